	.target	sm_100a

	.elftype	@"ET_EXEC"


//--------------------- .note.nv.tkinfo           --------------------------
	.section	.note.nv.tkinfo,"",@"SHT_NOTE"
	.sectionflags	@"SHF_NOTE_NV_TKINFO"
	.tkinfo
        /*0018*/ 	.word	0x00000002
        /*0030*/ 	.string	""
        /*0030*/ 	.string	"ptxas"
        /*0030*/ 	.string	"Cuda compilation tools, release 13.0, V13.0.88"
        /*0030*/ 	.string	"Build cuda_13.0.r13.0/compiler.36424714_0"
        /*0030*/ 	.string	"-arch sm_100a -m 64 "



//--------------------- .note.nv.cuinfo           --------------------------
	.section	.note.nv.cuinfo,"",@"SHT_NOTE"
	.sectionflags	@"SHF_NOTE_NV_CUINFO"
        /*0018*/ 	.short	0x0002
        /*001a*/ 	.short	0x0064
        /*001c*/ 	.short	0x0082
	.zero		2


//--------------------- .nv.info                  --------------------------
	.section	.nv.info,"",@"SHT_CUDA_INFO"
	.align	4


	//----- nvinfo : EIATTR_REGCOUNT
	.align		4
        /*0000*/ 	.byte	0x04, 0x2f
        /*0002*/ 	.short	(.L_19 - .L_18)
	.align		4
.L_18:
        /*0004*/ 	.word	index@(_ZN7cutlass13device_kernelINS_4gemm6kernel13GemmUniversalIN4cute5tupleIJiiiiEEENS1_10collective13CollectiveMmaINS1_35MainloopSm100TmaUmmaWarpSpecializedILi5ELi2ELi2ENS5_IJNS4_1CILi2EEESB_NSA_ILi1EEEEEEEENS5_IJNSA_ILi256EEESF_NSA_ILi64EEEEEENS_10bfloat16_tENS5_IJlSC_lEEESI_SJ_NS4_8TiledMMAINS4_8MMA_AtomIJNS4_26SM100_MMA_F16BF16_2x1SM_SSISI_SI_fLi256ELi256ELNS4_4UMMA5MajorE0ELSO_0ELNSN_7ScaleInE0ELSP_0EEEEEENS4_6LayoutINS5_IJSC_SC_SC_EEENS5_IJNSA_ILi0EEESU_SU_EEEEENS5_IJNS4_10UnderscoreESX_SX_EEEEENS4_28SM100_TMA_2SM_LOAD_MULTICASTENS4_14ComposedLayoutINS4_7SwizzleILi3ELi4ELi3EEENS4_18smem_ptr_flag_bitsILi16EEENSS_INS5_IJNSA_ILi8EEESG_EEENS5_IJSG_SC_EEEEEEEvNS4_8identityENS4_18SM100_TMA_2SM_LOADES1A_vS1B_EENS_8epilogue10collective18CollectiveEpilogueINS1E_23Sm100TmaWarpSpecializedILi4ELi2ELi64ELb1ELb0EEEJNS5_IJNSA_ILi128EEESF_SG_EEENS5_IJNSS_IS1J_SC_EENSS_ISG_SC_EEEEESI_SJ_SI_SJ_NS1E_6fusion15FusionCallbacksIS1I_NS1O_17LinearCombinationISI_fSI_fLNS_15FloatRoundStyleE2EEES1K_S1N_JEEENS4_5SM1004TMEM4LOAD26SM100_TMEM_LOAD_32dp32b64xENS4_13SM90_TMA_LOADES1A_NS4_39AutoVectorizingCopyWithAssumedAlignmentILi128EEENS4_14SM90_TMA_STOREES1A_S20_S20_EEEvvEEEEvNT_6ParamsE)
        /*0008*/ 	.word	0x000000ad


	//----- nvinfo : EIATTR_FRAME_SIZE
	.align		4
.L_19:
        /*000c*/ 	.byte	0x04, 0x11
        /*000e*/ 	.short	(.L_21 - .L_20)
	.align		4
.L_20:
        /*0010*/ 	.word	index@($__internal_2_$__cuda_sm10x_tcgen05_guardrail_trap_unallocated_columns_being_dealloced)
        /*0014*/ 	.word	0x00000000


	//----- nvinfo : EIATTR_FRAME_SIZE
	.align		4
.L_21:
        /*0018*/ 	.byte	0x04, 0x11
        /*001a*/ 	.short	(.L_23 - .L_22)
	.align		4
.L_22:
        /*001c*/ 	.word	index@($__internal_1_$__cuda_sm10x_tcgen05_guardrail_trap_phase_invalid_during_alloc)
        /*0020*/ 	.word	0x00000000


	//----- nvinfo : EIATTR_FRAME_SIZE
	.align		4
.L_23:
        /*0024*/ 	.byte	0x04, 0x11
        /*0026*/ 	.short	(.L_25 - .L_24)
	.align		4
.L_24:
        /*0028*/ 	.word	index@($__internal_0_$__cuda_sm10x_tcgen05_guardrail_trap_col_being_dealloced_not_returned_by_alloc)
        /*002c*/ 	.word	0x00000000


	//----- nvinfo : EIATTR_FRAME_SIZE
	.align		4
.L_25:
        /*0030*/ 	.byte	0x04, 0x11
        /*0032*/ 	.short	(.L_27 - .L_26)
	.align		4
.L_26:
        /*0034*/ 	.word	index@(_ZN7cutlass13device_kernelINS_4gemm6kernel13GemmUniversalIN4cute5tupleIJiiiiEEENS1_10collective13CollectiveMmaINS1_35MainloopSm100TmaUmmaWarpSpecializedILi5ELi2ELi2ENS5_IJNS4_1CILi2EEESB_NSA_ILi1EEEEEEEENS5_IJNSA_ILi256EEESF_NSA_ILi64EEEEEENS_10bfloat16_tENS5_IJlSC_lEEESI_SJ_NS4_8TiledMMAINS4_8MMA_AtomIJNS4_26SM100_MMA_F16BF16_2x1SM_SSISI_SI_fLi256ELi256ELNS4_4UMMA5MajorE0ELSO_0ELNSN_7ScaleInE0ELSP_0EEEEEENS4_6LayoutINS5_IJSC_SC_SC_EEENS5_IJNSA_ILi0EEESU_SU_EEEEENS5_IJNS4_10UnderscoreESX_SX_EEEEENS4_28SM100_TMA_2SM_LOAD_MULTICASTENS4_14ComposedLayoutINS4_7SwizzleILi3ELi4ELi3EEENS4_18smem_ptr_flag_bitsILi16EEENSS_INS5_IJNSA_ILi8EEESG_EEENS5_IJSG_SC_EEEEEEEvNS4_8identityENS4_18SM100_TMA_2SM_LOADES1A_vS1B_EENS_8epilogue10collective18CollectiveEpilogueINS1E_23Sm100TmaWarpSpecializedILi4ELi2ELi64ELb1ELb0EEEJNS5_IJNSA_ILi128EEESF_SG_EEENS5_IJNSS_IS1J_SC_EENSS_ISG_SC_EEEEESI_SJ_SI_SJ_NS1E_6fusion15FusionCallbacksIS1I_NS1O_17LinearCombinationISI_fSI_fLNS_15FloatRoundStyleE2EEES1K_S1N_JEEENS4_5SM1004TMEM4LOAD26SM100_TMEM_LOAD_32dp32b64xENS4_13SM90_TMA_LOADES1A_NS4_39AutoVectorizingCopyWithAssumedAlignmentILi128EEENS4_14SM90_TMA_STOREES1A_S20_S20_EEEvvEEEEvNT_6ParamsE)
        /*0038*/ 	.word	0x00000000


	//----- nvinfo : EIATTR_MIN_STACK_SIZE
	.align		4
.L_27:
        /*003c*/ 	.byte	0x04, 0x12
        /*003e*/ 	.short	(.L_29 - .L_28)
	.align		4
.L_28:
        /*0040*/ 	.word	index@(_ZN7cutlass13device_kernelINS_4gemm6kernel13GemmUniversalIN4cute5tupleIJiiiiEEENS1_10collective13CollectiveMmaINS1_35MainloopSm100TmaUmmaWarpSpecializedILi5ELi2ELi2ENS5_IJNS4_1CILi2EEESB_NSA_ILi1EEEEEEEENS5_IJNSA_ILi256EEESF_NSA_ILi64EEEEEENS_10bfloat16_tENS5_IJlSC_lEEESI_SJ_NS4_8TiledMMAINS4_8MMA_AtomIJNS4_26SM100_MMA_F16BF16_2x1SM_SSISI_SI_fLi256ELi256ELNS4_4UMMA5MajorE0ELSO_0ELNSN_7ScaleInE0ELSP_0EEEEEENS4_6LayoutINS5_IJSC_SC_SC_EEENS5_IJNSA_ILi0EEESU_SU_EEEEENS5_IJNS4_10UnderscoreESX_SX_EEEEENS4_28SM100_TMA_2SM_LOAD_MULTICASTENS4_14ComposedLayoutINS4_7SwizzleILi3ELi4ELi3EEENS4_18smem_ptr_flag_bitsILi16EEENSS_INS5_IJNSA_ILi8EEESG_EEENS5_IJSG_SC_EEEEEEEvNS4_8identityENS4_18SM100_TMA_2SM_LOADES1A_vS1B_EENS_8epilogue10collective18CollectiveEpilogueINS1E_23Sm100TmaWarpSpecializedILi4ELi2ELi64ELb1ELb0EEEJNS5_IJNSA_ILi128EEESF_SG_EEENS5_IJNSS_IS1J_SC_EENSS_ISG_SC_EEEEESI_SJ_SI_SJ_NS1E_6fusion15FusionCallbacksIS1I_NS1O_17LinearCombinationISI_fSI_fLNS_15FloatRoundStyleE2EEES1K_S1N_JEEENS4_5SM1004TMEM4LOAD26SM100_TMEM_LOAD_32dp32b64xENS4_13SM90_TMA_LOADES1A_NS4_39AutoVectorizingCopyWithAssumedAlignmentILi128EEENS4_14SM90_TMA_STOREES1A_S20_S20_EEEvvEEEEvNT_6ParamsE)
        /*0044*/ 	.word	0x00000000
.L_29:


//--------------------- .nv.compat                --------------------------
	.section	.nv.compat,"",@"SHT_CUDA_COMPAT_INFO"
	.align	4
        /*0000*/ 	.byte	0x02, 0x09, 0x01, 0x00, 0x02, 0x02, 0x02, 0x00, 0x02, 0x05, 0x05, 0x00, 0x03, 0x07, 0x01, 0x01
        /*0010*/ 	.byte	0x02, 0x03, 0x01, 0x00, 0x02, 0x06, 0x01, 0x00, 0x04, 0x0b, 0x08, 0x00, 0x09, 0x00, 0x00, 0x00
        /*0020*/ 	.byte	0x00, 0x00, 0x00, 0x00


//--------------------- .nv.info._ZN7cutlass13device_kernelINS_4gemm6kernel13GemmUniversalIN4cute5tupleIJiiiiEEENS1_10collective13CollectiveMmaINS1_35MainloopSm100TmaUmmaWarpSpecializedILi5ELi2ELi2ENS5_IJNS4_1CILi2EEESB_NSA_ILi1EEEEEEEENS5_IJNSA_ILi256EEESF_NSA_ILi64EEEEEENS_10bfloat16_tENS5_IJlSC_lEEESI_SJ_NS4_8TiledMMAINS4_8MMA_AtomIJNS4_26SM100_MMA_F16BF16_2x1SM_SSISI_SI_fLi256ELi256ELNS4_4UMMA5MajorE0ELSO_0ELNSN_7ScaleInE0ELSP_0EEEEEENS4_6LayoutINS5_IJSC_SC_SC_EEENS5_IJNSA_ILi0EEESU_SU_EEEEENS5_IJNS4_10UnderscoreESX_SX_EEEEENS4_28SM100_TMA_2SM_LOAD_MULTICASTENS4_14ComposedLayoutINS4_7SwizzleILi3ELi4ELi3EEENS4_18smem_ptr_flag_bitsILi16EEENSS_INS5_IJNSA_ILi8EEESG_EEENS5_IJSG_SC_EEEEEEEvNS4_8identityENS4_18SM100_TMA_2SM_LOADES1A_vS1B_EENS_8epilogue10collective18CollectiveEpilogueINS1E_23Sm100TmaWarpSpecializedILi4ELi2ELi64ELb1ELb0EEEJNS5_IJNSA_ILi128EEESF_SG_EEENS5_IJNSS_IS1J_SC_EENSS_ISG_SC_EEEEESI_SJ_SI_SJ_NS1E_6fusion15FusionCallbacksIS1I_NS1O_17LinearCombinationISI_fSI_fLNS_15FloatRoundStyleE2EEES1K_S1N_JEEENS4_5SM1004TMEM4LOAD26SM100_TMEM_LOAD_32dp32b64xENS4_13SM90_TMA_LOADES1A_NS4_39AutoVectorizingCopyWithAssumedAlignmentILi128EEENS4_14SM90_TMA_STOREES1A_S20_S20_EEEvvEEEEvNT_6ParamsE --------------------------
	.section	.nv.info._ZN7cutlass13device_kernelINS_4gemm6kernel13GemmUniversalIN4cute5tupleIJiiiiEEENS1_10collective13CollectiveMmaINS1_35MainloopSm100TmaUmmaWarpSpecializedILi5ELi2ELi2ENS5_IJNS4_1CILi2EEESB_NSA_ILi1EEEEEEEENS5_IJNSA_ILi256EEESF_NSA_ILi64EEEEEENS_10bfloat16_tENS5_IJlSC_lEEESI_SJ_NS4_8TiledMMAINS4_8MMA_AtomIJNS4_26SM100_MMA_F16BF16_2x1SM_SSISI_SI_fLi256ELi256ELNS4_4UMMA5MajorE0ELSO_0ELNSN_7ScaleInE0ELSP_0EEEEEENS4_6LayoutINS5_IJSC_SC_SC_EEENS5_IJNSA_ILi0EEESU_SU_EEEEENS5_IJNS4_10UnderscoreESX_SX_EEEEENS4_28SM100_TMA_2SM_LOAD_MULTICASTENS4_14ComposedLayoutINS4_7SwizzleILi3ELi4ELi3EEENS4_18smem_ptr_flag_bitsILi16EEENSS_INS5_IJNSA_ILi8EEESG_EEENS5_IJSG_SC_EEEEEEEvNS4_8identityENS4_18SM100_TMA_2SM_LOADES1A_vS1B_EENS_8epilogue10collective18CollectiveEpilogueINS1E_23Sm100TmaWarpSpecializedILi4ELi2ELi64ELb1ELb0EEEJNS5_IJNSA_ILi128EEESF_SG_EEENS5_IJNSS_IS1J_SC_EENSS_ISG_SC_EEEEESI_SJ_SI_SJ_NS1E_6fusion15FusionCallbacksIS1I_NS1O_17LinearCombinationISI_fSI_fLNS_15FloatRoundStyleE2EEES1K_S1N_JEEENS4_5SM1004TMEM4LOAD26SM100_TMEM_LOAD_32dp32b64xENS4_13SM90_TMA_LOADES1A_NS4_39AutoVectorizingCopyWithAssumedAlignmentILi128EEENS4_14SM90_TMA_STOREES1A_S20_S20_EEEvvEEEEvNT_6ParamsE,"",@"SHT_CUDA_INFO"
	.sectionflags	@""
	.align	4


	//----- nvinfo : EIATTR_CUDA_API_VERSION
	.align		4
        /*0000*/ 	.byte	0x04, 0x37
        /*0002*/ 	.short	(.L_31 - .L_30)
.L_30:
        /*0004*/ 	.word	0x00000082


	//----- nvinfo : EIATTR_KPARAM_INFO
	.align		4
.L_31:
        /*0008*/ 	.byte	0x04, 0x17
        /*000a*/ 	.short	(.L_33 - .L_32)
.L_32:
        /*000c*/ 	.word	0x00000000
        /*0010*/ 	.short	0x0000
        /*0012*/ 	.short	0x0000
        /*0014*/ 	.byte	0x00, 0xf0, 0x01, 0x20


	//----- nvinfo : EIATTR_AT_ENTRY_FRAGMENTS
	.align		4
.L_33:
        /*0018*/ 	.byte	0x04, 0x4f
        /*001a*/ 	.short	(.L_35 - .L_34)


	//   ....[0]....
.L_34:
        /*001c*/ 	.word	0x00000007


	//----- nvinfo : EIATTR_RESERVED_SMEM_USED
	.align		4
.L_35:
        /*0020*/ 	.byte	0x01, 0x41
	.zero		2


	//----- nvinfo : EIATTR_SPARSE_MMA_MASK
	.align		4
        /*0024*/ 	.byte	0x03, 0x50
        /*0026*/ 	.short	0x0000


	//----- nvinfo : EIATTR_TCGEN05_2CTA_USED
	.align		4
        /*0028*/ 	.byte	0x01, 0x52
	.zero		2


	//----- nvinfo : EIATTR_MAXREG_COUNT
	.align		4
        /*002c*/ 	.byte	0x03, 0x1b
        /*002e*/ 	.short	0x00ff


	//----- nvinfo : EIATTR_NUM_BARRIERS
	.align		4
        /*0030*/ 	.byte	0x02, 0x4c
        /*0032*/ 	.byte	0x07
	.zero		1


	//----- nvinfo : EIATTR_EXTERNS
	.align		4
        /*0034*/ 	.byte	0x04, 0x0f
        /*0036*/ 	.short	(.L_37 - .L_36)


	//   ....[0]....
	.align		4
.L_36:
        /*0038*/ 	.word	index@(__assertfail)


	//----- nvinfo : EIATTR_MERCURY_ISA_VERSION
	.align		4
.L_37:
        /*003c*/ 	.byte	0x03, 0x5f
        /*003e*/ 	.short	0x0101


	//----- nvinfo : EIATTR_INT_WARP_WIDE_INSTR_OFFSETS
	.align		4
        /*0040*/ 	.byte	0x04, 0x31
        /*0042*/ 	.short	(.L_39 - .L_38)


	//   ....[0]....
.L_38:
        /*0044*/ 	.word	0x00000d50


	//   ....[1]....
        /*0048*/ 	.word	0x00000df0


	//   ....[2]....
        /*004c*/ 	.word	0x00004200


	//   ....[3]....
        /*0050*/ 	.word	0x00004220


	//   ....[4]....
        /*0054*/ 	.word	0x00004250


	//   ....[5]....
        /*0058*/ 	.word	0x00004d90


	//   ....[6]....
        /*005c*/ 	.word	0x00004e00


	//   ....[7]....
        /*0060*/ 	.word	0x00004ee0


	//   ....[8]....
        /*0064*/ 	.word	0x00004f60


	//   ....[9]....
        /*0068*/ 	.word	0x00005060


	//   ....[10]....
        /*006c*/ 	.word	0x000050e0


	//   ....[11]....
        /*0070*/ 	.word	0x000051d0


	//   ....[12]....
        /*0074*/ 	.word	0x00005280


	//----- nvinfo : EIATTR_COOP_GROUP_MASK_REGIDS
	.align		4
.L_39:
        /*0078*/ 	.byte	0x04, 0x29
        /*007a*/ 	.short	(.L_41 - .L_40)


	//   ....[0]....
.L_40:
        /*007c*/ 	.word	0xffffffff


	//   ....[1]....
        /*0080*/ 	.word	0xffffffff


	//   ....[2]....
        /*0084*/ 	.word	0xffffffff


	//   ....[3]....
        /*0088*/ 	.word	0xffffffff


	//   ....[4]....
        /*008c*/ 	.word	0xffffffff


	//   ....[5]....
        /*0090*/ 	.word	0xffffffff


	//   ....[6]....
        /*0094*/ 	.word	0xffffffff


	//   ....[7]....
        /*0098*/ 	.word	0xffffffff


	//   ....[8]....
        /*009c*/ 	.word	0xffffffff


	//   ....[9]....
        /*00a0*/ 	.word	0xffffffff


	//   ....[10]....
        /*00a4*/ 	.word	0xffffffff


	//   ....[11]....
        /*00a8*/ 	.word	0xffffffff


	//   ....[12]....
        /*00ac*/ 	.word	0xffffffff


	//   ....[13]....
        /*00b0*/ 	.word	0xffffffff


	//----- nvinfo : EIATTR_COOP_GROUP_INSTR_OFFSETS
	.align		4
.L_41:
        /*00b4*/ 	.byte	0x04, 0x28
        /*00b6*/ 	.short	(.L_43 - .L_42)


	//   ....[0]....
.L_42:
        /*00b8*/ 	.word	0x000000b0


	//   ....[1]....
        /*00bc*/ 	.word	0x00000520


	//   ....[2]....
        /*00c0*/ 	.word	0x00000700


	//   ....[3]....
        /*00c4*/ 	.word	0x00000890


	//   ....[4]....
        /*00c8*/ 	.word	0x00000980


	//   ....[5]....
        /*00cc*/ 	.word	0x00000ae0


	//   ....[6]....
        /*00d0*/ 	.word	0x00000c30


	//   ....[7]....
        /*00d4*/ 	.word	0x00000e70


	//   ....[8]....
        /*00d8*/ 	.word	0x000021c0


	//   ....[9]....
        /*00dc*/ 	.word	0x00003100


	//   ....[10]....
        /*00e0*/ 	.word	0x000035d0


	//   ....[11]....
        /*00e4*/ 	.word	0x00003600


	//   ....[12]....
        /*00e8*/ 	.word	0x00004100


	//   ....[13]....
        /*00ec*/ 	.word	0x00004310


	//----- nvinfo : EIATTR_VRC_CTA_INIT_COUNT
	.align		4
.L_43:
        /*00f0*/ 	.byte	0x02, 0x4a
        /*00f2*/ 	.byte	0x80
	.zero		1


	//----- nvinfo : EIATTR_SYSCALL_OFFSETS
	.align		4
        /*00f4*/ 	.byte	0x04, 0x46
        /*00f6*/ 	.short	(.L_45 - .L_44)


	//   ....[0]....
.L_44:
        /*00f8*/ 	.word	0x00005f00


	//   ....[1]....
        /*00fc*/ 	.word	0x00005ff0


	//   ....[2]....
        /*0100*/ 	.word	0x000069d0


	//   ....[3]....
        /*0104*/ 	.word	0x00007e20


	//   ....[4]....
        /*0108*/ 	.word	0x00009250


	//   ....[5]....
        /*010c*/ 	.word	0x0000a670


	//----- nvinfo : EIATTR_MBARRIER_INSTR_OFFSETS
	.align		4
.L_45:
        /*0110*/ 	.byte	0x04, 0x39
        /*0112*/ 	.short	(.L_47 - .L_46)


	//   ....[0]....
.L_46:
        /*0114*/ 	.word	0x00000650
        /*0118*/ 	.word	0x000000ff
        /*011c*/ 	.word	0x00000000
        /*0120*/ 	.short	0x0100
        /*0122*/ 	.byte	0x04
	.zero		1


	//   ....[1]....
        /*0124*/ 	.word	0x00000660
        /*0128*/ 	.word	0x000000ff
        /*012c*/ 	.word	0x00000028
        /*0130*/ 	.short	0x0100
        /*0132*/ 	.byte	0x04
	.zero		1


	//   ....[2]....
        /*0134*/ 	.word	0x00000670
        /*0138*/ 	.word	0x000000ff
        /*013c*/ 	.word	0x00000008
        /*0140*/ 	.short	0x0100
        /*0142*/ 	.byte	0x04
	.zero		1


	//   ....[3]....
        /*0144*/ 	.word	0x00000680
        /*0148*/ 	.word	0x000000ff
        /*014c*/ 	.word	0x00000030
        /*0150*/ 	.short	0x0100
        /*0152*/ 	.byte	0x04
	.zero		1


	//   ....[4]....
        /*0154*/ 	.word	0x00000690
        /*0158*/ 	.word	0x000000ff
        /*015c*/ 	.word	0x00000010
        /*0160*/ 	.short	0x0100
        /*0162*/ 	.byte	0x04
	.zero		1


	//   ....[5]....
        /*0164*/ 	.word	0x000006a0
        /*0168*/ 	.word	0x000000ff
        /*016c*/ 	.word	0x00000038
        /*0170*/ 	.short	0x0100
        /*0172*/ 	.byte	0x04
	.zero		1


	//   ....[6]....
        /*0174*/ 	.word	0x000006b0
        /*0178*/ 	.word	0x000000ff
        /*017c*/ 	.word	0x00000018
        /*0180*/ 	.short	0x0100
        /*0182*/ 	.byte	0x04
	.zero		1


	//   ....[7]....
        /*0184*/ 	.word	0x000006c0
        /*0188*/ 	.word	0x000000ff
        /*018c*/ 	.word	0x00000040
        /*0190*/ 	.short	0x0100
        /*0192*/ 	.byte	0x04
	.zero		1


	//   ....[8]....
        /*0194*/ 	.word	0x000006d0
        /*0198*/ 	.word	0x000000ff
        /*019c*/ 	.word	0x00000020
        /*01a0*/ 	.short	0x0100
        /*01a2*/ 	.byte	0x04
	.zero		1


	//   ....[9]....
        /*01a4*/ 	.word	0x000006e0
        /*01a8*/ 	.word	0x000000ff
        /*01ac*/ 	.word	0x00000048
        /*01b0*/ 	.short	0x0100
        /*01b2*/ 	.byte	0x04
	.zero		1


	//   ....[10]....
        /*01b4*/ 	.word	0x00000800
        /*01b8*/ 	.word	0x000000ff
        /*01bc*/ 	.word	0x00000050
        /*01c0*/ 	.short	0x0100
        /*01c2*/ 	.byte	0x04
	.zero		1


	//   ....[11]....
        /*01c4*/ 	.word	0x00000810
        /*01c8*/ 	.word	0x000000ff
        /*01cc*/ 	.word	0x00000070
        /*01d0*/ 	.short	0x0100
        /*01d2*/ 	.byte	0x04
	.zero		1


	//   ....[12]....
        /*01d4*/ 	.word	0x00000820
        /*01d8*/ 	.word	0x000000ff
        /*01dc*/ 	.word	0x00000058
        /*01e0*/ 	.short	0x0100
        /*01e2*/ 	.byte	0x04
	.zero		1


	//   ....[13]....
        /*01e4*/ 	.word	0x00000830
        /*01e8*/ 	.word	0x000000ff
        /*01ec*/ 	.word	0x00000078
        /*01f0*/ 	.short	0x0100
        /*01f2*/ 	.byte	0x04
	.zero		1


	//   ....[14]....
        /*01f4*/ 	.word	0x00000840
        /*01f8*/ 	.word	0x000000ff
        /*01fc*/ 	.word	0x00000060
        /*0200*/ 	.short	0x0100
        /*0202*/ 	.byte	0x04
	.zero		1


	//   ....[15]....
        /*0204*/ 	.word	0x00000850
        /*0208*/ 	.word	0x000000ff
        /*020c*/ 	.word	0x00000080
        /*0210*/ 	.short	0x0100
        /*0212*/ 	.byte	0x04
	.zero		1


	//   ....[16]....
        /*0214*/ 	.word	0x00000860
        /*0218*/ 	.word	0x000000ff
        /*021c*/ 	.word	0x00000068
        /*0220*/ 	.short	0x0100
        /*0222*/ 	.byte	0x04
	.zero		1


	//   ....[17]....
        /*0224*/ 	.word	0x00000870
        /*0228*/ 	.word	0x000000ff
        /*022c*/ 	.word	0x00000088
        /*0230*/ 	.short	0x0100
        /*0232*/ 	.byte	0x04
	.zero		1


	//   ....[18]....
        /*0234*/ 	.word	0x00000950
        /*0238*/ 	.word	0x000000ff
        /*023c*/ 	.word	0x00000090
        /*0240*/ 	.short	0x0100
        /*0242*/ 	.byte	0x06
	.zero		1


	//   ....[19]....
        /*0244*/ 	.word	0x00000960
        /*0248*/ 	.word	0x000000ff
        /*024c*/ 	.word	0x00000098
        /*0250*/ 	.short	0x0100
        /*0252*/ 	.byte	0x06
	.zero		1


	//   ....[20]....
        /*0254*/ 	.word	0x00000a90
        /*0258*/ 	.word	0x000000ff
        /*025c*/ 	.word	0x000000a0
        /*0260*/ 	.short	0x0100
        /*0262*/ 	.byte	0x06
	.zero		1


	//   ....[21]....
        /*0264*/ 	.word	0x00000aa0
        /*0268*/ 	.word	0x000000ff
        /*026c*/ 	.word	0x000000b0
        /*0270*/ 	.short	0x0100
        /*0272*/ 	.byte	0x06
	.zero		1


	//   ....[22]....
        /*0274*/ 	.word	0x00000ab0
        /*0278*/ 	.word	0x000000ff
        /*027c*/ 	.word	0x000000a8
        /*0280*/ 	.short	0x0100
        /*0282*/ 	.byte	0x06
	.zero		1


	//   ....[23]....
        /*0284*/ 	.word	0x00000ac0
        /*0288*/ 	.word	0x000000ff
        /*028c*/ 	.word	0x000000b8
        /*0290*/ 	.short	0x0100
        /*0292*/ 	.byte	0x06
	.zero		1


	//   ....[24]....
        /*0294*/ 	.word	0x00000be0
        /*0298*/ 	.word	0x000000ff
        /*029c*/ 	.word	0x000000c0
        /*02a0*/ 	.short	0x0100
        /*02a2*/ 	.byte	0x04
	.zero		1


	//   ....[25]....
        /*02a4*/ 	.word	0x00000bf0
        /*02a8*/ 	.word	0x000000ff
        /*02ac*/ 	.word	0x000000d0
        /*02b0*/ 	.short	0x0100
        /*02b2*/ 	.byte	0x04
	.zero		1


	//   ....[26]....
        /*02b4*/ 	.word	0x00000c00
        /*02b8*/ 	.word	0x000000ff
        /*02bc*/ 	.word	0x000000c8
        /*02c0*/ 	.short	0x0100
        /*02c2*/ 	.byte	0x04
	.zero		1


	//   ....[27]....
        /*02c4*/ 	.word	0x00000c10
        /*02c8*/ 	.word	0x000000ff
        /*02cc*/ 	.word	0x000000d8
        /*02d0*/ 	.short	0x0100
        /*02d2*/ 	.byte	0x04
	.zero		1


	//   ....[28]....
        /*02d4*/ 	.word	0x00000d00
        /*02d8*/ 	.word	0x000000ff
        /*02dc*/ 	.word	0x000000e0
        /*02e0*/ 	.short	0x0100
        /*02e2*/ 	.byte	0x04
	.zero		1


	//   ....[29]....
        /*02e4*/ 	.word	0x00000d10
        /*02e8*/ 	.word	0x000000ff
        /*02ec*/ 	.word	0x000000f0
        /*02f0*/ 	.short	0x0100
        /*02f2*/ 	.byte	0x04
	.zero		1


	//   ....[30]....
        /*02f4*/ 	.word	0x00000d20
        /*02f8*/ 	.word	0x000000ff
        /*02fc*/ 	.word	0x000000e8
        /*0300*/ 	.short	0x0100
        /*0302*/ 	.byte	0x04
	.zero		1


	//   ....[31]....
        /*0304*/ 	.word	0x00000d30
        /*0308*/ 	.word	0x000000ff
        /*030c*/ 	.word	0x000000f8
        /*0310*/ 	.short	0x0100
        /*0312*/ 	.byte	0x04
	.zero		1


	//   ....[32]....
        /*0314*/ 	.word	0x00000e30
        /*0318*/ 	.word	0x000000ff
        /*031c*/ 	.word	0x00000100
        /*0320*/ 	.short	0x0100
        /*0322*/ 	.byte	0x06
	.zero		1


	//   ....[33]....
        /*0324*/ 	.word	0x000019e0
        /*0328*/ 	.word	0x00000003
        /*032c*/ 	.word	0x000000f0
        /*0330*/ 	.short	0x010a
        /*0332*/ 	.byte	0xff
	.zero		1


	//   ....[34]....
        /*0334*/ 	.word	0x00001a10
        /*0338*/ 	.word	0x00000003
        /*033c*/ 	.word	0x000000e0
        /*0340*/ 	.short	0x0101
        /*0342*/ 	.byte	0xff
	.zero		1


	//   ....[35]....
        /*0344*/ 	.word	0x00001ad0
        /*0348*/ 	.word	0x000000ff
        /*034c*/ 	.word	0x00000028
        /*0350*/ 	.short	0x010a
        /*0352*/ 	.byte	0x04
	.zero		1


	//   ....[36]....
        /*0354*/ 	.word	0x00001ba0
        /*0358*/ 	.word	0x000000ff
        /*035c*/ 	.word	0x00000028
        /*0360*/ 	.short	0x010a
        /*0362*/ 	.byte	0x21
	.zero		1


	//   ....[37]....
        /*0364*/ 	.word	0x00001d50
        /*0368*/ 	.word	0x000000ff
        /*036c*/ 	.word	0x00000028
        /*0370*/ 	.short	0x010a
        /*0372*/ 	.byte	0x05
	.zero		1


	//   ....[38]....
        /*0374*/ 	.word	0x00001e60
        /*0378*/ 	.word	0x000000ff
        /*037c*/ 	.word	0x00000098
        /*0380*/ 	.short	0x0101
        /*0382*/ 	.byte	0x06
	.zero		1


	//   ....[39]....
        /*0384*/ 	.word	0x00001e80
        /*0388*/ 	.word	0x000000ff
        /*038c*/ 	.word	0x00000028
        /*0390*/ 	.short	0x010a
        /*0392*/ 	.byte	0x04
	.zero		1


	//   ....[40]....
        /*0394*/ 	.word	0x00001f00
        /*0398*/ 	.word	0x000000ff
        /*039c*/ 	.word	0x00000028
        /*03a0*/ 	.short	0x010a
        /*03a2*/ 	.byte	0x11
	.zero		1


	//   ....[41]....
        /*03a4*/ 	.word	0x00002090
        /*03a8*/ 	.word	0x000000ff
        /*03ac*/ 	.word	0x00000028
        /*03b0*/ 	.short	0x010a
        /*03b2*/ 	.byte	0x05
	.zero		1


	//   ....[42]....
        /*03b4*/ 	.word	0x000021f0
        /*03b8*/ 	.word	0x00000003
        /*03bc*/ 	.word	0x000000a0
        /*03c0*/ 	.short	0x010a
        /*03c2*/ 	.byte	0xff
	.zero		1


	//   ....[43]....
        /*03c4*/ 	.word	0x00002340
        /*03c8*/ 	.word	0x00000000
        /*03cc*/ 	.word	0x00000000
        /*03d0*/ 	.short	0x0101
        /*03d2*/ 	.byte	0xff
	.zero		1


	//   ....[44]....
        /*03d4*/ 	.word	0x000028f0
        /*03d8*/ 	.word	0x000000ff
        /*03dc*/ 	.word	0x00000000
        /*03e0*/ 	.short	0x010a
        /*03e2*/ 	.byte	0x04
	.zero		1


	//   ....[45]....
        /*03e4*/ 	.word	0x00002980
        /*03e8*/ 	.word	0x000000ff
        /*03ec*/ 	.word	0x00000000
        /*03f0*/ 	.short	0x010a
        /*03f2*/ 	.byte	0x05
	.zero		1


	//   ....[46]....
        /*03f4*/ 	.word	0x00002a10
        /*03f8*/ 	.word	0x000000ff
        /*03fc*/ 	.word	0x00000000
        /*0400*/ 	.short	0x010a
        /*0402*/ 	.byte	0x05
	.zero		1


	//   ....[47]....
        /*0404*/ 	.word	0x00002aa0
        /*0408*/ 	.word	0x000000ff
        /*040c*/ 	.word	0x00000000
        /*0410*/ 	.short	0x010a
        /*0412*/ 	.byte	0x05
	.zero		1


	//   ....[48]....
        /*0414*/ 	.word	0x00002b40
        /*0418*/ 	.word	0x00000000
        /*041c*/ 	.word	0x00000000
        /*0420*/ 	.short	0x010a
        /*0422*/ 	.byte	0xff
	.zero		1


	//   ....[49]....
        /*0424*/ 	.word	0x00002c60
        /*0428*/ 	.word	0x00000002
        /*042c*/ 	.word	0x000000e0
        /*0430*/ 	.short	0x010a
        /*0432*/ 	.byte	0xff
	.zero		1


	//   ....[50]....
        /*0434*/ 	.word	0x00002cc0
        /*0438*/ 	.word	0x00000004
        /*043c*/ 	.word	0x00000000
        /*0440*/ 	.short	0x0101
        /*0442*/ 	.byte	0xff
	.zero		1


	//   ....[51]....
        /*0444*/ 	.word	0x00002ce0
        /*0448*/ 	.word	0x000000ff
        /*044c*/ 	.word	0x000000b0
        /*0450*/ 	.short	0x010a
        /*0452*/ 	.byte	0x04
	.zero		1


	//   ....[52]....
        /*0454*/ 	.word	0x00002e00
        /*0458*/ 	.word	0x00000002
        /*045c*/ 	.word	0x000000a0
        /*0460*/ 	.short	0x010a
        /*0462*/ 	.byte	0xff
	.zero		1


	//   ....[53]....
        /*0464*/ 	.word	0x00002f10
        /*0468*/ 	.word	0x00000002
        /*046c*/ 	.word	0x00000000
        /*0470*/ 	.short	0x0101
        /*0472*/ 	.byte	0xff
	.zero		1


	//   ....[54]....
        /*0474*/ 	.word	0x00002fa0
        /*0478*/ 	.word	0x000000ff
        /*047c*/ 	.word	0x000000b0
        /*0480*/ 	.short	0x0106
        /*0482*/ 	.byte	0x04
	.zero		1


	//   ....[55]....
        /*0484*/ 	.word	0x00002fc0
        /*0488*/ 	.word	0x000000ff
        /*048c*/ 	.word	0x000000b0
        /*0490*/ 	.short	0x010a
        /*0492*/ 	.byte	0x04
	.zero		1


	//   ....[56]....
        /*0494*/ 	.word	0x00003050
        /*0498*/ 	.word	0x000000ff
        /*049c*/ 	.word	0x000000b0
        /*04a0*/ 	.short	0x0106
        /*04a2*/ 	.byte	0x07
	.zero		1


	//   ....[57]....
        /*04a4*/ 	.word	0x00003090
        /*04a8*/ 	.word	0x00000000
        /*04ac*/ 	.word	0x000000b0
        /*04b0*/ 	.short	0x010a
        /*04b2*/ 	.byte	0xff
	.zero		1


	//   ....[58]....
        /*04b4*/ 	.word	0x000032d0
        /*04b8*/ 	.word	0x000000ff
        /*04bc*/ 	.word	0x00000008
        /*04c0*/ 	.short	0x010a
        /*04c2*/ 	.byte	0x05
	.zero		1


	//   ....[59]....
        /*04c4*/ 	.word	0x000032f0
        /*04c8*/ 	.word	0x000000ff
        /*04cc*/ 	.word	0x00000008
        /*04d0*/ 	.short	0x010a
        /*04d2*/ 	.byte	0x05
	.zero		1


	//   ....[60]....
        /*04d4*/ 	.word	0x00003480
        /*04d8*/ 	.word	0x000000ff
        /*04dc*/ 	.word	0x00000008
        /*04e0*/ 	.short	0x010a
        /*04e2*/ 	.byte	0x05
	.zero		1


	//   ....[61]....
        /*04e4*/ 	.word	0x000034a0
        /*04e8*/ 	.word	0x000000ff
        /*04ec*/ 	.word	0x00000008
        /*04f0*/ 	.short	0x010a
        /*04f2*/ 	.byte	0x05
	.zero		1


	//   ....[62]....
        /*04f4*/ 	.word	0x00003560
        /*04f8*/ 	.word	0x000000ff
        /*04fc*/ 	.word	0x00000000
        /*0500*/ 	.short	0x0101
        /*0502*/ 	.byte	0x04
	.zero		1


	//   ....[63]....
        /*0504*/ 	.word	0x000038a0
        /*0508*/ 	.word	0x00000000
        /*050c*/ 	.word	0x000000a0
        /*0510*/ 	.short	0x010a
        /*0512*/ 	.byte	0xff
	.zero		1


	//   ....[64]....
        /*0514*/ 	.word	0x00003960
        /*0518*/ 	.word	0x00000000
        /*051c*/ 	.word	0x00000000
        /*0520*/ 	.short	0x0101
        /*0522*/ 	.byte	0xff
	.zero		1


	//   ....[65]....
        /*0524*/ 	.word	0x00003a20
        /*0528*/ 	.word	0x000000ff
        /*052c*/ 	.word	0x00000000
        /*0530*/ 	.short	0x010a
        /*0532*/ 	.byte	0x04
	.zero		1


	//   ....[66]....
        /*0534*/ 	.word	0x00003a30
        /*0538*/ 	.word	0x000000ff
        /*053c*/ 	.word	0x000000d0
        /*0540*/ 	.short	0x010a
        /*0542*/ 	.byte	0x1f
	.zero		1


	//   ....[67]....
        /*0544*/ 	.word	0x00003ae0
        /*0548*/ 	.word	0x000000ff
        /*054c*/ 	.word	0x00000000
        /*0550*/ 	.short	0x010a
        /*0552*/ 	.byte	0x05
	.zero		1


	//   ....[68]....
        /*0554*/ 	.word	0x00003c10
        /*0558*/ 	.word	0x000000ff
        /*055c*/ 	.word	0x00000000
        /*0560*/ 	.short	0x010a
        /*0562*/ 	.byte	0x04
	.zero		1


	//   ....[69]....
        /*0564*/ 	.word	0x00003f10
        /*0568*/ 	.word	0x000000ff
        /*056c*/ 	.word	0x00000000
        /*0570*/ 	.short	0x010a
        /*0572*/ 	.byte	0x04
	.zero		1


	//   ....[70]....
        /*0574*/ 	.word	0x00003fb0
        /*0578*/ 	.word	0x00000000
        /*057c*/ 	.word	0x00000000
        /*0580*/ 	.short	0x010a
        /*0582*/ 	.byte	0xff
	.zero		1


	//   ....[71]....
        /*0584*/ 	.word	0x00003ff0
        /*0588*/ 	.word	0x00000000
        /*058c*/ 	.word	0x00000000
        /*0590*/ 	.short	0x010a
        /*0592*/ 	.byte	0xff
	.zero		1


	//   ....[72]....
        /*0594*/ 	.word	0x00004060
        /*0598*/ 	.word	0x000000ff
        /*059c*/ 	.word	0x00000000
        /*05a0*/ 	.short	0x0101
        /*05a2*/ 	.byte	0x04
	.zero		1


	//   ....[73]....
        /*05a4*/ 	.word	0x000040a0
        /*05a8*/ 	.word	0x000000ff
        /*05ac*/ 	.word	0x00000100
        /*05b0*/ 	.short	0x010a
        /*05b2*/ 	.byte	0x1a
	.zero		1


	//   ....[74]....
        /*05b4*/ 	.word	0x000040f0
        /*05b8*/ 	.word	0x000000ff
        /*05bc*/ 	.word	0x00000000
        /*05c0*/ 	.short	0x0101
        /*05c2*/ 	.byte	0x04
	.zero		1


	//   ....[75]....
        /*05c4*/ 	.word	0x00004590
        /*05c8*/ 	.word	0x0000000c
        /*05cc*/ 	.word	0x000000a0
        /*05d0*/ 	.short	0x010a
        /*05d2*/ 	.byte	0xff
	.zero		1


	//   ....[76]....
        /*05d4*/ 	.word	0x00004700
        /*05d8*/ 	.word	0x00000000
        /*05dc*/ 	.word	0x00000000
        /*05e0*/ 	.short	0x0101
        /*05e2*/ 	.byte	0xff
	.zero		1


	//   ....[77]....
        /*05e4*/ 	.word	0x00004b90
        /*05e8*/ 	.word	0x000000ff
        /*05ec*/ 	.word	0x00000098
        /*05f0*/ 	.short	0x010a
        /*05f2*/ 	.byte	0x15
	.zero		1


	//   ....[78]....
        /*05f4*/ 	.word	0x00004d10
        /*05f8*/ 	.word	0x000000ff
        /*05fc*/ 	.word	0x00000070
        /*0600*/ 	.short	0x010a
        /*0602*/ 	.byte	0x15
	.zero		1


	//   ....[79]....
        /*0604*/ 	.word	0x00004e90
        /*0608*/ 	.word	0x000000ff
        /*060c*/ 	.word	0x00000050
        /*0610*/ 	.short	0x010b
        /*0612*/ 	.byte	0x15
	.zero		1


	//   ....[80]....
        /*0614*/ 	.word	0x00004ea0
        /*0618*/ 	.word	0x000000ff
        /*061c*/ 	.word	0x00000000
        /*0620*/ 	.short	0x0101
        /*0622*/ 	.byte	0x06
	.zero		1


	//   ....[81]....
        /*0624*/ 	.word	0x00004eb0
        /*0628*/ 	.word	0x000000ff
        /*062c*/ 	.word	0x00000078
        /*0630*/ 	.short	0x010a
        /*0632*/ 	.byte	0x15
	.zero		1


	//   ....[82]....
        /*0634*/ 	.word	0x00005010
        /*0638*/ 	.word	0x000000ff
        /*063c*/ 	.word	0x00000058
        /*0640*/ 	.short	0x010b
        /*0642*/ 	.byte	0x15
	.zero		1


	//   ....[83]....
        /*0644*/ 	.word	0x00005020
        /*0648*/ 	.word	0x000000ff
        /*064c*/ 	.word	0x00000000
        /*0650*/ 	.short	0x0101
        /*0652*/ 	.byte	0x06
	.zero		1


	//   ....[84]....
        /*0654*/ 	.word	0x00005030
        /*0658*/ 	.word	0x000000ff
        /*065c*/ 	.word	0x00000080
        /*0660*/ 	.short	0x010a
        /*0662*/ 	.byte	0x15
	.zero		1


	//   ....[85]....
        /*0664*/ 	.word	0x00005180
        /*0668*/ 	.word	0x000000ff
        /*066c*/ 	.word	0x00000060
        /*0670*/ 	.short	0x010b
        /*0672*/ 	.byte	0x15
	.zero		1


	//   ....[86]....
        /*0674*/ 	.word	0x00005190
        /*0678*/ 	.word	0x000000ff
        /*067c*/ 	.word	0x00000000
        /*0680*/ 	.short	0x0101
        /*0682*/ 	.byte	0x06
	.zero		1


	//   ....[87]....
        /*0684*/ 	.word	0x000051a0
        /*0688*/ 	.word	0x000000ff
        /*068c*/ 	.word	0x00000088
        /*0690*/ 	.short	0x010a
        /*0692*/ 	.byte	0x15
	.zero		1


	//   ....[88]....
        /*0694*/ 	.word	0x00005390
        /*0698*/ 	.word	0x000000ff
        /*069c*/ 	.word	0x00000068
        /*06a0*/ 	.short	0x010b
        /*06a2*/ 	.byte	0x15
	.zero		1


	//   ....[89]....
        /*06a4*/ 	.word	0x000053a0
        /*06a8*/ 	.word	0x000000ff
        /*06ac*/ 	.word	0x00000000
        /*06b0*/ 	.short	0x0101
        /*06b2*/ 	.byte	0x25
	.zero		1


	//   ....[90]....
        /*06b4*/ 	.word	0x000053d0
        /*06b8*/ 	.word	0x000000ff
        /*06bc*/ 	.word	0x00000070
        /*06c0*/ 	.short	0x010a
        /*06c2*/ 	.byte	0x15
	.zero		1


	//   ....[91]....
        /*06c4*/ 	.word	0x000053f0
        /*06c8*/ 	.word	0x000000ff
        /*06cc*/ 	.word	0x00000078
        /*06d0*/ 	.short	0x010a
        /*06d2*/ 	.byte	0x15
	.zero		1


	//   ....[92]....
        /*06d4*/ 	.word	0x00005410
        /*06d8*/ 	.word	0x000000ff
        /*06dc*/ 	.word	0x00000080
        /*06e0*/ 	.short	0x010a
        /*06e2*/ 	.byte	0x15
	.zero		1


	//   ....[93]....
        /*06e4*/ 	.word	0x00005450
        /*06e8*/ 	.word	0x00000000
        /*06ec*/ 	.word	0x00000088
        /*06f0*/ 	.short	0x010a
        /*06f2*/ 	.byte	0xff
	.zero		1


	//   ....[94]....
        /*06f4*/ 	.word	0x00005790
        /*06f8*/ 	.word	0x00000003
        /*06fc*/ 	.word	0x000000a0
        /*0700*/ 	.short	0x010a
        /*0702*/ 	.byte	0xff
	.zero		1


	//   ....[95]....
        /*0704*/ 	.word	0x00005910
        /*0708*/ 	.word	0x00000000
        /*070c*/ 	.word	0x00000000
        /*0710*/ 	.short	0x0101
        /*0712*/ 	.byte	0xff
	.zero		1


	//   ....[96]....
        /*0714*/ 	.word	0x000064e0
        /*0718*/ 	.word	0x000000ff
        /*071c*/ 	.word	0x00000050
        /*0720*/ 	.short	0x010a
        /*0722*/ 	.byte	0x2c
	.zero		1


	//   ....[97]....
        /*0724*/ 	.word	0x000065c0
        /*0728*/ 	.word	0x000000aa
        /*072c*/ 	.word	0x000000c0
        /*0730*/ 	.short	0x010a
        /*0732*/ 	.byte	0xff
	.zero		1


	//   ....[98]....
        /*0734*/ 	.word	0x00006780
        /*0738*/ 	.word	0x000000ff
        /*073c*/ 	.word	0x00000050
        /*0740*/ 	.short	0x010a
        /*0742*/ 	.byte	0x2c
	.zero		1


	//   ....[99]....
        /*0744*/ 	.word	0x000068b0
        /*0748*/ 	.word	0x000000aa
        /*074c*/ 	.word	0x000000c0
        /*0750*/ 	.short	0x010a
        /*0752*/ 	.byte	0xff
	.zero		1


	//   ....[100]....
        /*0754*/ 	.word	0x00007ac0
        /*0758*/ 	.word	0x00000000
        /*075c*/ 	.word	0x00000000
        /*0760*/ 	.short	0x0101
        /*0762*/ 	.byte	0xff
	.zero		1


	//   ....[101]....
        /*0764*/ 	.word	0x00007ad0
        /*0768*/ 	.word	0x00000003
        /*076c*/ 	.word	0x00000050
        /*0770*/ 	.short	0x010a
        /*0772*/ 	.byte	0xff
	.zero		1


	//   ....[102]....
        /*0774*/ 	.word	0x00007bb0
        /*0778*/ 	.word	0x00000003
        /*077c*/ 	.word	0x00000050
        /*0780*/ 	.short	0x010a
        /*0782*/ 	.byte	0xff
	.zero		1


	//   ....[103]....
        /*0784*/ 	.word	0x00008ef0
        /*0788*/ 	.word	0x0000004d
        /*078c*/ 	.word	0x00000000
        /*0790*/ 	.short	0x0101
        /*0792*/ 	.byte	0xff
	.zero		1


	//   ....[104]....
        /*0794*/ 	.word	0x00008f10
        /*0798*/ 	.word	0x00000000
        /*079c*/ 	.word	0x00000050
        /*07a0*/ 	.short	0x010a
        /*07a2*/ 	.byte	0xff
	.zero		1


	//   ....[105]....
        /*07a4*/ 	.word	0x00008fe0
        /*07a8*/ 	.word	0x00000000
        /*07ac*/ 	.word	0x00000050
        /*07b0*/ 	.short	0x010a
        /*07b2*/ 	.byte	0xff
	.zero		1


	//   ....[106]....
        /*07b4*/ 	.word	0x0000a320
        /*07b8*/ 	.word	0x0000004a
        /*07bc*/ 	.word	0x00000000
        /*07c0*/ 	.short	0x0101
        /*07c2*/ 	.byte	0xff
	.zero		1


	//   ....[107]....
        /*07c4*/ 	.word	0x0000a340
        /*07c8*/ 	.word	0x00000003
        /*07cc*/ 	.word	0x00000050
        /*07d0*/ 	.short	0x010a
        /*07d2*/ 	.byte	0xff
	.zero		1


	//   ....[108]....
        /*07d4*/ 	.word	0x0000a410
        /*07d8*/ 	.word	0x00000003
        /*07dc*/ 	.word	0x00000050
        /*07e0*/ 	.short	0x010a
        /*07e2*/ 	.byte	0xff
	.zero		1


	//   ....[109]....
        /*07e4*/ 	.word	0x0000a8a0
        /*07e8*/ 	.word	0x000000aa
        /*07ec*/ 	.word	0x00000000
        /*07f0*/ 	.short	0x0101
        /*07f2*/ 	.byte	0xff
	.zero		1


	//   ....[110]....
        /*07f4*/ 	.word	0x0000b790
        /*07f8*/ 	.word	0x00000000
        /*07fc*/ 	.word	0x00000000
        /*0800*/ 	.short	0x0101
        /*0802*/ 	.byte	0xff
	.zero		1


	//   ....[111]....
        /*0804*/ 	.word	0x0000ba20
        /*0808*/ 	.word	0x000000ff
        /*080c*/ 	.word	0x00000000
        /*0810*/ 	.short	0x0101
        /*0812*/ 	.byte	0x04
	.zero		1


	//   ....[112]....
        /*0814*/ 	.word	0x0000ba40
        /*0818*/ 	.word	0x00000003
        /*081c*/ 	.word	0x000000f0
        /*0820*/ 	.short	0x010a
        /*0822*/ 	.byte	0xff
	.zero		1


	//   ....[113]....
        /*0824*/ 	.word	0x0000baa0
        /*0828*/ 	.word	0x00000000
        /*082c*/ 	.word	0x00000028
        /*0830*/ 	.short	0x010a
        /*0832*/ 	.byte	0xff
	.zero		1


	//   ....[114]....
        /*0834*/ 	.word	0x0000bb00
        /*0838*/ 	.word	0x00000000
        /*083c*/ 	.word	0x00000028
        /*0840*/ 	.short	0x010a
        /*0842*/ 	.byte	0xff
	.zero		1


	//   ....[115]....
        /*0844*/ 	.word	0x0000bb50
        /*0848*/ 	.word	0x00000003
        /*084c*/ 	.word	0x000000a0
        /*0850*/ 	.short	0x010a
        /*0852*/ 	.byte	0xff
	.zero		1


	//   ....[116]....
        /*0854*/ 	.word	0x0000bbb0
        /*0858*/ 	.word	0x00000000
        /*085c*/ 	.word	0x00000000
        /*0860*/ 	.short	0x010a
        /*0862*/ 	.byte	0xff
	.zero		1


	//   ....[117]....
        /*0864*/ 	.word	0x0000bc10
        /*0868*/ 	.word	0x00000000
        /*086c*/ 	.word	0x00000000
        /*0870*/ 	.short	0x010a
        /*0872*/ 	.byte	0xff
	.zero		1


	//   ....[118]....
        /*0874*/ 	.word	0x0000bc70
        /*0878*/ 	.word	0x00000000
        /*087c*/ 	.word	0x00000000
        /*0880*/ 	.short	0x010a
        /*0882*/ 	.byte	0xff
	.zero		1


	//   ....[119]....
        /*0884*/ 	.word	0x0000bcd0
        /*0888*/ 	.word	0x00000000
        /*088c*/ 	.word	0x00000000
        /*0890*/ 	.short	0x010a
        /*0892*/ 	.byte	0xff
	.zero		1


	//   ....[120]....
        /*0894*/ 	.word	0x0000bd20
        /*0898*/ 	.word	0x00000002
        /*089c*/ 	.word	0x000000e0
        /*08a0*/ 	.short	0x010a
        /*08a2*/ 	.byte	0xff
	.zero		1


	//   ....[121]....
        /*08a4*/ 	.word	0x0000bd80
        /*08a8*/ 	.word	0x00000002
        /*08ac*/ 	.word	0x000000b0
        /*08b0*/ 	.short	0x010a
        /*08b2*/ 	.byte	0xff
	.zero		1


	//   ....[122]....
        /*08b4*/ 	.word	0x0000bdd0
        /*08b8*/ 	.word	0x00000002
        /*08bc*/ 	.word	0x000000a0
        /*08c0*/ 	.short	0x010a
        /*08c2*/ 	.byte	0xff
	.zero		1


	//   ....[123]....
        /*08c4*/ 	.word	0x0000be30
        /*08c8*/ 	.word	0x00000000
        /*08cc*/ 	.word	0x000000b0
        /*08d0*/ 	.short	0x010a
        /*08d2*/ 	.byte	0xff
	.zero		1


	//   ....[124]....
        /*08d4*/ 	.word	0x0000be90
        /*08d8*/ 	.word	0x00000000
        /*08dc*/ 	.word	0x00000008
        /*08e0*/ 	.short	0x010a
        /*08e2*/ 	.byte	0xff
	.zero		1


	//   ....[125]....
        /*08e4*/ 	.word	0x0000bf70
        /*08e8*/ 	.word	0x00000000
        /*08ec*/ 	.word	0x00000008
        /*08f0*/ 	.short	0x010a
        /*08f2*/ 	.byte	0xff
	.zero		1


	//   ....[126]....
        /*08f4*/ 	.word	0x0000bfc0
        /*08f8*/ 	.word	0x00000000
        /*08fc*/ 	.word	0x000000a0
        /*0900*/ 	.short	0x010a
        /*0902*/ 	.byte	0xff
	.zero		1


	//   ....[127]....
        /*0904*/ 	.word	0x0000c020
        /*0908*/ 	.word	0x00000000
        /*090c*/ 	.word	0x000000d0
        /*0910*/ 	.short	0x010a
        /*0912*/ 	.byte	0xff
	.zero		1


	//   ....[128]....
        /*0914*/ 	.word	0x0000c080
        /*0918*/ 	.word	0x00000000
        /*091c*/ 	.word	0x00000000
        /*0920*/ 	.short	0x010a
        /*0922*/ 	.byte	0xff
	.zero		1


	//   ....[129]....
        /*0924*/ 	.word	0x0000c0e0
        /*0928*/ 	.word	0x00000000
        /*092c*/ 	.word	0x00000000
        /*0930*/ 	.short	0x010a
        /*0932*/ 	.byte	0xff
	.zero		1


	//   ....[130]....
        /*0934*/ 	.word	0x0000c140
        /*0938*/ 	.word	0x00000000
        /*093c*/ 	.word	0x00000100
        /*0940*/ 	.short	0x010a
        /*0942*/ 	.byte	0xff
	.zero		1


	//   ....[131]....
        /*0944*/ 	.word	0x0000c190
        /*0948*/ 	.word	0x0000000c
        /*094c*/ 	.word	0x000000a0
        /*0950*/ 	.short	0x010a
        /*0952*/ 	.byte	0xff
	.zero		1


	//   ....[132]....
        /*0954*/ 	.word	0x0000c1f0
        /*0958*/ 	.word	0x00000000
        /*095c*/ 	.word	0x00000098
        /*0960*/ 	.short	0x010a
        /*0962*/ 	.byte	0xff
	.zero		1


	//   ....[133]....
        /*0964*/ 	.word	0x0000c250
        /*0968*/ 	.word	0x00000000
        /*096c*/ 	.word	0x00000070
        /*0970*/ 	.short	0x010a
        /*0972*/ 	.byte	0xff
	.zero		1


	//   ....[134]....
        /*0974*/ 	.word	0x0000c2b0
        /*0978*/ 	.word	0x00000000
        /*097c*/ 	.word	0x00000078
        /*0980*/ 	.short	0x010a
        /*0982*/ 	.byte	0xff
	.zero		1


	//   ....[135]....
        /*0984*/ 	.word	0x0000c310
        /*0988*/ 	.word	0x00000000
        /*098c*/ 	.word	0x00000080
        /*0990*/ 	.short	0x010a
        /*0992*/ 	.byte	0xff
	.zero		1


	//   ....[136]....
        /*0994*/ 	.word	0x0000c370
        /*0998*/ 	.word	0x00000000
        /*099c*/ 	.word	0x00000088
        /*09a0*/ 	.short	0x010a
        /*09a2*/ 	.byte	0xff
	.zero		1


	//   ....[137]....
        /*09a4*/ 	.word	0x0000c3d0
        /*09a8*/ 	.word	0x00000000
        /*09ac*/ 	.word	0x00000070
        /*09b0*/ 	.short	0x010a
        /*09b2*/ 	.byte	0xff
	.zero		1


	//   ....[138]....
        /*09b4*/ 	.word	0x0000c430
        /*09b8*/ 	.word	0x00000000
        /*09bc*/ 	.word	0x00000078
        /*09c0*/ 	.short	0x010a
        /*09c2*/ 	.byte	0xff
	.zero		1


	//   ....[139]....
        /*09c4*/ 	.word	0x0000c490
        /*09c8*/ 	.word	0x00000000
        /*09cc*/ 	.word	0x00000080
        /*09d0*/ 	.short	0x010a
        /*09d2*/ 	.byte	0xff
	.zero		1


	//   ....[140]....
        /*09d4*/ 	.word	0x0000c4e0
        /*09d8*/ 	.word	0x00000003
        /*09dc*/ 	.word	0x000000a0
        /*09e0*/ 	.short	0x010a
        /*09e2*/ 	.byte	0xff
	.zero		1


	//   ....[141]....
        /*09e4*/ 	.word	0x0000c540
        /*09e8*/ 	.word	0x00000000
        /*09ec*/ 	.word	0x00000050
        /*09f0*/ 	.short	0x010a
        /*09f2*/ 	.byte	0xff
	.zero		1


	//   ....[142]....
        /*09f4*/ 	.word	0x0000c590
        /*09f8*/ 	.word	0x000000aa
        /*09fc*/ 	.word	0x000000c0
        /*0a00*/ 	.short	0x010a
        /*0a02*/ 	.byte	0xff
	.zero		1


	//   ....[143]....
        /*0a04*/ 	.word	0x0000c5e0
        /*0a08*/ 	.word	0x00000003
        /*0a0c*/ 	.word	0x00000050
        /*0a10*/ 	.short	0x010a
        /*0a12*/ 	.byte	0xff
	.zero		1


	//   ....[144]....
        /*0a14*/ 	.word	0x0000c630
        /*0a18*/ 	.word	0x00000000
        /*0a1c*/ 	.word	0x00000050
        /*0a20*/ 	.short	0x010a
        /*0a22*/ 	.byte	0xff
	.zero		1


	//   ....[145]....
        /*0a24*/ 	.word	0x0000c680
        /*0a28*/ 	.word	0x00000003
        /*0a2c*/ 	.word	0x00000050
        /*0a30*/ 	.short	0x010a
        /*0a32*/ 	.byte	0xff
	.zero		1


	//----- nvinfo : EIATTR_NUM_MBARRIERS
	.align		4
.L_47:
        /*0a34*/ 	.byte	0x03, 0x38
        /*0a36*/ 	.short	0x0021


	//----- nvinfo : EIATTR_EXIT_INSTR_OFFSETS
	.align		4
        /*0a38*/ 	.byte	0x04, 0x1c
        /*0a3a*/ 	.short	(.L_49 - .L_48)


	//   ....[0]....
.L_48:
        /*0a3c*/ 	.word	0x00002b70


	//   ....[1]....
        /*0a40*/ 	.word	0x00003060


	//   ....[2]....
        /*0a44*/ 	.word	0x000030c0


	//   ....[3]....
        /*0a48*/ 	.word	0x00004320


	//   ....[4]....
        /*0a4c*/ 	.word	0x00005480


	//   ....[5]....
        /*0a50*/ 	.word	0x000054c0


	//   ....[6]....
        /*0a54*/ 	.word	0x0000b910


	//   ....[7]....
        /*0a58*/ 	.word	0x0000b990


	//   ....[8]....
        /*0a5c*/ 	.word	0x0000b9c0


	//   ....[9]....
        /*0a60*/ 	.word	0x0000ba30


	//----- nvinfo : EIATTR_MAX_THREADS
	.align		4
.L_49:
        /*0a64*/ 	.byte	0x04, 0x05
        /*0a66*/ 	.short	(.L_51 - .L_50)
.L_50:
        /*0a68*/ 	.word	0x00000100
        /*0a6c*/ 	.word	0x00000001
        /*0a70*/ 	.word	0x00000001


	//----- nvinfo : EIATTR_CRS_STACK_SIZE
	.align		4
.L_51:
        /*0a74*/ 	.byte	0x04, 0x1e
        /*0a76*/ 	.short	(.L_53 - .L_52)
.L_52:
        /*0a78*/ 	.word	0x00000000


	//----- nvinfo : EIATTR_CBANK_PARAM_SIZE
	.align		4
.L_53:
        /*0a7c*/ 	.byte	0x03, 0x19
        /*0a7e*/ 	.short	0x0800


	//----- nvinfo : EIATTR_PARAM_CBANK
	.align		4
        /*0a80*/ 	.byte	0x04, 0x0a
        /*0a82*/ 	.short	(.L_55 - .L_54)
	.align		4
.L_54:
        /*0a84*/ 	.word	index@(.nv.constant0._ZN7cutlass13device_kernelINS_4gemm6kernel13GemmUniversalIN4cute5tupleIJiiiiEEENS1_10collective13CollectiveMmaINS1_35MainloopSm100TmaUmmaWarpSpecializedILi5ELi2ELi2ENS5_IJNS4_1CILi2EEESB_NSA_ILi1EEEEEEEENS5_IJNSA_ILi256EEESF_NSA_ILi64EEEEEENS_10bfloat16_tENS5_IJlSC_lEEESI_SJ_NS4_8TiledMMAINS4_8MMA_AtomIJNS4_26SM100_MMA_F16BF16_2x1SM_SSISI_SI_fLi256ELi256ELNS4_4UMMA5MajorE0ELSO_0ELNSN_7ScaleInE0ELSP_0EEEEEENS4_6LayoutINS5_IJSC_SC_SC_EEENS5_IJNSA_ILi0EEESU_SU_EEEEENS5_IJNS4_10UnderscoreESX_SX_EEEEENS4_28SM100_TMA_2SM_LOAD_MULTICASTENS4_14ComposedLayoutINS4_7SwizzleILi3ELi4ELi3EEENS4_18smem_ptr_flag_bitsILi16EEENSS_INS5_IJNSA_ILi8EEESG_EEENS5_IJSG_SC_EEEEEEEvNS4_8identityENS4_18SM100_TMA_2SM_LOADES1A_vS1B_EENS_8epilogue10collective18CollectiveEpilogueINS1E_23Sm100TmaWarpSpecializedILi4ELi2ELi64ELb1ELb0EEEJNS5_IJNSA_ILi128EEESF_SG_EEENS5_IJNSS_IS1J_SC_EENSS_ISG_SC_EEEEESI_SJ_SI_SJ_NS1E_6fusion15FusionCallbacksIS1I_NS1O_17LinearCombinationISI_fSI_fLNS_15FloatRoundStyleE2EEES1K_S1N_JEEENS4_5SM1004TMEM4LOAD26SM100_TMEM_LOAD_32dp32b64xENS4_13SM90_TMA_LOADES1A_NS4_39AutoVectorizingCopyWithAssumedAlignmentILi128EEENS4_14SM90_TMA_STOREES1A_S20_S20_EEEvvEEEEvNT_6ParamsE)
        /*0a88*/ 	.short	0x0380
        /*0a8a*/ 	.short	0x0800


	//----- nvinfo : EIATTR_SW_WAR
	.align		4
.L_55:
        /*0a8c*/ 	.byte	0x04, 0x36
        /*0a8e*/ 	.short	(.L_57 - .L_56)
.L_56:
        /*0a90*/ 	.word	0x00000008
.L_57:


//--------------------- .nv.callgraph             --------------------------
	.section	.nv.callgraph,"",@"SHT_CUDA_CALLGRAPH"
	.align	4
	.sectionentsize	8
	.align		4
        /*0000*/ 	.word	0x00000000
	.align		4
        /*0004*/ 	.word	0xffffffff
	.align		4
        /*0008*/ 	.word	index@(_ZN7cutlass13device_kernelINS_4gemm6kernel13GemmUniversalIN4cute5tupleIJiiiiEEENS1_10collective13CollectiveMmaINS1_35MainloopSm100TmaUmmaWarpSpecializedILi5ELi2ELi2ENS5_IJNS4_1CILi2EEESB_NSA_ILi1EEEEEEEENS5_IJNSA_ILi256EEESF_NSA_ILi64EEEEEENS_10bfloat16_tENS5_IJlSC_lEEESI_SJ_NS4_8TiledMMAINS4_8MMA_AtomIJNS4_26SM100_MMA_F16BF16_2x1SM_SSISI_SI_fLi256ELi256ELNS4_4UMMA5MajorE0ELSO_0ELNSN_7ScaleInE0ELSP_0EEEEEENS4_6LayoutINS5_IJSC_SC_SC_EEENS5_IJNSA_ILi0EEESU_SU_EEEEENS5_IJNS4_10UnderscoreESX_SX_EEEEENS4_28SM100_TMA_2SM_LOAD_MULTICASTENS4_14ComposedLayoutINS4_7SwizzleILi3ELi4ELi3EEENS4_18smem_ptr_flag_bitsILi16EEENSS_INS5_IJNSA_ILi8EEESG_EEENS5_IJSG_SC_EEEEEEEvNS4_8identityENS4_18SM100_TMA_2SM_LOADES1A_vS1B_EENS_8epilogue10collective18CollectiveEpilogueINS1E_23Sm100TmaWarpSpecializedILi4ELi2ELi64ELb1ELb0EEEJNS5_IJNSA_ILi128EEESF_SG_EEENS5_IJNSS_IS1J_SC_EENSS_ISG_SC_EEEEESI_SJ_SI_SJ_NS1E_6fusion15FusionCallbacksIS1I_NS1O_17LinearCombinationISI_fSI_fLNS_15FloatRoundStyleE2EEES1K_S1N_JEEENS4_5SM1004TMEM4LOAD26SM100_TMEM_LOAD_32dp32b64xENS4_13SM90_TMA_LOADES1A_NS4_39AutoVectorizingCopyWithAssumedAlignmentILi128EEENS4_14SM90_TMA_STOREES1A_S20_S20_EEEvvEEEEvNT_6ParamsE)
	.align		4
        /*000c*/ 	.word	index@(__assertfail)
	.align		4
        /*0010*/ 	.word	0x00000000
	.align		4
        /*0014*/ 	.word	0xfffffffe
	.align		4
        /*0018*/ 	.word	0x00000000
	.align		4
        /*001c*/ 	.word	0xfffffffd
	.align		4
        /*0020*/ 	.word	0x00000000
	.align		4
        /*0024*/ 	.word	0xfffffffc


//--------------------- .nv.constant4             --------------------------
	.section	.nv.constant4,"a",@progbits
	.align	8
	.align		8
.nv.constant4:
        /*0000*/ 	.dword	__assertfail
	.align		8
        /*0008*/ 	.dword	__unnamed_1
	.align		8
        /*0010*/ 	.dword	__unnamed_2
	.align		8
        /*0018*/ 	.dword	_ZN39_INTERNAL_04e629d6_4_k_cu_0e88bfe2_76554cuda3std3__45__cpo5beginE
	.align		8
        /*0020*/ 	.dword	_ZN39_INTERNAL_04e629d6_4_k_cu_0e88bfe2_76554cuda3std3__45__cpo3endE
	.align		8
        /*0028*/ 	.dword	_ZN39_INTERNAL_04e629d6_4_k_cu_0e88bfe2_76554cuda3std3__45__cpo6cbeginE
	.align		8
        /*0030*/ 	.dword	_ZN39_INTERNAL_04e629d6_4_k_cu_0e88bfe2_76554cuda3std3__45__cpo4cendE
	.align		8
        /*0038*/ 	.dword	_ZN39_INTERNAL_04e629d6_4_k_cu_0e88bfe2_76554cuda3std3__441_GLOBAL__N__04e629d6_4_k_cu_0e88bfe2_76556ignoreE
	.align		8
        /*0040*/ 	.dword	_ZN39_INTERNAL_04e629d6_4_k_cu_0e88bfe2_76554cuda3std3__419piecewise_constructE
	.align		8
        /*0048*/ 	.dword	_ZN39_INTERNAL_04e629d6_4_k_cu_0e88bfe2_76554cuda3std3__48in_placeE
	.align		8
        /*0050*/ 	.dword	_ZN39_INTERNAL_04e629d6_4_k_cu_0e88bfe2_76554cuda3std6ranges3__45__cpo4swapE
	.align		8
        /*0058*/ 	.dword	_ZN39_INTERNAL_04e629d6_4_k_cu_0e88bfe2_76554cuda3std6ranges3__45__cpo9iter_moveE
	.align		8
        /*0060*/ 	.dword	_ZN39_INTERNAL_04e629d6_4_k_cu_0e88bfe2_76554cute7productE
	.align		8
        /*0068*/ 	.dword	_ZN39_INTERNAL_04e629d6_4_k_cu_0e88bfe2_76554cute1_E
	.align		8
        /*0070*/ 	.dword	$str$25
	.align		8
        /*0078*/ 	.dword	$str$26
	.align		8
        /*0080*/ 	.dword	$str$27
	.align		8
        /*0088*/ 	.dword	$str$28


//--------------------- .text._ZN7cutlass13device_kernelINS_4gemm6kernel13GemmUniversalIN4cute5tupleIJiiiiEEENS1_10collective13CollectiveMmaINS1_35MainloopSm100TmaUmmaWarpSpecializedILi5ELi2ELi2ENS5_IJNS4_1CILi2EEESB_NSA_ILi1EEEEEEEENS5_IJNSA_ILi256EEESF_NSA_ILi64EEEEEENS_10bfloat16_tENS5_IJlSC_lEEESI_SJ_NS4_8TiledMMAINS4_8MMA_AtomIJNS4_26SM100_MMA_F16BF16_2x1SM_SSISI_SI_fLi256ELi256ELNS4_4UMMA5MajorE0ELSO_0ELNSN_7ScaleInE0ELSP_0EEEEEENS4_6LayoutINS5_IJSC_SC_SC_EEENS5_IJNSA_ILi0EEESU_SU_EEEEENS5_IJNS4_10UnderscoreESX_SX_EEEEENS4_28SM100_TMA_2SM_LOAD_MULTICASTENS4_14ComposedLayoutINS4_7SwizzleILi3ELi4ELi3EEENS4_18smem_ptr_flag_bitsILi16EEENSS_INS5_IJNSA_ILi8EEESG_EEENS5_IJSG_SC_EEEEEEEvNS4_8identityENS4_18SM100_TMA_2SM_LOADES1A_vS1B_EENS_8epilogue10collective18CollectiveEpilogueINS1E_23Sm100TmaWarpSpecializedILi4ELi2ELi64ELb1ELb0EEEJNS5_IJNSA_ILi128EEESF_SG_EEENS5_IJNSS_IS1J_SC_EENSS_ISG_SC_EEEEESI_SJ_SI_SJ_NS1E_6fusion15FusionCallbacksIS1I_NS1O_17LinearCombinationISI_fSI_fLNS_15FloatRoundStyleE2EEES1K_S1N_JEEENS4_5SM1004TMEM4LOAD26SM100_TMEM_LOAD_32dp32b64xENS4_13SM90_TMA_LOADES1A_NS4_39AutoVectorizingCopyWithAssumedAlignmentILi128EEENS4_14SM90_TMA_STOREES1A_S20_S20_EEEvvEEEEvNT_6ParamsE --------------------------
	.section	.text._ZN7cutlass13device_kernelINS_4gemm6kernel13GemmUniversalIN4cute5tupleIJiiiiEEENS1_10collective13CollectiveMmaINS1_35MainloopSm100TmaUmmaWarpSpecializedILi5ELi2ELi2ENS5_IJNS4_1CILi2EEESB_NSA_ILi1EEEEEEEENS5_IJNSA_ILi256EEESF_NSA_ILi64EEEEEENS_10bfloat16_tENS5_IJlSC_lEEESI_SJ_NS4_8TiledMMAINS4_8MMA_AtomIJNS4_26SM100_MMA_F16BF16_2x1SM_SSISI_SI_fLi256ELi256ELNS4_4UMMA5MajorE0ELSO_0ELNSN_7ScaleInE0ELSP_0EEEEEENS4_6LayoutINS5_IJSC_SC_SC_EEENS5_IJNSA_ILi0EEESU_SU_EEEEENS5_IJNS4_10UnderscoreESX_SX_EEEEENS4_28SM100_TMA_2SM_LOAD_MULTICASTENS4_14ComposedLayoutINS4_7SwizzleILi3ELi4ELi3EEENS4_18smem_ptr_flag_bitsILi16EEENSS_INS5_IJNSA_ILi8EEESG_EEENS5_IJSG_SC_EEEEEEEvNS4_8identityENS4_18SM100_TMA_2SM_LOADES1A_vS1B_EENS_8epilogue10collective18CollectiveEpilogueINS1E_23Sm100TmaWarpSpecializedILi4ELi2ELi64ELb1ELb0EEEJNS5_IJNSA_ILi128EEESF_SG_EEENS5_IJNSS_IS1J_SC_EENSS_ISG_SC_EEEEESI_SJ_SI_SJ_NS1E_6fusion15FusionCallbacksIS1I_NS1O_17LinearCombinationISI_fSI_fLNS_15FloatRoundStyleE2EEES1K_S1N_JEEENS4_5SM1004TMEM4LOAD26SM100_TMEM_LOAD_32dp32b64xENS4_13SM90_TMA_LOADES1A_NS4_39AutoVectorizingCopyWithAssumedAlignmentILi128EEENS4_14SM90_TMA_STOREES1A_S20_S20_EEEvvEEEEvNT_6ParamsE,"ax",@progbits
	.align	128
.text._ZN7cutlass13device_kernelINS_4gemm6kernel13GemmUniversalIN4cute5tupleIJiiiiEEENS1_10collective13CollectiveMmaINS1_35MainloopSm100TmaUmmaWarpSpecializedILi5ELi2ELi2ENS5_IJNS4_1CILi2EEESB_NSA_ILi1EEEEEEEENS5_IJNSA_ILi256EEESF_NSA_ILi64EEEEEENS_10bfloat16_tENS5_IJlSC_lEEESI_SJ_NS4_8TiledMMAINS4_8MMA_AtomIJNS4_26SM100_MMA_F16BF16_2x1SM_SSISI_SI_fLi256ELi256ELNS4_4UMMA5MajorE0ELSO_0ELNSN_7ScaleInE0ELSP_0EEEEEENS4_6LayoutINS5_IJSC_SC_SC_EEENS5_IJNSA_ILi0EEESU_SU_EEEEENS5_IJNS4_10UnderscoreESX_SX_EEEEENS4_28SM100_TMA_2SM_LOAD_MULTICASTENS4_14ComposedLayoutINS4_7SwizzleILi3ELi4ELi3EEENS4_18smem_ptr_flag_bitsILi16EEENSS_INS5_IJNSA_ILi8EEESG_EEENS5_IJSG_SC_EEEEEEEvNS4_8identityENS4_18SM100_TMA_2SM_LOADES1A_vS1B_EENS_8epilogue10collective18CollectiveEpilogueINS1E_23Sm100TmaWarpSpecializedILi4ELi2ELi64ELb1ELb0EEEJNS5_IJNSA_ILi128EEESF_SG_EEENS5_IJNSS_IS1J_SC_EENSS_ISG_SC_EEEEESI_SJ_SI_SJ_NS1E_6fusion15FusionCallbacksIS1I_NS1O_17LinearCombinationISI_fSI_fLNS_15FloatRoundStyleE2EEES1K_S1N_JEEENS4_5SM1004TMEM4LOAD26SM100_TMEM_LOAD_32dp32b64xENS4_13SM90_TMA_LOADES1A_NS4_39AutoVectorizingCopyWithAssumedAlignmentILi128EEENS4_14SM90_TMA_STOREES1A_S20_S20_EEEvvEEEEvNT_6ParamsE:
        .type           _ZN7cutlass13device_kernelINS_4gemm6kernel13GemmUniversalIN4cute5tupleIJiiiiEEENS1_10collective13CollectiveMmaINS1_35MainloopSm100TmaUmmaWarpSpecializedILi5ELi2ELi2ENS5_IJNS4_1CILi2EEESB_NSA_ILi1EEEEEEEENS5_IJNSA_ILi256EEESF_NSA_ILi64EEEEEENS_10bfloat16_tENS5_IJlSC_lEEESI_SJ_NS4_8TiledMMAINS4_8MMA_AtomIJNS4_26SM100_MMA_F16BF16_2x1SM_SSISI_SI_fLi256ELi256ELNS4_4UMMA5MajorE0ELSO_0ELNSN_7ScaleInE0ELSP_0EEEEEENS4_6LayoutINS5_IJSC_SC_SC_EEENS5_IJNSA_ILi0EEESU_SU_EEEEENS5_IJNS4_10UnderscoreESX_SX_EEEEENS4_28SM100_TMA_2SM_LOAD_MULTICASTENS4_14ComposedLayoutINS4_7SwizzleILi3ELi4ELi3EEENS4_18smem_ptr_flag_bitsILi16EEENSS_INS5_IJNSA_ILi8EEESG_EEENS5_IJSG_SC_EEEEEEEvNS4_8identityENS4_18SM100_TMA_2SM_LOADES1A_vS1B_EENS_8epilogue10collective18CollectiveEpilogueINS1E_23Sm100TmaWarpSpecializedILi4ELi2ELi64ELb1ELb0EEEJNS5_IJNSA_ILi128EEESF_SG_EEENS5_IJNSS_IS1J_SC_EENSS_ISG_SC_EEEEESI_SJ_SI_SJ_NS1E_6fusion15FusionCallbacksIS1I_NS1O_17LinearCombinationISI_fSI_fLNS_15FloatRoundStyleE2EEES1K_S1N_JEEENS4_5SM1004TMEM4LOAD26SM100_TMEM_LOAD_32dp32b64xENS4_13SM90_TMA_LOADES1A_NS4_39AutoVectorizingCopyWithAssumedAlignmentILi128EEENS4_14SM90_TMA_STOREES1A_S20_S20_EEEvvEEEEvNT_6ParamsE,@function
        .size           _ZN7cutlass13device_kernelINS_4gemm6kernel13GemmUniversalIN4cute5tupleIJiiiiEEENS1_10collective13CollectiveMmaINS1_35MainloopSm100TmaUmmaWarpSpecializedILi5ELi2ELi2ENS5_IJNS4_1CILi2EEESB_NSA_ILi1EEEEEEEENS5_IJNSA_ILi256EEESF_NSA_ILi64EEEEEENS_10bfloat16_tENS5_IJlSC_lEEESI_SJ_NS4_8TiledMMAINS4_8MMA_AtomIJNS4_26SM100_MMA_F16BF16_2x1SM_SSISI_SI_fLi256ELi256ELNS4_4UMMA5MajorE0ELSO_0ELNSN_7ScaleInE0ELSP_0EEEEEENS4_6LayoutINS5_IJSC_SC_SC_EEENS5_IJNSA_ILi0EEESU_SU_EEEEENS5_IJNS4_10UnderscoreESX_SX_EEEEENS4_28SM100_TMA_2SM_LOAD_MULTICASTENS4_14ComposedLayoutINS4_7SwizzleILi3ELi4ELi3EEENS4_18smem_ptr_flag_bitsILi16EEENSS_INS5_IJNSA_ILi8EEESG_EEENS5_IJSG_SC_EEEEEEEvNS4_8identityENS4_18SM100_TMA_2SM_LOADES1A_vS1B_EENS_8epilogue10collective18CollectiveEpilogueINS1E_23Sm100TmaWarpSpecializedILi4ELi2ELi64ELb1ELb0EEEJNS5_IJNSA_ILi128EEESF_SG_EEENS5_IJNSS_IS1J_SC_EENSS_ISG_SC_EEEEESI_SJ_SI_SJ_NS1E_6fusion15FusionCallbacksIS1I_NS1O_17LinearCombinationISI_fSI_fLNS_15FloatRoundStyleE2EEES1K_S1N_JEEENS4_5SM1004TMEM4LOAD26SM100_TMEM_LOAD_32dp32b64xENS4_13SM90_TMA_LOADES1A_NS4_39AutoVectorizingCopyWithAssumedAlignmentILi128EEENS4_14SM90_TMA_STOREES1A_S20_S20_EEEvvEEEEvNT_6ParamsE,(.L_x_194 - _ZN7cutlass13device_kernelINS_4gemm6kernel13GemmUniversalIN4cute5tupleIJiiiiEEENS1_10collective13CollectiveMmaINS1_35MainloopSm100TmaUmmaWarpSpecializedILi5ELi2ELi2ENS5_IJNS4_1CILi2EEESB_NSA_ILi1EEEEEEEENS5_IJNSA_ILi256EEESF_NSA_ILi64EEEEEENS_10bfloat16_tENS5_IJlSC_lEEESI_SJ_NS4_8TiledMMAINS4_8MMA_AtomIJNS4_26SM100_MMA_F16BF16_2x1SM_SSISI_SI_fLi256ELi256ELNS4_4UMMA5MajorE0ELSO_0ELNSN_7ScaleInE0ELSP_0EEEEEENS4_6LayoutINS5_IJSC_SC_SC_EEENS5_IJNSA_ILi0EEESU_SU_EEEEENS5_IJNS4_10UnderscoreESX_SX_EEEEENS4_28SM100_TMA_2SM_LOAD_MULTICASTENS4_14ComposedLayoutINS4_7SwizzleILi3ELi4ELi3EEENS4_18smem_ptr_flag_bitsILi16EEENSS_INS5_IJNSA_ILi8EEESG_EEENS5_IJSG_SC_EEEEEEEvNS4_8identityENS4_18SM100_TMA_2SM_LOADES1A_vS1B_EENS_8epilogue10collective18CollectiveEpilogueINS1E_23Sm100TmaWarpSpecializedILi4ELi2ELi64ELb1ELb0EEEJNS5_IJNSA_ILi128EEESF_SG_EEENS5_IJNSS_IS1J_SC_EENSS_ISG_SC_EEEEESI_SJ_SI_SJ_NS1E_6fusion15FusionCallbacksIS1I_NS1O_17LinearCombinationISI_fSI_fLNS_15FloatRoundStyleE2EEES1K_S1N_JEEENS4_5SM1004TMEM4LOAD26SM100_TMEM_LOAD_32dp32b64xENS4_13SM90_TMA_LOADES1A_NS4_39AutoVectorizingCopyWithAssumedAlignmentILi128EEENS4_14SM90_TMA_STOREES1A_S20_S20_EEEvvEEEEvNT_6ParamsE)
        .other          _ZN7cutlass13device_kernelINS_4gemm6kernel13GemmUniversalIN4cute5tupleIJiiiiEEENS1_10collective13CollectiveMmaINS1_35MainloopSm100TmaUmmaWarpSpecializedILi5ELi2ELi2ENS5_IJNS4_1CILi2EEESB_NSA_ILi1EEEEEEEENS5_IJNSA_ILi256EEESF_NSA_ILi64EEEEEENS_10bfloat16_tENS5_IJlSC_lEEESI_SJ_NS4_8TiledMMAINS4_8MMA_AtomIJNS4_26SM100_MMA_F16BF16_2x1SM_SSISI_SI_fLi256ELi256ELNS4_4UMMA5MajorE0ELSO_0ELNSN_7ScaleInE0ELSP_0EEEEEENS4_6LayoutINS5_IJSC_SC_SC_EEENS5_IJNSA_ILi0EEESU_SU_EEEEENS5_IJNS4_10UnderscoreESX_SX_EEEEENS4_28SM100_TMA_2SM_LOAD_MULTICASTENS4_14ComposedLayoutINS4_7SwizzleILi3ELi4ELi3EEENS4_18smem_ptr_flag_bitsILi16EEENSS_INS5_IJNSA_ILi8EEESG_EEENS5_IJSG_SC_EEEEEEEvNS4_8identityENS4_18SM100_TMA_2SM_LOADES1A_vS1B_EENS_8epilogue10collective18CollectiveEpilogueINS1E_23Sm100TmaWarpSpecializedILi4ELi2ELi64ELb1ELb0EEEJNS5_IJNSA_ILi128EEESF_SG_EEENS5_IJNSS_IS1J_SC_EENSS_ISG_SC_EEEEESI_SJ_SI_SJ_NS1E_6fusion15FusionCallbacksIS1I_NS1O_17LinearCombinationISI_fSI_fLNS_15FloatRoundStyleE2EEES1K_S1N_JEEENS4_5SM1004TMEM4LOAD26SM100_TMEM_LOAD_32dp32b64xENS4_13SM90_TMA_LOADES1A_NS4_39AutoVectorizingCopyWithAssumedAlignmentILi128EEENS4_14SM90_TMA_STOREES1A_S20_S20_EEEvvEEEEvNT_6ParamsE,@"STO_CUDA_ENTRY STV_DEFAULT"
_ZN7cutlass13device_kernelINS_4gemm6kernel13GemmUniversalIN4cute5tupleIJiiiiEEENS1_10collective13CollectiveMmaINS1_35MainloopSm100TmaUmmaWarpSpecializedILi5ELi2ELi2ENS5_IJNS4_1CILi2EEESB_NSA_ILi1EEEEEEEENS5_IJNSA_ILi256EEESF_NSA_ILi64EEEEEENS_10bfloat16_tENS5_IJlSC_lEEESI_SJ_NS4_8TiledMMAINS4_8MMA_AtomIJNS4_26SM100_MMA_F16BF16_2x1SM_SSISI_SI_fLi256ELi256ELNS4_4UMMA5MajorE0ELSO_0ELNSN_7ScaleInE0ELSP_0EEEEEENS4_6LayoutINS5_IJSC_SC_SC_EEENS5_IJNSA_ILi0EEESU_SU_EEEEENS5_IJNS4_10UnderscoreESX_SX_EEEEENS4_28SM100_TMA_2SM_LOAD_MULTICASTENS4_14ComposedLayoutINS4_7SwizzleILi3ELi4ELi3EEENS4_18smem_ptr_flag_bitsILi16EEENSS_INS5_IJNSA_ILi8EEESG_EEENS5_IJSG_SC_EEEEEEEvNS4_8identityENS4_18SM100_TMA_2SM_LOADES1A_vS1B_EENS_8epilogue10collective18CollectiveEpilogueINS1E_23Sm100TmaWarpSpecializedILi4ELi2ELi64ELb1ELb0EEEJNS5_IJNSA_ILi128EEESF_SG_EEENS5_IJNSS_IS1J_SC_EENSS_ISG_SC_EEEEESI_SJ_SI_SJ_NS1E_6fusion15FusionCallbacksIS1I_NS1O_17LinearCombinationISI_fSI_fLNS_15FloatRoundStyleE2EEES1K_S1N_JEEENS4_5SM1004TMEM4LOAD26SM100_TMEM_LOAD_32dp32b64xENS4_13SM90_TMA_LOADES1A_NS4_39AutoVectorizingCopyWithAssumedAlignmentILi128EEENS4_14SM90_TMA_STOREES1A_S20_S20_EEEvvEEEEvNT_6ParamsE:
[----:B------:R-:W1:Y:S01]  /*0000*/  LDC R1, c[0x0][0x37c] ;  /* 0x0000df00ff017b82 */ /* 0x000e620000000800 */
[----:B------:R-:W2:Y:S01]  /*0010*/  S2R R163, SR_TID.X ;  /* 0x0000000000a37919 */ /* 0x000ea20000002100 */
[----:B------:R-:W3:Y:S06]  /*0020*/  LDCU.64 UR8, c[0x0][0x890] ;  /* 0x00011200ff0877ac */ /* 0x000eec0008000a00 */
[----:B------:R-:W4:Y:S01]  /*0030*/  S2UR UR47, SR_CgaCtaId ;  /* 0x00000000002f79c3 */ /* 0x000f220000008800 */
[----:B------:R-:W-:Y:S02]  /*0040*/  PRMT R146, RZ, 0x7610, R146 ;  /* 0x00007610ff927816 */ /* 0x000fe40000000092 */
[----:B------:R-:W-:Y:S01]  /*0050*/  ELECT P1, URZ, PT ;  /* 0x0000000000ff782f */ /* 0x000fe20003820000 */
[----:B---3--:R-:W-:-:S04]  /*0060*/  UISETP.NE.U32.AND UP0, UPT, UR8, URZ, UPT ;  /* 0x000000ff0800728c */ /* 0x008fc8000bf05070 */
[----:B------:R-:W-:Y:S02]  /*0070*/  UISETP.NE.AND.EX UP0, UPT, UR9, URZ, UPT, UP0 ;  /* 0x000000ff0900728c */ /* 0x000fe4000bf05300 */
[----:B----4-:R-:W-:Y:S02]  /*0080*/  ULOP3.LUT UR46, UR47, 0x1, URZ, 0xc0, !UPT ;  /* 0x000000012f2e7892 */ /* 0x010fe4000f8ec0ff */
[----:B------:R-:W-:Y:S01]  /*0090*/  ULOP3.LUT UR48, UR47, 0x1, URZ, 0x3c, !UPT ;  /* 0x000000012f307892 */ /* 0x000fe2000f8e3cff */
[----:B--2---:R-:W-:-:S05]  /*00a0*/  SHF.R.U32.HI R147, RZ, 0x5, R163 ;  /* 0x00000005ff937819 */ /* 0x004fca00000116a3 */
[----:B------:R-:W2:Y:S02]  /*00b0*/  SHFL.IDX PT, R0, R147, RZ, 0x1f ;  /* 0x00001fff93007589 */ /* 0x000ea400000e0000 */
[----:B--2---:R-:W-:Y:S01]  /*00c0*/  R2UR UR17, R0 ;  /* 0x00000000001172ca */ /* 0x004fe200000e0000 */
[----:B-1----:R-:W-:-:S14]  /*00d0*/  BRA.U UP0, `(.L_x_0) ;  /* 0x0000000100307547 */ /* 0x002fdc000b800000 */
[----:B------:R-:W1:Y:S02]  /*00e0*/  LDCU.64 UR4, c[0x0][0x888] ;  /* 0x00011100ff0477ac */ /* 0x000e640008000a00 */
[----:B-1----:R-:W-:-:S04]  /*00f0*/  UISETP.NE.U32.AND UP0, UPT, UR4, URZ, UPT ;  /* 0x000000ff0400728c */ /* 0x002fc8000bf05070 */
[----:B------:R-:W-:-:S09]  /*0100*/  UISETP.NE.AND.EX UP0, UPT, UR5, URZ, UPT, UP0 ;  /* 0x000000ff0500728c */ /* 0x000fd2000bf05300 */
[----:B------:R-:W-:Y:S05]  /*0110*/  BRA.U !UP0, `(.L_x_1) ;  /* 0x0000000108147547 */ /* 0x000fea000b800000 */
[----:B------:R-:W1:Y:S01]  /*0120*/  LDC.64 R2, c[0x0][0x888] ;  /* 0x00022200ff027b82 */ /* 0x000e620000000a00 */
[----:B------:R-:W1:Y:S02]  /*0130*/  LDCU.64 UR4, c[0x0][0x358] ;  /* 0x00006b00ff0477ac */ /* 0x000e640008000a00 */
[----:B-1----:R1:W5:Y:S01]  /*0140*/  LDG.E R73, desc[UR4][R2.64] ;  /* 0x0000000402497981 */ /* 0x002362000c1e1900 */
[----:B------:R-:W-:Y:S01]  /*0150*/  HFMA2 R146, -RZ, RZ, 0, 5.9604644775390625e-08 ;  /* 0x00000001ff927431 */ /* 0x000fe200000001ff */
[----:B------:R-:W-:Y:S05]  /*0160*/  BRA `(.L_x_0) ;  /* 0x00000000000c7947 */ /* 0x000fea0003800000 */
.L_x_1:
[----:B------:R-:W1:Y:S01]  /*0170*/  LDCU UR4, c[0x0][0x880] ;  /* 0x00011000ff0477ac */ /* 0x000e620008000800 */
[----:B------:R-:W-:Y:S01]  /*0180*/  HFMA2 R146, -RZ, RZ, 0, 5.9604644775390625e-08 ;  /* 0x00000001ff927431 */ /* 0x000fe200000001ff */
[----:B-1----:R-:W-:-:S07]  /*0190*/  MOV R73, UR4 ;  /* 0x0000000400497c02 */ /* 0x002fce0008000f00 */
.L_x_0:
[----:B------:R-:W2:Y:S02]  /*01a0*/  LDCU.64 UR4, c[0x0][0x8b0] ;  /* 0x00011600ff0477ac */ /* 0x000ea40008000a00 */
[----:B--2---:R-:W-:-:S04]  /*01b0*/  UISETP.NE.U32.AND UP0, UPT, UR4, URZ, UPT ;  /* 0x000000ff0400728c */ /* 0x004fc8000bf05070 */
[----:B------:R-:W-:-:S09]  /*01c0*/  UISETP.NE.AND.EX UP0, UPT, UR5, URZ, UPT, UP0 ;  /* 0x000000ff0500728c */ /* 0x000fd2000bf05300 */
[----:B------:R-:W-:Y:S05]  /*01d0*/  BRA.U UP0, `(.L_x_2) ;  /* 0x0000000100287547 */ /* 0x000fea000b800000 */
[----:B------:R-:W2:Y:S02]  /*01e0*/  LDCU.64 UR4, c[0x0][0x8a8] ;  /* 0x00011500ff0477ac */ /* 0x000ea40008000a00 */
[----:B--2---:R-:W-:-:S04]  /*01f0*/  UISETP.NE.U32.AND UP0, UPT, UR4, URZ, UPT ;  /* 0x000000ff0400728c */ /* 0x004fc8000bf05070 */
[----:B------:R-:W-:-:S09]  /*0200*/  UISETP.NE.AND.EX UP0, UPT, UR5, URZ, UPT, UP0 ;  /* 0x000000ff0500728c */ /* 0x000fd2000bf05300 */
[----:B------:R-:W-:Y:S05]  /*0210*/  BRA.U !UP0, `(.L_x_3) ;  /* 0x0000000108107547 */ /* 0x000fea000b800000 */
[----:B------:R-:W2:Y:S01]  /*0220*/  LDC.64 R70, c[0x0][0x8a8] ;  /* 0x00022a00ff467b82 */ /* 0x000ea20000000a00 */
[----:B------:R-:W2:Y:S02]  /*0230*/  LDCU.64 UR4, c[0x0][0x358] ;  /* 0x00006b00ff0477ac */ /* 0x000ea40008000a00 */
[----:B--2---:R2:W5:Y:S01]  /*0240*/  LDG.E R70, desc[UR4][R70.64] ;  /* 0x0000000446467981 */ /* 0x004562000c1e1900 */
[----:B------:R-:W-:Y:S05]  /*0250*/  BRA `(.L_x_2) ;  /* 0x0000000000087947 */ /* 0x000fea0003800000 */
.L_x_3:
[----:B------:R-:W2:Y:S02]  /*0260*/  LDCU UR4, c[0x0][0x8a0] ;  /* 0x00011400ff0477ac */ /* 0x000ea40008000800 */
[----:B--2---:R-:W-:Y:S02]  /*0270*/  MOV R70, UR4 ;  /* 0x0000000400467c02 */ /* 0x004fe40008000f00 */
.L_x_2:
[----:B------:R-:W-:Y:S01]  /*0280*/  IMAD.U32 R0, RZ, RZ, UR17 ;  /* 0x00000011ff007e24 */ /* 0x000fe2000f8e00ff */
[----:B------:R-:W-:Y:S04]  /*0290*/  BSSY.RECONVERGENT B0, `(.L_x_4) ;  /* 0x000000c000007945 */ /* 0x000fe80003800200 */
[C---:B------:R-:W-:Y:S02]  /*02a0*/  ISETP.NE.OR P2, PT, R0.reuse, 0x1, !P1 ;  /* 0x000000010000780c */ /* 0x040fe40004f45670 */
[----:B------:R-:W-:-:S11]  /*02b0*/  ISETP.NE.OR P0, PT, R0, 0x3, !P1 ;  /* 0x000000030000780c */ /* 0x000fd60004f05670 */
[----:B------:R-:W-:Y:S05]  /*02c0*/  @P2 BRA `(.L_x_5) ;  /* 0x0000000000202947 */ /* 0x000fea0003800000 */
[----:B------:R-:W3:Y:S02]  /*02d0*/  LDCU.64 UR4, c[0x0][0x348] ;  /* 0x00006900ff0477ac */ /* 0x000ee40008000a00 */
[----:B---3--:R-:W-:Y:S02]  /*02e0*/  UIADD3 UR6, UP1, UPT, UR4, 0x80, URZ ;  /* 0x0000008004067890 */ /* 0x008fe4000ff3e0ff */
[----:B------:R-:W-:Y:S02]  /*02f0*/  UIADD3 UR4, UP0, UPT, UR4, 0x180, URZ ;  /* 0x0000018004047890 */ /* 0x000fe4000ff1e0ff */
[----:B------:R-:W-:Y:S02]  /*0300*/  UIADD3.X UR7, UPT, UPT, URZ, UR5, URZ, UP1, !UPT ;  /* 0x00000005ff077290 */ /* 0x000fe40008ffe4ff */
[----:B------:R-:W-:-:S07]  /*0310*/  UIADD3.X UR5, UPT, UPT, URZ, UR5, URZ, UP0, !UPT ;  /* 0x00000005ff057290 */ /* 0x000fce00087fe4ff */
[----:B------:R3:W-:Y:S02]  /*0320*/  UTMACCTL.PF [UR6] ;  /* 0x00000000060079b9 */ /* 0x0007e40008040000 */
[----:B------:R3:W-:Y:S02]  /*0330*/  UTMACCTL.PF [UR4] ;  /* 0x00000000040079b9 */ /* 0x0007e40008040000 */
[----:B---3--:R-:W-:Y:S01]  /*0340*/  NOP ;  /* 0x0000000000007918 */ /* 0x008fe20000000000 */
.L_x_5:
[----:B------:R-:W-:Y:S05]  /*0350*/  BSYNC.RECONVERGENT B0 ;  /* 0x0000000000007941 */ /* 0x000fea0003800200 */
.L_x_4:
[----:B------:R-:W-:Y:S04]  /*0360*/  BSSY.RECONVERGENT B0, `(.L_x_6) ;  /* 0x000000a000007945 */ /* 0x000fe80003800200 */
        /* <DEDUP_REMOVED lines=9> */
.L_x_7:
[----:B------:R-:W-:Y:S05]  /*0400*/  BSYNC.RECONVERGENT B0 ;  /* 0x0000000000007941 */ /* 0x000fea0003800200 */
.L_x_6:
[----:B------:R-:W3:Y:S01]  /*0410*/  LDCU.64 UR4, c[0x0][0x888] ;  /* 0x00011100ff0477ac */ /* 0x000ee20008000a00 */
[----:B------:R-:W-:Y:S02]  /*0420*/  UISETP.EQ.U32.AND UP1, UPT, UR8, URZ, UPT ;  /* 0x000000ff0800728c */ /* 0x000fe4000bf22070 */
[----:B------:R-:W-:Y:S02]  /*0430*/  UPLOP3.LUT UP3, UPT, UPT, UPT, UPT, 0x80, 0x8 ;  /* 0x000000000008789c */ /* 0x000fe40003f6f070 */
[----:B---3--:R-:W-:-:S04]  /*0440*/  UISETP.NE.U32.AND UP0, UPT, UR4, URZ, UPT ;  /* 0x000000ff0400728c */ /* 0x008fc8000bf05070 */
[----:B------:R-:W-:-:S04]  /*0450*/  UISETP.NE.AND.EX UP0, UPT, UR5, URZ, UPT, UP0 ;  /* 0x000000ff0500728c */ /* 0x000fc8000bf05300 */
[----:B------:R-:W-:-:S04]  /*0460*/  UISETP.EQ.OR.EX UP2, UPT, UR9, URZ, !UP0, UP1 ;  /* 0x000000ff0900728c */ /* 0x000fc8000c742710 */
[----:B------:R-:W-:-:S06]  /*0470*/  UP2UR UR4, UPR, URZ, 0x4 ;  /* 0x00000004ff047883 */ /* 0x000fcc0008000000 */
[----:B------:R-:W-:Y:S01]  /*0480*/  MOV R149, UR4 ;  /* 0x0000000400957c02 */ /* 0x000fe20008000f00 */
[----:B------:R-:W-:Y:S06]  /*0490*/  BRA.U !UP2, `(.L_x_8) ;  /* 0x000000010a207547 */ /* 0x000fec000b800000 */
[----:B------:R-:W-:Y:S01]  /*04a0*/  UISETP.NE.U32.AND UP1, UPT, UR8, URZ, UPT ;  /* 0x000000ff0800728c */ /* 0x000fe2000bf25070 */
[----:B-----5:R-:W-:Y:S01]  /*04b0*/  FSETP.NEU.AND P0, PT, R73, RZ, PT ;  /* 0x000000ff4900720b */ /* 0x020fe20003f0d000 */
[----:B------:R-:W-:Y:S02]  /*04c0*/  USEL UR4, URZ, 0xffffffff, UP0 ;  /* 0xffffffffff047887 */ /* 0x000fe40008000000 */
[----:B------:R-:W-:-:S10]  /*04d0*/  UISETP.NE.AND.EX UP1, UPT, UR9, URZ, UPT, UP1 ;  /* 0x000000ff0900728c */ /* 0x000fd4000bf25310 */
[----:B------:R-:W-:Y:S01]  /*04e0*/  VOTEU.ANY UP0, P0 ;  /* 0x0000000000ff7886 */ /* 0x000fe20000000100 */
[----:B------:R-:W-:-:S04]  /*04f0*/  @!UP1 USEL UR4, URZ, 0xffffffff, UP0 ;  /* 0xffffffffff049887 */ /* 0x000fc80008000000 */
[----:B------:R-:W-:-:S04]  /*0500*/  ULOP3.LUT UR4, UR4, 0x1, URZ, 0xc0, !UPT ;  /* 0x0000000104047892 */ /* 0x000fc8000f8ec0ff */
[----:B------:R-:W-:-:S11]  /*0510*/  UISETP.NE.U32.AND UP3, UPT, UR4, 0x1, UPT ;  /* 0x000000010400788c */ /* 0x000fd6000bf65070 */
.L_x_8:
[----:B------:R-:W3:Y:S01]  /*0520*/  SHFL.IDX PT, R0, R147, RZ, 0x1f ;  /* 0x00001fff93007589 */ /* 0x000ee200000e0000 */
[----:B------:R-:W-:-:S04]  /*0530*/  UISETP.NE.AND UP0, UPT, UR17, 0x2, UPT ;  /* 0x000000021100788c */ /* 0x000fc8000bf05270 */
[----:B------:R-:W-:Y:S02]  /*0540*/  UISETP.EQ.AND UP1, UPT, UR46, URZ, !UP0 ;  /* 0x000000ff2e00728c */ /* 0x000fe4000c722270 */
[----:B------:R-:W-:-:S04]  /*0550*/  USEL UR41, URZ, 0x1, UP0 ;  /* 0x00000001ff297887 */ /* 0x000fc80008000000 */
[----:B------:R-:W-:Y:S02]  /*0560*/  PLOP3.LUT P3, PT, P1, PT, UP1, 0x80, 0x8 ;  /* 0x000000000008781c */ /* 0x000fe40000f6f018 */
[----:B---3--:R-:W-:-:S13]  /*0570*/  ISETP.NE.AND P0, PT, R0, RZ, PT ;  /* 0x000000ff0000720c */ /* 0x008fda0003f05270 */
[----:B------:R-:W-:Y:S05]  /*0580*/  @P0 BRA `(.L_x_9) ;  /* 0x00000000005c0947 */ /* 0x000fea0003800000 */
[----:B------:R-:W-:Y:S01]  /*0590*/  UMOV UR4, 0x400 ;  /* 0x0000040000047882 */ /* 0x000fe20000000000 */
[----:B------:R-:W-:Y:S01]  /*05a0*/  UMOV UR8, 0x1 ;  /* 0x0000000100087882 */ /* 0x000fe20000000000 */
[----:B------:R-:W-:Y:S01]  /*05b0*/  UMOV UR6, 0x2 ;  /* 0x0000000200067882 */ /* 0x000fe20000000000 */
[----:B------:R-:W-:Y:S02]  /*05c0*/  ULEA UR4, UR47, UR4, 0x18 ;  /* 0x000000042f047291 */ /* 0x000fe4000f8ec0ff */
[----:B------:R-:W-:-:S04]  /*05d0*/  UIADD3 UR8, UPT, UPT, -UR8, 0x100000, URZ ;  /* 0x0010000008087890 */ /* 0x000fc8000fffe1ff */
[----:B------:R-:W-:Y:S02]  /*05e0*/  USHF.L.U32 UR9, UR8, 0xb, URZ ;  /* 0x0000000b08097899 */ /* 0x000fe400080006ff */
[----:B------:R-:W-:Y:S02]  /*05f0*/  USHF.L.U32 UR8, UR8, 0x1, URZ ;  /* 0x0000000108087899 */ /* 0x000fe400080006ff */
[----:B------:R-:W-:-:S04]  /*0600*/  UIADD3 UR6, UPT, UPT, -UR6, 0x100000, URZ ;  /* 0x0010000006067890 */ /* 0x000fc8000fffe1ff */
[----:B------:R-:W-:Y:S02]  /*0610*/  USHF.L.U32 UR7, UR6, 0xb, URZ ;  /* 0x0000000b06077899 */ /* 0x000fe400080006ff */
[----:B------:R-:W-:Y:S01]  /*0620*/  USHF.L.U32 UR6, UR6, 0x1, URZ ;  /* 0x0000000106067899 */ /* 0x000fe200080006ff */
[----:B------:R-:W-:Y:S01]  /*0630*/  ELECT P0, URZ, PT ;  /* 0x0000000000ff782f */ /* 0x000fe20003800000 */
[----:B------:R-:W3:Y:S02]  /*0640*/  FENCE.VIEW.ASYNC.S ;  /* 0x00000000000073c6 */ /* 0x000ee40000000000 */
[----:B---3--:R3:W4:Y:S08]  /*0650*/  SYNCS.EXCH.64 URZ, [UR4], UR8 ;  /* 0x0000000804ff75b2 */ /* 0x0087300008000100 */
[----:B------:R3:W1:Y:S01]  /*0660*/  SYNCS.EXCH.64 URZ, [UR4+0x28], UR6 ;  /* 0x0000280604ff75b2 */ /* 0x0006620008000100 */
        /* <DEDUP_REMOVED lines=8> */
[----:B------:R-:W-:Y:S01]  /*06f0*/  NOP ;  /* 0x0000000000007918 */ /* 0x000fe20000000000 */
.L_x_9:
[----:B------:R-:W2:Y:S01]  /*0700*/  SHFL.IDX PT, R0, R147, RZ, 0x1f ;  /* 0x00001fff93007589 */ /* 0x000ea200000e0000 */
[----:B------:R-:W-:Y:S01]  /*0710*/  NOP ;  /* 0x0000000000007918 */ /* 0x000fe20000000000 */
[----:B--2---:R-:W-:-:S13]  /*0720*/  ISETP.NE.AND P0, PT, R0, 0x1, PT ;  /* 0x000000010000780c */ /* 0x004fda0003f05270 */
[----:B------:R-:W-:Y:S05]  /*0730*/  @P0 BRA `(.L_x_10) ;  /* 0x0000000000540947 */ /* 0x000fea0003800000 */
[----:B---3--:R-:W-:Y:S01]  /*0740*/  UMOV UR4, 0x400 ;  /* 0x0000040000047882 */ /* 0x008fe20000000000 */
        /* <DEDUP_REMOVED lines=10> */
[----:B------:R-:W2:Y:S02]  /*07f0*/  FENCE.VIEW.ASYNC.S ;  /* 0x00000000000073c6 */ /* 0x000ea40000000000 */
[----:B--2---:R2:W3:Y:S08]  /*0800*/  SYNCS.EXCH.64 URZ, [UR4+0x50], UR8 ;  /* 0x0000500804ff75b2 */ /* 0x0044f00008000100 */
        /* <DEDUP_REMOVED lines=8> */
.L_x_10:
[----:B------:R-:W4:Y:S01]  /*0890*/  SHFL.IDX PT, R0, R147, RZ, 0x1f ;  /* 0x00001fff93007589 */ /* 0x000f2200000e0000 */
[----:B------:R-:W-:Y:S01]  /*08a0*/  NOP ;  /* 0x0000000000007918 */ /* 0x000fe20000000000 */
[----:B----4-:R-:W-:-:S13]  /*08b0*/  ISETP.NE.AND P0, PT, R0, 0x3, PT ;  /* 0x000000030000780c */ /* 0x010fda0003f05270 */
[----:B------:R-:W-:Y:S05]  /*08c0*/  @P0 BRA `(.L_x_11) ;  /* 0x00000000002c0947 */ /* 0x000fea0003800000 */
[----:B--23--:R-:W-:Y:S01]  /*08d0*/  UMOV UR6, 0x400 ;  /* 0x0000040000067882 */ /* 0x00cfe20000000000 */
[----:B------:R-:W-:Y:S01]  /*08e0*/  UMOV UR4, 0x20 ;  /* 0x0000002000047882 */ /* 0x000fe20000000000 */
[----:B------:R-:W-:Y:S02]  /*08f0*/  ULEA UR6, UR47, UR6, 0x18 ;  /* 0x000000062f067291 */ /* 0x000fe4000f8ec0ff */
[----:B------:R-:W-:-:S04]  /*0900*/  UIADD3 UR4, UPT, UPT, -UR4, 0x100000, URZ ;  /* 0x0010000004047890 */ /* 0x000fc8000fffe1ff */
[----:B------:R-:W-:Y:S02]  /*0910*/  USHF.L.U32 UR5, UR4, 0xb, URZ ;  /* 0x0000000b04057899 */ /* 0x000fe400080006ff */
[----:B------:R-:W-:Y:S01]  /*0920*/  USHF.L.U32 UR4, UR4, 0x1, URZ ;  /* 0x0000000104047899 */ /* 0x000fe200080006ff */
[----:B------:R-:W-:Y:S01]  /*0930*/  ELECT P0, URZ, PT ;  /* 0x0000000000ff782f */ /* 0x000fe20003800000 */
[----:B------:R-:W2:Y:S10]  /*0940*/  FENCE.VIEW.ASYNC.S ;  /* 0x00000000000073c6 */ /* 0x000eb40000000000 */
[----:B--2---:R4:W2:Y:S01]  /*0950*/  SYNCS.EXCH.64 URZ, [UR6+0x90], UR4 ;  /* 0x0000900406ff75b2 */ /* 0x0048a20008000100 */
[----:B------:R4:W3:Y:S02]  /*0960*/  SYNCS.EXCH.64 URZ, [UR6+0x98], UR4 ;  /* 0x0000980406ff75b2 */ /* 0x0008e40008000100 */
[----:B----4-:R-:W-:Y:S01]  /*0970*/  NOP ;  /* 0x0000000000007918 */ /* 0x010fe20000000000 */
.L_x_11:
[----:B------:R-:W4:Y:S01]  /*0980*/  SHFL.IDX PT, R0, R147, RZ, 0x1f ;  /* 0x00001fff93007589 */ /* 0x000f2200000e0000 */
[----:B------:R-:W-:Y:S01]  /*0990*/  NOP ;  /* 0x0000000000007918 */ /* 0x000fe20000000000 */
[----:B----4-:R-:W-:-:S13]  /*09a0*/  ISETP.NE.AND P0, PT, R0, 0x4, PT ;  /* 0x000000040000780c */ /* 0x010fda0003f05270 */
[----:B------:R-:W-:Y:S05]  /*09b0*/  @P0 BRA `(.L_x_12) ;  /* 0x0000000000480947 */ /* 0x000fea0003800000 */
[----:B--23--:R-:W-:Y:S01]  /*09c0*/  UMOV UR4, 0x3a0 ;  /* 0x000003a000047882 */ /* 0x00cfe20000000000 */
[----:B------:R-:W-:Y:S01]  /*09d0*/  UMOV UR6, 0x400 ;  /* 0x0000040000067882 */ /* 0x000fe20000000000 */
[----:B------:R-:W-:Y:S01]  /*09e0*/  USEL UR4, UR4, 0x320, UP3 ;  /* 0x0000032004047887 */ /* 0x000fe20009800000 */
        /* <DEDUP_REMOVED lines=10> */
[----:B--2---:R4:W2:Y:S08]  /*0a90*/  SYNCS.EXCH.64 URZ, [UR6+0xa0], UR8 ;  /* 0x0000a00806ff75b2 */ /* 0x0048b00008000100 */
[----:B------:R4:W3:Y:S01]  /*0aa0*/  SYNCS.EXCH.64 URZ, [UR6+0xb0], UR4 ;  /* 0x0000b00406ff75b2 */ /* 0x0008e20008000100 */
[----:B------:R4:W1:Y:S01]  /*0ab0*/  SYNCS.EXCH.64 URZ, [UR6+0xa8], UR8 ;  /* 0x0000a80806ff75b2 */ /* 0x0008620008000100 */
[----:B------:R4:W1:Y:S02]  /*0ac0*/  SYNCS.EXCH.64 URZ, [UR6+0xb8], UR4 ;  /* 0x0000b80406ff75b2 */ /* 0x0008640008000100 */
[----:B----4-:R-:W-:Y:S01]  /*0ad0*/  NOP ;  /* 0x0000000000007918 */ /* 0x010fe20000000000 */
.L_x_12:
[----:B------:R-:W4:Y:S01]  /*0ae0*/  SHFL.IDX PT, R0, R147, RZ, 0x1f ;  /* 0x00001fff93007589 */ /* 0x000f2200000e0000 */
[----:B------:R-:W-:Y:S01]  /*0af0*/  NOP ;  /* 0x0000000000007918 */ /* 0x000fe20000000000 */
[----:B----4-:R-:W-:-:S13]  /*0b00*/  ISETP.NE.AND P0, PT, R0, 0x5, PT ;  /* 0x000000050000780c */ /* 0x010fda0003f05270 */
[----:B------:R-:W-:Y:S05]  /*0b10*/  @P0 BRA `(.L_x_13) ;  /* 0x0000000000440947 */ /* 0x000fea0003800000 */
[----:B--23--:R-:W-:Y:S01]  /*0b20*/  UMOV UR4, 0x400 ;  /* 0x0000040000047882 */ /* 0x00cfe20000000000 */
        /* <DEDUP_REMOVED lines=16> */
.L_x_13:
[----:B------:R-:W4:Y:S01]  /*0c30*/  SHFL.IDX PT, R0, R147, RZ, 0x1f ;  /* 0x00001fff93007589 */ /* 0x000f2200000e0000 */
[----:B------:R-:W-:Y:S01]  /*0c40*/  ISETP.NE.OR P1, PT, RZ, UR17, !P1 ;  /* 0x00000011ff007c0c */ /* 0x000fe2000cf25670 */
        /* <DEDUP_REMOVED lines=12> */
[----:B------:R4:W3:Y:S01]  /*0d10*/  SYNCS.EXCH.64 URZ, [UR4+0xf0], UR6 ;  /* 0x0000f00604ff75b2 */ /* 0x0008e20008000100 */
[----:B------:R4:W1:Y:S01]  /*0d20*/  SYNCS.EXCH.64 URZ, [UR4+0xe8], UR6 ;  /* 0x0000e80604ff75b2 */ /* 0x0008620008000100 */
[----:B------:R4:W1:Y:S02]  /*0d30*/  SYNCS.EXCH.64 URZ, [UR4+0xf8], UR6 ;  /* 0x0000f80604ff75b2 */ /* 0x0008640008000100 */
[----:B----4-:R-:W-:Y:S01]  /*0d40*/  NOP ;  /* 0x0000000000007918 */ /* 0x010fe20000000000 */
.L_x_14:
[----:B------:R-:W-:Y:S01]  /*0d50*/  VOTEU.ALL UP0, P1 ;  /* 0x0000000000ff7886 */ /* 0x000fe20000800000 */
[----:B--23--:R-:W-:Y:S01]  /*0d60*/  UMOV UR4, 0x20 ;  /* 0x0000002000047882 */ /* 0x00cfe20000000000 */
[----:B------:R-:W2:Y:S01]  /*0d70*/  LDCU UR7, c[0x0][0x36c] ;  /* 0x00006d80ff0777ac */ /* 0x000ea20008000800 */
[----:B------:R-:W-:Y:S01]  /*0d80*/  NOP ;  /* 0x0000000000007918 */ /* 0x000fe20000000000 */
[----:B------:R-:W-:Y:S01]  /*0d90*/  LOP3.LUT R0, R163, 0x1f, RZ, 0xc0, !PT ;  /* 0x0000001fa3007812 */ /* 0x000fe200078ec0ff */
[----:B------:R-:W-:Y:S01]  /*0da0*/  @!UP0 UMOV UR6, 0x400 ;  /* 0x0000040000068882 */ /* 0x000fe20000000000 */
[----:B------:R-:W-:-:S04]  /*0db0*/  @!UP0 UIADD3 UR4, UPT, UPT, -UR4, 0x100000, URZ ;  /* 0x0010000004048890 */ /* 0x000fc8000fffe1ff */
[----:B------:R-:W-:Y:S02]  /*0dc0*/  @!UP0 USHF.L.U32 UR5, UR4, 0xb, URZ ;  /* 0x0000000b04058899 */ /* 0x000fe400080006ff */
[----:B------:R-:W-:Y:S02]  /*0dd0*/  @!UP0 USHF.L.U32 UR4, UR4, 0x1, URZ ;  /* 0x0000000104048899 */ /* 0x000fe400080006ff */
[----:B------:R-:W-:Y:S01]  /*0de0*/  @!UP0 ULEA UR6, UR47, UR6, 0x18 ;  /* 0x000000062f068291 */ /* 0x000fe2000f8ec0ff */
[----:B------:R-:W-:Y:S01]  /*0df0*/  VOTEU.ALL UP0, P1 ;  /* 0x0000000000ff7886 */ /* 0x000fe20000800000 */
[----:B------:R-:W-:Y:S02]  /*0e00*/  UISETP.NE.AND UP4, UPT, UR17, URZ, UPT ;  /* 0x000000ff1100728c */ /* 0x000fe4000bf85270 */
[----:B--2---:R-:W-:Y:S01]  /*0e10*/  UISETP.EQ.U32.AND UP5, UPT, UR7, 0x1, UPT ;  /* 0x000000010700788c */ /* 0x004fe2000bfa2070 */
[----:B------:R-:W2:Y:S07]  /*0e20*/  FENCE.VIEW.ASYNC.S ;  /* 0x00000000000073c6 */ /* 0x000eae0000000000 */
[----:B--2---:R2:W3:Y:S01]  /*0e30*/  @!UP0 SYNCS.EXCH.64 URZ, [UR6+0x100], UR4 ;  /* 0x0001000406ff85b2 */ /* 0x0044e20008000100 */
[----:B------:R-:W-:Y:S05]  /*0e40*/  BRA.U !UP5, `(.L_x_15) ;  /* 0x000000010d087547 */ /* 0x000fea000b800000 */
[----:B-1-3--:R-:W-:Y:S01]  /*0e50*/  UCGABAR_ARV ;  /* 0x00000000000079c7 */ /* 0x00afe20008000000 */
[----:B------:R-:W-:Y:S05]  /*0e60*/  BRA `(.L_x_16) ;  /* 0x0000000000047947 */ /* 0x000fea0003800000 */
.L_x_15:
[----:B-1-3--:R-:W-:Y:S01]  /*0e70*/  NOP ;  /* 0x0000000000007918 */ /* 0x00afe20000000000 */
.L_x_16:
[----:B------:R-:W1:Y:S01]  /*0e80*/  S2UR UR16, SR_CTAID.X ;  /* 0x00000000001079c3 */ /* 0x000e620000002500 */
[----:B------:R-:W-:-:S05]  /*0e90*/  CS2R.32 R148, SR_CgaSize ;  /* 0x0000000000947805 */ /* 0x000fca0000008a00 */
[----:B------:R-:W-:-:S05]  /*0ea0*/  IMAD R148, R148, -0xa0, RZ ;  /* 0xffffff6094947824 */ /* 0x000fca00078e02ff */
[----:B--2---:R-:W-:-:S14]  /*0eb0*/  R2UR UR5, R148 ;  /* 0x00000000940572ca */ /* 0x004fdc00000e0000 */
[----:B------:R-:W2:Y:S01]  /*0ec0*/  LDCU UR5, c[0x0][UR5+0x2b0] ;  /* 0x00005600050577ac */ /* 0x000ea20008000800 */
[----:B------:R-:W-:-:S05]  /*0ed0*/  CS2R.32 R148, SR_CgaSize ;  /* 0x0000000000947805 */ /* 0x000fca0000008a00 */
[----:B------:R-:W-:-:S05]  /*0ee0*/  IMAD R148, R148, -0xa0, RZ ;  /* 0xffffff6094947824 */ /* 0x000fca00078e02ff */
[----:B------:R-:W-:-:S14]  /*0ef0*/  R2UR UR4, R148 ;  /* 0x00000000940472ca */ /* 0x000fdc00000e0000 */
[----:B------:R-:W3:Y:S01]  /*0f00*/  LDCU UR4, c[0x0][UR4+0x2b4] ;  /* 0x00005680040477ac */ /* 0x000ee20008000800 */
[----:B------:R-:W4:Y:S01]  /*0f10*/  S2UR UR7, SR_CTAID.Y ;  /* 0x00000000000779c3 */ /* 0x000f220000002600 */
[----:B------:R-:W-:-:S05]  /*0f20*/  CS2R.32 R148, SR_CgaSize ;  /* 0x0000000000947805 */ /* 0x000fca0000008a00 */
[----:B------:R-:W-:-:S05]  /*0f30*/  IMAD R148, R148, -0xa0, RZ ;  /* 0xffffff6094947824 */ /* 0x000fca00078e02ff */
[----:B------:R-:W-:-:S14]  /*0f40*/  R2UR UR8, R148 ;  /* 0x00000000940872ca */ /* 0x000fdc00000e0000 */
[----:B------:R-:W3:Y:S01]  /*0f50*/  LDCU UR8, c[0x0][UR8+0x2a0] ;  /* 0x00005400080877ac */ /* 0x000ee20008000800 */
[----:B------:R-:W3:Y:S01]  /*0f60*/  LDCU UR21, c[0x0][0xb24] ;  /* 0x00016480ff1577ac */ /* 0x000ee20008000800 */
[----:B------:R-:W1:Y:S01]  /*0f70*/  S2UR UR36, SR_CTAID.Z ;  /* 0x00000000002479c3 */ /* 0x000e620000002700 */
[----:B------:R-:W-:-:S05]  /*0f80*/  CS2R.32 R148, SR_CgaSize ;  /* 0x0000000000947805 */ /* 0x000fca0000008a00 */
[----:B------:R-:W-:-:S05]  /*0f90*/  IMAD R148, R148, -0xa0, RZ ;  /* 0xffffff6094947824 */ /* 0x000fca00078e02ff */
[----:B------:R-:W-:-:S14]  /*0fa0*/  R2UR UR63, R148 ;  /* 0x00000000943f72ca */ /* 0x000fdc00000e0000 */
[----:B------:R-:W3:Y:S01]  /*0fb0*/  LDCU UR63, c[0x0][UR63+0x2a4] ;  /* 0x000054803f3f77ac */ /* 0x000ee20008000800 */
[----:B------:R-:W-:Y:S02]  /*0fc0*/  UISETP.GT.U32.AND UP0, UPT, UR46, 0xffff, UPT ;  /* 0x0000ffff2e00788c */ /* 0x000fe4000bf04070 */
[----:B------:R-:W-:Y:S01]  /*0fd0*/  USHF.L.U32 UR27, UR47, 0xb, URZ ;  /* 0x0000000b2f1b7899 */ /* 0x000fe200080006ff */
[----:B-1----:R-:W-:Y:S01]  /*0fe0*/  I2FP.F32.U32 R3, UR16 ;  /* 0x0000001000037c45 */ /* 0x002fe20008201000 */
[----:B------:R-:W-:Y:S01]  /*0ff0*/  UMOV UR30, 0x5 ;  /* 0x00000005001e7882 */ /* 0x000fe20000000000 */
[----:B------:R-:W1:Y:S03]  /*1000*/  LDCU UR42, c[0x0][0xb24] ;  /* 0x00016480ff2a77ac */ /* 0x000e660008000800 */
[----:B--2---:R-:W-:Y:S01]  /*1010*/  FMUL R3, R3, UR5 ;  /* 0x0000000503037c20 */ /* 0x004fe20008400000 */
[----:B------:R-:W2:Y:S01]  /*1020*/  LDCU UR29, c[0x0][0xb30] ;  /* 0x00016600ff1d77ac */ /* 0x000ea20008000800 */
[----:B----4-:R-:W-:Y:S01]  /*1030*/  I2FP.F32.U32 R2, UR7 ;  /* 0x0000000700027c45 */ /* 0x010fe20008201000 */
[----:B------:R-:W-:-:S03]  /*1040*/  USHF.L.U32 UR45, UR16, 0x7, URZ ;  /* 0x00000007102d7899 */ /* 0x000fc600080006ff */
[----:B------:R-:W4:Y:S01]  /*1050*/  F2I.U32.TRUNC.NTZ R3, R3 ;  /* 0x0000000300037305 */ /* 0x000f22000020f000 */
[----:B------:R-:W-:Y:S01]  /*1060*/  USEL UR26, UR46, 0xffff, !UP0 ;  /* 0x0000ffff2e1a7887 */ /* 0x000fe2000c000000 */
[----:B---3--:R-:W-:Y:S01]  /*1070*/  FMUL R2, R2, UR4 ;  /* 0x0000000402027c20 */ /* 0x008fe20008400000 */
[----:B------:R-:W-:Y:S01]  /*1080*/  UISETP.GE.AND UP2, UPT, UR21, 0x1, UPT ;  /* 0x000000011500788c */ /* 0x000fe2000bf46270 */
[----:B------:R-:W-:-:S04]  /*1090*/  UMOV UR20, UR7 ;  /* 0x0000000700147c82 */ /* 0x000fc80008000000 */
[----:B------:R-:W3:Y:S01]  /*10a0*/  F2I.U32.TRUNC.NTZ R2, R2 ;  /* 0x0000000200027305 */ /* 0x000ee2000020f000 */
[----:B----4-:R-:W-:Y:S02]  /*10b0*/  R2UR UR4, R3 ;  /* 0x00000000030472ca */ /* 0x010fe400000e0000 */
[----:B------:R-:W-:Y:S02]  /*10c0*/  PRMT R3, RZ, 0x7610, R3 ;  /* 0x00007610ff037816 */ /* 0x000fe40000000003 */
[----:B---3--:R-:W-:Y:S02]  /*10d0*/  R2UR UR6, R2 ;  /* 0x00000000020672ca */ /* 0x008fe400000e0000 */
[----:B------:R-:W-:-:S07]  /*10e0*/  PRMT R2, RZ, 0x7610, R2 ;  /* 0x00007610ff027816 */ /* 0x000fce0000000002 */
[----:B------:R-:W-:-:S04]  /*10f0*/  UIADD3 UR5, UPT, UPT, -UR4, URZ, URZ ;  /* 0x000000ff04057290 */ /* 0x000fc8000fffe1ff */
[----:B------:R-:W-:Y:S02]  /*1100*/  UIMAD UR5, UR8, UR5, UR16 ;  /* 0x00000005080572a4 */ /* 0x000fe4000f8e0210 */
[----:B------:R-:W-:-:S04]  /*1110*/  UIADD3 UR4, UPT, UPT, -UR6, URZ, URZ ;  /* 0x000000ff06047290 */ /* 0x000fc8000fffe1ff */
[----:B------:R-:W-:Y:S01]  /*1120*/  IMAD.U32 R148, RZ, RZ, UR5 ;  /* 0x00000005ff947e24 */ /* 0x000fe2000f8e00ff */
[----:B------:R-:W-:Y:S01]  /*1130*/  UIMAD UR63, UR63, UR4, UR7 ;  /* 0x000000043f3f72a4 */ /* 0x000fe2000f8e0207 */
[----:B-12---:R-:W-:Y:S11]  /*1140*/  BRA.U UP4, `(.L_x_17) ;  /* 0x0000000104407547 */ /* 0x006ff6000b800000 */
[----:B------:R-:W-:-:S13]  /*1150*/  R2UR UR4, R148 ;  /* 0x00000000940472ca */ /* 0x000fda00000e0000 */
[----:B------:R-:W-:Y:S02]  /*1160*/  UISETP.GT.U32.AND UP0, UPT, UR4, 0x1, UPT ;  /* 0x000000010400788c */ /* 0x000fe4000bf04070 */
[----:B------:R-:W-:Y:S02]  /*1170*/  ULOP3.LUT UR4, UR4, 0xfffffffe, URZ, 0xc0, !UPT ;  /* 0xfffffffe04047892 */ /* 0x000fe4000f8ec0ff */
[----:B------:R-:W-:Y:S02]  /*1180*/  UISETP.NE.AND UP1, UPT, UR63, URZ, UP0 ;  /* 0x000000ff3f00728c */ /* 0x000fe40008725270 */
[----:B------:R-:W-:Y:S02]  /*1190*/  UISETP.NE.AND UP0, UPT, UR63, 0x1, UP0 ;  /* 0x000000013f00788c */ /* 0x000fe40008705270 */
[----:B------:R-:W-:Y:S02]  /*11a0*/  USEL UR7, URZ, 0x1, UP1 ;  /* 0x00000001ff077887 */ /* 0x000fe40008800000 */
[----:B------:R-:W-:-:S02]  /*11b0*/  USEL UR6, URZ, 0x4, UP0 ;  /* 0x00000004ff067887 */ /* 0x000fc40008000000 */
[----:B------:R-:W-:Y:S02]  /*11c0*/  USEL UR5, URZ, 0x2, UP1 ;  /* 0x00000002ff057887 */ /* 0x000fe40008800000 */
[----:B------:R-:W-:Y:S02]  /*11d0*/  ULEA UR4, UR63, UR4, 0x1 ;  /* 0x000000043f047291 */ /* 0x000fe4000f8e08ff */
[----:B------:R-:W-:Y:S02]  /*11e0*/  USEL UR8, URZ, 0x8, UP0 ;  /* 0x00000008ff087887 */ /* 0x000fe40008000000 */
[----:B------:R-:W-:-:S03]  /*11f0*/  UIADD3 UR5, UPT, UPT, UR5, UR6, UR7 ;  /* 0x0000000605057290 */ /* 0x000fc6000fffe007 */
[----:B------:R-:W-:Y:S01]  /*1200*/  UMOV UR6, 0x3 ;  /* 0x0000000300067882 */ /* 0x000fe20000000000 */
[----:B------:R-:W-:Y:S02]  /*1210*/  UIADD3 UR5, UPT, UPT, UR5, UR8, URZ ;  /* 0x0000000805057290 */ /* 0x000fe4000fffe0ff */
[----:B------:R-:W-:-:S04]  /*1220*/  USHF.L.U32 UR4, UR6, UR4, URZ ;  /* 0x0000000406047299 */ /* 0x000fc800080006ff */
[----:B------:R-:W-:Y:S02]  /*1230*/  MOV R3, UR5 ;  /* 0x0000000500037c02 */ /* 0x000fe40008000f00 */
[----:B------:R-:W-:Y:S02]  /*1240*/  IMAD.U32 R2, RZ, RZ, UR4 ;  /* 0x00000004ff027e24 */ /* 0x000fe4000f8e00ff */
.L_x_17:
[----:B------:R-:W-:Y:S05]  /*1250*/  BRA.U !UP2, `(.L_x_18) ;  /* 0x000000010ad47547 */ /* 0x000fea000b800000 */
[----:B------:R-:W1:Y:S01]  /*1260*/  LDCU.128 UR12, c[0x0][0xb10] ;  /* 0x00016200ff0c77ac */ /* 0x000e620008000c00 */
[----:B------:R-:W2:Y:S01]  /*1270*/  LDCU UR6, c[0x0][0x370] ;  /* 0x00006e00ff0677ac */ /* 0x000ea20008000800 */
[----:B------:R-:W3:Y:S01]  /*1280*/  LDCU UR5, c[0x0][0x374] ;  /* 0x00006e80ff0577ac */ /* 0x000ee20008000800 */
[----:B------:R-:W4:Y:S01]  /*1290*/  LDCU UR28, c[0x0][0xb0c] ;  /* 0x00016180ff1c77ac */ /* 0x000f220008000800 */
[----:B------:R-:W4:Y:S01]  /*12a0*/  LDCU UR4, c[0x0][0xb20] ;  /* 0x00016400ff0477ac */ /* 0x000f220008000800 */
[----:B------:R-:W4:Y:S01]  /*12b0*/  LDCU.64 UR8, c[0x0][0xb28] ;  /* 0x00016500ff0877ac */ /* 0x000f220008000a00 */
[----:B-1----:R-:W-:Y:S02]  /*12c0*/  UISETP.NE.AND UP0, UPT, UR14, 0x1, UPT ;  /* 0x000000010e00788c */ /* 0x002fe4000bf05270 */
[----:B---3--:R-:W-:Y:S02]  /*12d0*/  UIMAD.WIDE.U32 UR10, UR5, UR15, URZ ;  /* 0x0000000f050a72a5 */ /* 0x008fe4000f8e00ff */
[----:B--2---:R-:W-:-:S02]  /*12e0*/  UIMAD.WIDE.U32 UR22, UR6, UR12, URZ ;  /* 0x0000000c061672a5 */ /* 0x004fc4000f8e00ff */
[----:B----4-:R-:W-:Y:S02]  /*12f0*/  UISETP.NE.AND UP1, UPT, UR28, 0x1, UPT ;  /* 0x000000011c00788c */ /* 0x010fe4000bf25270 */
[----:B------:R-:W-:Y:S01]  /*1300*/  UISETP.NE.AND UP2, UPT, UR21, 0x1, UPT ;  /* 0x000000011500788c */ /* 0x000fe2000bf45270 */
[----:B------:R-:W-:Y:S02]  /*1310*/  UMOV UR10, UR11 ;  /* 0x0000000b000a7c82 */ /* 0x000fe40008000000 */
[----:B------:R-:W-:Y:S01]  /*1320*/  UMOV UR22, UR23 ;  /* 0x0000001700167c82 */ /* 0x000fe20008000000 */
[----:B------:R-:W-:Y:S02]  /*1330*/  @UP0 USHF.R.U32.HI UR5, URZ, UR4, UR10 ;  /* 0x00000004ff050299 */ /* 0x000fe4000801160a */
[----:B------:R-:W-:Y:S02]  /*1340*/  UIMAD.WIDE.U32 UR24, UR20, UR15, URZ ;  /* 0x0000000f141872a5 */ /* 0x000fe4000f8e00ff */
[----:B------:R-:W-:-:S02]  /*1350*/  UIMAD.WIDE.U32 UR10, UR5, UR8, URZ ;  /* 0x00000008050a72a5 */ /* 0x000fc4000f8e00ff */
[----:B------:R-:W-:Y:S02]  /*1360*/  @UP1 USHF.R.U32.HI UR6, URZ, UR13, UR22 ;  /* 0x0000000dff061299 */ /* 0x000fe40008011616 */
[----:B------:R-:W-:Y:S02]  /*1370*/  UIMAD.WIDE.U32 UR18, UR16, UR12, URZ ;  /* 0x0000000c101272a5 */ /* 0x000fe4000f8e00ff */
[----:B------:R-:W-:Y:S01]  /*1380*/  UIMAD.WIDE.U32 UR22, UR6, UR8, URZ ;  /* 0x00000008061672a5 */ /* 0x000fe2000f8e00ff */
[----:B------:R-:W-:Y:S01]  /*1390*/  UMOV UR24, UR25 ;  /* 0x0000001900187c82 */ /* 0x000fe20008000000 */
[----:B------:R-:W-:Y:S01]  /*13a0*/  UMOV UR10, UR11 ;  /* 0x0000000b000a7c82 */ /* 0x000fe20008000000 */
[----:B------:R-:W-:Y:S02]  /*13b0*/  USHF.R.U32.HI UR24, URZ, UR4, UR24 ;  /* 0x00000004ff187299 */ /* 0x000fe40008011618 */
[----:B------:R-:W-:Y:S02]  /*13c0*/  @UP2 USHF.R.U32.HI UR5, URZ, UR9, UR10 ;  /* 0x00000009ff052299 */ /* 0x000fe4000801160a */
[----:B------:R-:W-:Y:S01]  /*13d0*/  UMOV UR7, UR23 ;  /* 0x0000001700077c82 */ /* 0x000fe20008000000 */
[----:B------:R-:W-:Y:S01]  /*13e0*/  UMOV UR18, UR19 ;  /* 0x0000001300127c82 */ /* 0x000fe20008000000 */
[----:B------:R-:W-:-:S02]  /*13f0*/  @UP2 USHF.R.U32.HI UR6, URZ, UR9, UR7 ;  /* 0x00000009ff062299 */ /* 0x000fc40008011607 */
[----:B------:R-:W-:Y:S02]  /*1400*/  USHF.R.U32.HI UR13, URZ, UR13, UR18 ;  /* 0x0000000dff0d7299 */ /* 0x000fe40008011612 */
[----:B------:R-:W-:Y:S02]  /*1410*/  USEL UR4, UR20, UR24, !UP0 ;  /* 0x0000001814047287 */ /* 0x000fe4000c000000 */
[----:B------:R-:W-:Y:S02]  /*1420*/  UIMAD UR7, UR5, UR21, URZ ;  /* 0x00000015050772a4 */ /* 0x000fe4000f8e02ff */
[----:B------:R-:W-:Y:S02]  /*1430*/  USEL UR5, UR16, UR13, !UP1 ;  /* 0x0000000d10057287 */ /* 0x000fe4000c800000 */
[----:B------:R-:W-:Y:S02]  /*1440*/  UIMAD UR12, UR6, UR21, URZ ;  /* 0x00000015060c72a4 */ /* 0x000fe4000f8e02ff */
[----:B------:R-:W-:-:S02]  /*1450*/  UISETP.GE.AND UP0, UPT, UR4, UR7, UPT ;  /* 0x000000070400728c */ /* 0x000fc4000bf06270 */
[----:B------:R-:W-:Y:S02]  /*1460*/  UIMAD.WIDE.U32 UR10, UR4, UR8, URZ ;  /* 0x00000008040a72a5 */ /* 0x000fe4000f8e00ff */
[----:B------:R-:W-:Y:S02]  /*1470*/  UISETP.GE.OR UP0, UPT, UR5, UR12, UP0 ;  /* 0x0000000c0500728c */ /* 0x000fe40008706670 */
[----:B------:R-:W-:Y:S02]  /*1480*/  UIMAD.WIDE.U32 UR12, UR5, UR8, URZ ;  /* 0x00000008050c72a5 */ /* 0x000fe4000f8e00ff */
[----:B------:R-:W-:Y:S01]  /*1490*/  UIADD3 UR10, UPT, UPT, -UR4, URZ, URZ ;  /* 0x000000ff040a7290 */ /* 0x000fe2000fffe1ff */
[----:B------:R-:W-:Y:S01]  /*14a0*/  UMOV UR8, UR11 ;  /* 0x0000000b00087c82 */ /* 0x000fe20008000000 */
[----:B------:R-:W-:Y:S02]  /*14b0*/  UIADD3 UR11, UPT, UPT, -UR5, URZ, URZ ;  /* 0x000000ff050b7290 */ /* 0x000fe4000fffe1ff */
[----:B------:R-:W-:-:S03]  /*14c0*/  USHF.R.U32.HI UR8, URZ, UR9, UR8 ;  /* 0x00000009ff087299 */ /* 0x000fc60008011608 */
[----:B------:R-:W-:Y:S01]  /*14d0*/  @!UP0 UMOV UR7, UR13 ;  /* 0x0000000d00078c82 */ /* 0x000fe20008000000 */
[----:B------:R-:W-:Y:S02]  /*14e0*/  UIMAD UR20, UR14, UR10, UR20 ;  /* 0x0000000a0e1472a4 */ /* 0x000fe4000f8e0214 */
[----:B------:R-:W-:Y:S02]  /*14f0*/  USEL UR8, UR4, UR8, !UP2 ;  /* 0x0000000804087287 */ /* 0x000fe4000d000000 */
[----:B------:R-:W-:Y:S02]  /*1500*/  @!UP0 USHF.R.U32.HI UR7, URZ, UR9, UR7 ;  /* 0x00000009ff078299 */ /* 0x000fe40008011607 */
[----:B------:R-:W-:Y:S02]  /*1510*/  UIADD3 UR9, UPT, UPT, -UR8, URZ, URZ ;  /* 0x000000ff08097290 */ /* 0x000fe4000fffe1ff */
[----:B------:R-:W-:Y:S02]  /*1520*/  @!UP0 USEL UR7, UR5, UR7, !UP2 ;  /* 0x0000000705078287 */ /* 0x000fe4000d000000 */
[----:B------:R-:W-:-:S02]  /*1530*/  UIMAD UR9, UR21, UR9, UR4 ;  /* 0x00000009150972a4 */ /* 0x000fc4000f8e0204 */
[----:B------:R-:W-:Y:S02]  /*1540*/  @!UP0 UIADD3 UR8, UPT, UPT, UR8, -UR7, URZ ;  /* 0x8000000708088290 */ /* 0x000fe4000fffe0ff */
[----:B------:R-:W-:Y:S02]  /*1550*/  @!UP0 UIMAD UR6, UR9, UR6, UR7 ;  /* 0x00000006090682a4 */ /* 0x000fe4000f8e0207 */
[----:B------:R-:W-:Y:S02]  /*1560*/  @!UP0 UIMAD UR4, UR8, UR21, UR5 ;  /* 0x00000015080482a4 */ /* 0x000fe4000f8e0205 */
[----:B------:R-:W-:Y:S02]  /*1570*/  UIMAD UR16, UR28, UR11, UR16 ;  /* 0x0000000b1c1072a4 */ /* 0x000fe4000f8e0210 */
[----:B------:R-:W-:Y:S01]  /*1580*/  UIMAD UR20, UR4, UR14, UR20 ;  /* 0x0000000e041472a4 */ /* 0x000fe2000f8e0214 */
[----:B------:R-:W-:Y:S02]  /*1590*/  @!UP0 UMOV UR5, UR6 ;  /* 0x0000000600058c82 */ /* 0x000fe40008000000 */
[----:B------:R-:W-:-:S12]  /*15a0*/  UIMAD UR16, UR5, UR28, UR16 ;  /* 0x0000001c051072a4 */ /* 0x000fd8000f8e0210 */
.L_x_18:
[----:B------:R-:W-:Y:S02]  /*15b0*/  UISETP.NE.AND UP1, UPT, UR29, 0x1, UPT ;  /* 0x000000011d00788c */ /* 0x000fe4000bf25270 */
[----:B------:R-:W-:Y:S02]  /*15c0*/  ULOP3.LUT UR21, UR26, 0xffff, URZ, 0xc0, !UPT ;  /* 0x0000ffff1a157892 */ /* 0x000fe4000f8ec0ff */
[----:B------:R-:W-:Y:S02]  /*15d0*/  UISETP.NE.AND UP0, UPT, UR17, 0x2, UPT ;  /* 0x000000021100788c */ /* 0x000fe4000bf05270 */
[----:B------:R-:W-:Y:S02]  /*15e0*/  ULOP3.LUT UR22, UR27, 0x1000, URZ, 0xc0, !UPT ;  /* 0x000010001b167892 */ /* 0x000fe4000f8ec0ff */
[----:B------:R-:W-:Y:S02]  /*15f0*/  ULOP3.LUT UR45, UR45, 0x80, URZ, 0xc0, !UPT ;  /* 0x000000802d2d7892 */ /* 0x000fe4000f8ec0ff */
[----:B------:R-:W-:Y:S01]  /*1600*/  USHF.L.U32 UR21, UR30, UR21, URZ ;  /* 0x000000151e157299 */ /* 0x000fe200080006ff */
[----:B------:R-:W-:Y:S11]  /*1610*/  BRA.U UP1, `(.L_x_19) ;  /* 0x0000000101447547 */ /* 0x000ff6000b800000 */
[----:B------:R-:W1:Y:S01]  /*1620*/  LDCU.128 UR8, c[0x0][0xb10] ;  /* 0x00016200ff0877ac */ /* 0x000e620008000c00 */
[----:B------:R-:W2:Y:S01]  /*1630*/  LDCU UR12, c[0x0][0xb0c] ;  /* 0x00016180ff0c77ac */ /* 0x000ea20008000800 */
[----:B------:R-:W3:Y:S01]  /*1640*/  LDCU UR13, c[0x0][0xb20] ;  /* 0x00016400ff0d77ac */ /* 0x000ee20008000800 */
[----:B-1----:R-:W-:Y:S02]  /*1650*/  UIMAD.WIDE.U32 UR6, UR16, UR8, URZ ;  /* 0x00000008100672a5 */ /* 0x002fe4000f8e00ff */
[----:B------:R-:W-:Y:S02]  /*1660*/  UIMAD.WIDE.U32 UR4, UR20, UR11, URZ ;  /* 0x0000000b140472a5 */ /* 0x000fe4000f8e00ff */
[----:B--2---:R-:W-:Y:S02]  /*1670*/  UISETP.NE.AND UP2, UPT, UR12, 0x1, UPT ;  /* 0x000000010c00788c */ /* 0x004fe4000bf45270 */
[----:B------:R-:W-:Y:S01]  /*1680*/  UISETP.NE.AND UP1, UPT, UR10, 0x1, UPT ;  /* 0x000000010a00788c */ /* 0x000fe2000bf25270 */
[----:B------:R-:W-:-:S02]  /*1690*/  UMOV UR6, UR7 ;  /* 0x0000000700067c82 */ /* 0x000fc40008000000 */
[----:B------:R-:W-:Y:S01]  /*16a0*/  UMOV UR4, UR5 ;  /* 0x0000000500047c82 */ /* 0x000fe20008000000 */
[----:B------:R-:W-:Y:S02]  /*16b0*/  USHF.R.U32.HI UR6, URZ, UR9, UR6 ;  /* 0x00000009ff067299 */ /* 0x000fe40008011606 */
[----:B---3--:R-:W-:Y:S02]  /*16c0*/  USHF.R.U32.HI UR4, URZ, UR13, UR4 ;  /* 0x0000000dff047299 */ /* 0x008fe40008011604 */
[----:B------:R-:W-:Y:S02]  /*16d0*/  USEL UR5, UR16, UR6, !UP2 ;  /* 0x0000000610057287 */ /* 0x000fe4000d000000 */
[----:B------:R-:W-:-:S04]  /*16e0*/  USEL UR4, UR20, UR4, !UP1 ;  /* 0x0000000414047287 */ /* 0x000fc8000c800000 */
[----:B------:R-:W-:Y:S02]  /*16f0*/  UIADD3 UR6, UPT, UPT, UR5, -UR4, URZ ;  /* 0x8000000405067290 */ /* 0x000fe4000fffe0ff */
[----:B------:R-:W-:Y:S02]  /*1700*/  UIADD3 UR4, UPT, UPT, -UR5, UR4, URZ ;  /* 0x0000000405047290 */ /* 0x000fe4000fffe1ff */
[----:B------:R-:W-:Y:S02]  /*1710*/  UIMAD UR20, UR6, UR10, UR20 ;  /* 0x0000000a061472a4 */ /* 0x000fe4000f8e0214 */
[----:B------:R-:W-:-:S12]  /*1720*/  UIMAD UR16, UR4, UR12, UR16 ;  /* 0x0000000c041072a4 */ /* 0x000fd8000f8e0210 */
.L_x_19:
[----:B------:R-:W-:Y:S05]  /*1730*/  BRA.U !UP5, `(.L_x_20) ;  /* 0x000000010d0c7547 */ /* 0x000fea000b800000 */
[----:B------:R-:W-:Y:S01]  /*1740*/  UCGABAR_WAIT ;  /* 0x0000000000007dc7 */ /* 0x000fe20008000000 */
[----:B------:R-:W-:Y:S01]  /*1750*/  CCTL.IVALL ;  /* 0x00000000ff00798f */ /* 0x000fe20002000000 */
[----:B------:R-:W-:Y:S05]  /*1760*/  BRA `(.L_x_21) ;  /* 0x0000000000047947 */ /* 0x000fea0003800000 */
.L_x_20:
[----:B------:R-:W-:Y:S06]  /*1770*/  BAR.SYNC.DEFER_BLOCKING 0x0 ;  /* 0x0000000000007b1d */ /* 0x000fec0000010000 */
.L_x_21:
[----:B------:R-:W-:Y:S05]  /*1780*/  BRA.U UP0, `(.L_x_22) ;  /* 0x0000001500007547 */ /* 0x000fea000b800000 */
[----:B------:R-:W1:Y:S01]  /*1790*/  LDCU UR6, c[0x0][0x38c] ;  /* 0x00007180ff0677ac */ /* 0x000e620008000800 */
[----:B------:R-:W-:Y:S01]  /*17a0*/  PLOP3.LUT P1, PT, PT, PT, UP3, 0x80, 0x8 ;  /* 0x000000000008781c */ /* 0x000fe20003f2f038 */
[----:B------:R-:W-:Y:S01]  /*17b0*/  IMAD.MOV.U32 R12, RZ, RZ, 0x1 ;  /* 0x00000001ff0c7424 */ /* 0x000fe200078e00ff */
[----:B------:R-:W-:Y:S02]  /*17c0*/  ISETP.NE.AND P2, PT, R0, RZ, P3 ;  /* 0x000000ff0000720c */ /* 0x000fe40001f45270 */
[----:B------:R-:W-:Y:S02]  /*17d0*/  CS2R R10, SRZ ;  /* 0x00000000000a7805 */ /* 0x000fe4000001ff00 */
[----:B------:R-:W-:Y:S01]  /*17e0*/  PLOP3.LUT P1, PT, P1, PT, PT, 0x8, 0x80 ;  /* 0x000000000080781c */ /* 0x000fe20000f2e170 */
[----:B------:R-:W-:Y:S01]  /*17f0*/  IMAD.MOV.U32 R9, RZ, RZ, RZ ;  /* 0x000000ffff097224 */ /* 0x000fe200078e00ff */
[----:B------:R-:W2:Y:S01]  /*1800*/  LDCU UR38, c[0x0][0x370] ;  /* 0x00006e00ff2677ac */ /* 0x000ea20008000800 */
[----:B------:R-:W-:Y:S01]  /*1810*/  IMAD.MOV.U32 R8, RZ, RZ, 0x1 ;  /* 0x00000001ff087424 */ /* 0x000fe200078e00ff */
[----:B------:R-:W3:Y:S01]  /*1820*/  LDCU.64 UR26, c[0x0][0x348] ;  /* 0x00006900ff1a77ac */ /* 0x000ee20008000a00 */
[----:B------:R-:W-:Y:S01]  /*1830*/  ULEA.HI UR43, UR22, UR45, URZ, 0x1a ;  /* 0x0000002d162b7291 */ /* 0x000fe2000f8fd0ff */
[----:B------:R-:W4:Y:S01]  /*1840*/  LDCU UR37, c[0x0][0x374] ;  /* 0x00006e80ff2577ac */ /* 0x000f220008000800 */
[----:B-1----:R-:W-:-:S02]  /*1850*/  UIADD3 UR5, UPT, UPT, UR6, 0x3f, URZ ;  /* 0x0000003f06057890 */ /* 0x002fc4000fffe0ff */
[----:B------:R-:W-:Y:S02]  /*1860*/  UIADD3 UR46, UPT, UPT, UR6, 0x7e, URZ ;  /* 0x0000007e062e7890 */ /* 0x000fe4000fffe0ff */
[----:B------:R-:W-:Y:S01]  /*1870*/  USHF.R.S32.HI UR4, URZ, 0x1f, UR5 ;  /* 0x0000001fff047899 */ /* 0x000fe20008011405 */
[----:B------:R-:W-:-:S03]  /*1880*/  UMOV UR7, URZ ;  /* 0x000000ff00077c82 */ /* 0x000fc60008000000 */
[----:B------:R-:W-:Y:S02]  /*1890*/  ULEA.HI UR4, UR4, UR5, URZ, 0x6 ;  /* 0x0000000504047291 */ /* 0x000fe4000f8f30ff */
[----:B------:R-:W-:Y:S02]  /*18a0*/  UIADD3 UR5, UPT, UPT, UR6, -0x1, URZ ;  /* 0xffffffff06057890 */ /* 0x000fe4000fffe0ff */
[----:B------:R-:W-:Y:S02]  /*18b0*/  USHF.R.S32.HI UR40, URZ, 0x6, UR4 ;  /* 0x00000006ff287899 */ /* 0x000fe40008011404 */
[----:B------:R-:W-:Y:S02]  /*18c0*/  UISETP.GE.U32.AND UP1, UPT, UR5, -0x7f, UPT ;  /* 0xffffff810500788c */ /* 0x000fe4000bf26070 */
[----:B------:R-:W-:-:S04]  /*18d0*/  UISETP.LT.U32.AND UP0, UPT, UR40, 0x5, UPT ;  /* 0x000000052800788c */ /* 0x000fc8000bf01070 */
[----:B------:R-:W-:Y:S02]  /*18e0*/  USEL UR39, UR40, 0x5, UP0 ;  /* 0x0000000528277887 */ /* 0x000fe40008000000 */
[----:B------:R-:W-:Y:S02]  /*18f0*/  UISETP.NE.AND UP0, UPT, UR17, URZ, UPT ;  /* 0x000000ff1100728c */ /* 0x000fe4000bf05270 */
[----:B------:R-:W-:Y:S02]  /*1900*/  UIADD3 UR4, UPT, UPT, UR39, -0x1, URZ ;  /* 0xffffffff27047890 */ /* 0x000fe4000fffe0ff */
[----:B------:R-:W-:Y:S02]  /*1910*/  @UP1 UIADD3 UR4, UPT, UPT, UR39, URZ, URZ ;  /* 0x000000ff27041290 */ /* 0x000fe4000fffe0ff */
[----:B------:R-:W-:Y:S02]  /*1920*/  USEL UR23, UR41, 0x2, UP0 ;  /* 0x0000000229177887 */ /* 0x000fe40008000000 */
[----:B------:R-:W-:-:S02]  /*1930*/  UIADD3 UR44, UPT, UPT, UR40, -UR39, URZ ;  /* 0x80000027282c7290 */ /* 0x000fc4000fffe0ff */
[----:B------:R-:W-:Y:S02]  /*1940*/  UIADD3 UR25, UPT, UPT, UR4, 0x1, URZ ;  /* 0x0000000104197890 */ /* 0x000fe4000fffe0ff */
[----:B--234-:R-:W-:-:S12]  /*1950*/  UIADD3 UR41, UPT, UPT, -UR4, URZ, URZ ;  /* 0x000000ff04297290 */ /* 0x01cfd8000fffe1ff */
.L_x_42:
[----:B------:R-:W-:Y:S01]  /*1960*/  UISETP.NE.AND UP0, UPT, UR47, URZ, UPT ;  /* 0x000000ff2f00728c */ /* 0x000fe2000bf05270 */
[----:B-1----:R-:W1:Y:S08]  /*1970*/  S2UR UR47, SR_CgaCtaId ;  /* 0x00000000002f79c3 */ /* 0x002e700000008800 */
[----:B------:R-:W-:Y:S05]  /*1980*/  BRA.U UP0, `(.L_x_23) ;  /* 0x0000000100347547 */ /* 0x000fea000b800000 */
[----:B------:R-:W2:Y:S01]  /*1990*/  S2R R0, SR_CgaCtaId ;  /* 0x0000000000007919 */ /* 0x000ea20000008800 */
[----:B------:R-:W-:Y:S02]  /*19a0*/  MOV R3, 0x400 ;  /* 0x0000040000037802 */ /* 0x000fe40000000f00 */
[----:B------:R-:W-:Y:S02]  /*19b0*/  SHF.L.U32 R2, R8, 0x1f, RZ ;  /* 0x0000001f08027819 */ /* 0x000fe400000006ff */
[----:B--2---:R-:W-:-:S05]  /*19c0*/  LEA R0, R0, R3, 0x18 ;  /* 0x0000000300007211 */ /* 0x004fca00078ec0ff */
[----:B------:R-:W-:-:S04]  /*19d0*/  IMAD R3, R9, 0x8, R0 ;  /* 0x0000000809037824 */ /* 0x000fc800078e0200 */
[----:B------:R-:W2:Y:S02]  /*19e0*/  SYNCS.PHASECHK.TRANS64.TRYWAIT P0, [R3+URZ+0xf0], R2 ;  /* 0x0000f002030075a7 */ /* 0x000ea400080011ff */
[----:B--2---:R-:W-:Y:S05]  /*19f0*/  @!P0 BRA `(.L_x_24) ;  /* 0x000000a000108947 */ /* 0x004fea0003800000 */
.L_x_148:
[----:B------:R-:W-:Y:S01]  /*1a00*/  VIADD R9, R9, 0x1 ;  /* 0x0000000109097836 */ /* 0x000fe20000000000 */
[----:B------:R2:W-:Y:S04]  /*1a10*/  SYNCS.ARRIVE.TRANS64.A1T0 RZ, [R3+URZ+0xe0], RZ ;  /* 0x0000e0ff03ff79a7 */ /* 0x0005e800081000ff */
[----:B------:R-:W-:-:S04]  /*1a20*/  ISETP.NE.AND P0, PT, R9, 0x2, PT ;  /* 0x000000020900780c */ /* 0x000fc80003f05270 */
[----:B------:R-:W-:Y:S02]  /*1a30*/  SEL R9, R9, RZ, P0 ;  /* 0x000000ff09097207 */ /* 0x000fe40000000000 */
[----:B--2---:R-:W-:-:S04]  /*1a40*/  SEL R3, RZ, 0x1, P0 ;  /* 0x00000001ff037807 */ /* 0x004fc80000000000 */
[----:B------:R-:W-:-:S07]  /*1a50*/  LOP3.LUT R8, R8, R3, RZ, 0x3c, !PT ;  /* 0x0000000308087212 */ /* 0x000fce00078e3cff */
.L_x_23:
[----:B------:R-:W-:Y:S01]  /*1a60*/  UMOV UR6, 0x400 ;  /* 0x0000040000067882 */ /* 0x000fe20000000000 */
[----:B------:R-:W-:Y:S01]  /*1a70*/  SHF.L.U32 R0, R12, 0x1f, RZ ;  /* 0x0000001f0c007819 */ /* 0x000fe200000006ff */
[----:B-1----:R-:W-:Y:S02]  /*1a80*/  ULEA UR6, UR47, UR6, 0x18 ;  /* 0x000000062f067291 */ /* 0x002fe4000f8ec0ff */
[----:B------:R-:W-:Y:S02]  /*1a90*/  UISETP.GE.U32.AND UP0, UPT, UR46, 0x7f, UPT ;  /* 0x0000007f2e00788c */ /* 0x000fe4000bf06070 */
[----:B------:R-:W-:Y:S02]  /*1aa0*/  ULEA UR4, UR7, UR6, 0x3 ;  /* 0x0000000607047291 */ /* 0x000fe4000f8e18ff */
[----:B------:R-:W-:Y:S01]  /*1ab0*/  ULEA UR11, UR20, UR45, 0x8 ;  /* 0x0000002d140b7291 */ /* 0x000fe2000f8e40ff */
[----:B------:R-:W-:-:S06]  /*1ac0*/  UMOV UR13, URZ ;  /* 0x000000ff000d7c82 */ /* 0x000fcc0008000000 */
[----:B------:R1:W2:Y:S01]  /*1ad0*/  SYNCS.PHASECHK.TRANS64.TRYWAIT P0, [UR4+0x28], R0 ;  /* 0x00002800ff0075a7 */ /* 0x0002a20008001104 */
[----:B------:R-:W-:-:S04]  /*1ae0*/  ULEA.HI UR4, UR16, UR16, URZ, 0x1 ;  /* 0x0000001010047291 */ /* 0x000fc8000f8f08ff */
[----:B------:R-:W-:-:S04]  /*1af0*/  USHF.L.U32 UR4, UR4, 0x7, URZ ;  /* 0x0000000704047899 */ /* 0x000fc800080006ff */
[----:B------:R-:W-:-:S04]  /*1b00*/  ULOP3.LUT UR35, UR4, 0xffffff00, URZ, 0xc0, !UPT ;  /* 0xffffff0004237892 */ /* 0x000fc8000f8ec0ff */
[----:B------:R-:W-:Y:S01]  /*1b10*/  UIADD3 UR35, UPT, UPT, UR43, UR35, URZ ;  /* 0x000000232b237290 */ /* 0x000fe2000fffe0ff */
[----:B------:R-:W-:Y:S11]  /*1b20*/  BRA.U !UP0, `(.L_x_25) ;  /* 0x0000000108c47547 */ /* 0x000ff6000b800000 */
[----:B------:R-:W-:Y:S01]  /*1b30*/  UMOV UR16, UR41 ;  /* 0x0000002900107c82 */ /* 0x000fe20008000000 */
[----:B------:R-:W-:Y:S01]  /*1b40*/  UMOV UR4, UR7 ;  /* 0x0000000700047c82 */ /* 0x000fe20008000000 */
[----:B------:R-:W-:-:S05]  /*1b50*/  UMOV UR34, URZ ;  /* 0x000000ff00227c82 */ /* 0x000fca0008000000 */
.L_x_31:
[----:B------:R-:W-:Y:S01]  /*1b60*/  ULEA UR33, UR4, UR6, 0x3 ;  /* 0x0000000604217291 */ /* 0x000fe2000f8e18ff */
[----:B------:R-:W-:Y:S01]  /*1b70*/  @P3 MOV R2, 0x10000 ;  /* 0x0001000000023802 */ /* 0x000fe20000000f00 */
[----:B--234-:R-:W-:Y:S10]  /*1b80*/  @P0 BRA `(.L_x_26) ;  /* 0x00000000000c0947 */ /* 0x01cff40003800000 */
[----:B------:R-:W-:-:S04]  /*1b90*/  SHF.L.U32 R3, R12, 0x1f, RZ ;  /* 0x0000001f0c037819 */ /* 0x000fc800000006ff */
[----:B------:R-:W2:Y:S02]  /*1ba0*/  SYNCS.PHASECHK.TRANS64.TRYWAIT P0, [UR33+0x28], R3 ;  /* 0x00002803ff0075a7 */ /* 0x000ea40008001121 */
[----:B--2---:R-:W-:Y:S05]  /*1bb0*/  @!P0 BRA `(.L_x_27) ;  /* 0x0000009c00b48947 */ /* 0x004fea0003800000 */
.L_x_26:
[----:B------:R2:W-:Y:S01]  /*1bc0*/  @P3 SYNCS.ARRIVE.TRANS64 RZ, [UR33], R2 ;  /* 0x00000002ffff39a7 */ /* 0x0005e20008000021 */
[----:B------:R-:W-:Y:S02]  /*1bd0*/  ULOP3.LUT UR5, UR23, 0x2, URZ, 0xfc, !UPT ;  /* 0x0000000217057892 */ /* 0x000fe4000f8efcff */
[----:B------:R-:W-:Y:S02]  /*1be0*/  UIADD3 UR16, UPT, UPT, UR16, 0x1, URZ ;  /* 0x0000000110107890 */ /* 0x000fe4000fffe0ff */
[----:B------:R-:W-:Y:S02]  /*1bf0*/  UISETP.NE.AND UP0, UPT, UR5, 0x2, UPT ;  /* 0x000000020500788c */ /* 0x000fe4000bf05270 */
[----:B------:R-:W-:-:S07]  /*1c00*/  UISETP.NE.AND UP2, UPT, UR16, 0x1, UPT ;  /* 0x000000011000788c */ /* 0x000fce000bf45270 */
[----:B------:R-:W-:Y:S05]  /*1c10*/  BRA.U UP0, `(.L_x_28) ;  /* 0x0000000100047547 */ /* 0x000fea000b800000 */
[----:B------:R-:W-:Y:S05]  /*1c20*/  BPT.TRAP 0x1 ;  /* 0x000000040000795c */ /* 0x000fea0000300000 */
.L_x_28:
[----:B------:R-:W-:Y:S04]  /*1c30*/  BSSY.RECONVERGENT B0, `(.L_x_29) ;  /* 0x0000003000007945 */ /* 0x000fe80003800200 */
[----:B------:R-:W-:Y:S05]  /*1c40*/  @!P2 BRA `(.L_x_30) ;  /* 0x000000000004a947 */ /* 0x000fea0003800000 */
[----:B------:R-:W-:Y:S05]  /*1c50*/  BPT.TRAP 0x1 ;  /* 0x000000040000795c */ /* 0x000fea0000300000 */
.L_x_30:
[----:B------:R-:W-:Y:S05]  /*1c60*/  BSYNC.RECONVERGENT B0 ;  /* 0x0000000000007941 */ /* 0x000fea0003800200 */
.L_x_29:
[----:B------:R-:W-:Y:S02]  /*1c70*/  UIADD3 UR5, UPT, UPT, UR4, 0x1, URZ ;  /* 0x0000000104057890 */ /* 0x000fe4000fffe0ff */
[----:B------:R-:W-:Y:S02]  /*1c80*/  UIADD3 UR14, UP1, UPT, UR26, 0x80, URZ ;  /* 0x000000801a0e7890 */ /* 0x000fe4000ff3e0ff */
[----:B------:R-:W-:Y:S02]  /*1c90*/  UISETP.NE.AND UP0, UPT, UR5, 0x5, UPT ;  /* 0x000000050500788c */ /* 0x000fe4000bf05270 */
[----:B------:R-:W-:Y:S02]  /*1ca0*/  ULOP3.LUT UR33, UR33, 0xfefffff8, URZ, 0xc0, !UPT ;  /* 0xfefffff821217892 */ /* 0x000fe4000f8ec0ff */
[----:B------:R-:W-:Y:S02]  /*1cb0*/  USEL UR8, URZ, 0x1, UP0 ;  /* 0x00000001ff087887 */ /* 0x000fe40008000000 */
[----:B------:R-:W-:-:S02]  /*1cc0*/  USEL UR7, UR5, URZ, UP0 ;  /* 0x000000ff05077287 */ /* 0x000fc40008000000 */
[----:B------:R-:W-:Y:S02]  /*1cd0*/  UIADD3.X UR15, UPT, UPT, URZ, UR27, URZ, UP1, !UPT ;  /* 0x0000001bff0f7290 */ /* 0x000fe40008ffe4ff */
[----:B------:R-:W-:Y:S01]  /*1ce0*/  ULEA UR5, UR7, UR6, 0x3 ;  /* 0x0000000607057291 */ /* 0x000fe2000f8e18ff */
[----:B------:R-:W-:Y:S01]  /*1cf0*/  LOP3.LUT R12, R12, UR8, RZ, 0x3c, !PT ;  /* 0x000000080c0c7c12 */ /* 0x000fe2000f8e3cff */
[----:B------:R-:W-:Y:S02]  /*1d00*/  USHF.L.U32 UR8, UR4, 0xe, URZ ;  /* 0x0000000e04087899 */ /* 0x000fe400080006ff */
[----:B------:R-:W-:Y:S01]  /*1d10*/  UIADD3 UR4, UP0, UPT, UR26, 0x180, URZ ;  /* 0x000001801a047890 */ /* 0x000fe2000ff1e0ff */
[----:B-1----:R-:W-:Y:S01]  /*1d20*/  SHF.L.U32 R0, R12, 0x1f, RZ ;  /* 0x0000001f0c007819 */ /* 0x002fe200000006ff */
[----:B------:R-:W-:Y:S02]  /*1d30*/  ULEA UR32, UR22, UR8, 0x1 ;  /* 0x0000000816207291 */ /* 0x000fe4000f8e08ff */
[----:B------:R-:W-:Y:S01]  /*1d40*/  UPRMT UR13, URZ, 0x5410, UR21 ;  /* 0x00005410ff0d7896 */ /* 0x000fe20008000015 */
[----:B------:R3:W4:Y:S01]  /*1d50*/  SYNCS.PHASECHK.TRANS64.TRYWAIT P0, [UR5+0x28], R0 ;  /* 0x00002800ff0075a7 */ /* 0x0007220008001105 */
[----:B------:R-:W-:-:S02]  /*1d60*/  UIADD3 UR32, UPT, UPT, UR6, 0x10800, UR32 ;  /* 0x0001080006207890 */ /* 0x000fc4000fffe020 */
[----:B------:R-:W-:Y:S02]  /*1d70*/  UIADD3 UR8, UPT, UPT, UR6, 0x24800, UR8 ;  /* 0x0002480006087890 */ /* 0x000fe4000fffe008 */
[----:B------:R-:W-:Y:S01]  /*1d80*/  UIADD3.X UR5, UPT, UPT, URZ, UR27, URZ, UP0, !UPT ;  /* 0x0000001bff057290 */ /* 0x000fe200087fe4ff */
[----:B------:R-:W-:Y:S01]  /*1d90*/  UMOV UR18, 0x0 ;  /* 0x0000000000127882 */ /* 0x000fe20000000000 */
[----:B------:R-:W-:Y:S01]  /*1da0*/  UMOV UR19, 0x10000000 ;  /* 0x1000000000137882 */ /* 0x000fe20000000000 */
[----:B------:R-:W-:Y:S01]  /*1db0*/  UMOV UR10, UR34 ;  /* 0x00000022000a7c82 */ /* 0x000fe20008000000 */
[----:B------:R-:W-:Y:S01]  /*1dc0*/  UMOV UR12, UR36 ;  /* 0x00000024000c7c82 */ /* 0x000fe20008000000 */
[----:B------:R-:W-:Y:S01]  /*1dd0*/  UMOV UR9, UR33 ;  /* 0x0000002100097c82 */ /* 0x000fe20008000000 */
[----:B------:R1:W-:Y:S03]  /*1de0*/  UTMALDG.3D.MULTICAST.2CTA [UR32], [UR14], UR13, desc[UR18] ;  /* 0x000012200e0073b4 */ /* 0x0003e6000821180d */
[----:B------:R2:W-:Y:S01]  /*1df0*/  UTMALDG.3D.2CTA [UR8], [UR4], desc[UR18] ;  /* 0x00001208040075b4 */ /* 0x0005e20008211000 */
[----:B-1----:R-:W-:Y:S01]  /*1e00*/  UIADD3 UR34, UPT, UPT, UR34, 0x40, URZ ;  /* 0x0000004022227890 */ /* 0x002fe2000fffe0ff */
[----:B------:R-:W-:Y:S01]  /*1e10*/  UMOV UR13, UR25 ;  /* 0x00000019000d7c82 */ /* 0x000fe20008000000 */
[----:B--2---:R-:W-:Y:S01]  /*1e20*/  UMOV UR4, UR7 ;  /* 0x0000000700047c82 */ /* 0x004fe20008000000 */
[----:B------:R-:W-:Y:S09]  /*1e30*/  BRA.U UP2, `(.L_x_31) ;  /* 0xfffffffd02487547 */ /* 0x000ff2000b83ffff */
.L_x_25:
[----:B------:R-:W-:Y:S01]  /*1e40*/  ULEA UR4, UR7, UR6, 0x3 ;  /* 0x0000000607047291 */ /* 0x000fe2000f8e18ff */
[----:B-1-3--:R-:W-:Y:S01]  /*1e50*/  SHF.L.U32 R0, R12, 0x1f, RZ ;  /* 0x0000001f0c007819 */ /* 0x00afe200000006ff */
[----:B------:R-:W-:Y:S01]  /*1e60*/  @!P1 SYNCS.ARRIVE.TRANS64.A1T0 RZ, [UR6+0x98], RZ ;  /* 0x000098ffffff99a7 */ /* 0x000fe20008100006 */
[----:B------:R-:W-:-:S06]  /*1e70*/  UISETP.GT.AND UP0, UPT, UR40, UR39, UPT ;  /* 0x000000272800728c */ /* 0x000fcc000bf04270 */
[----:B--2-4-:R1:W2:Y:S03]  /*1e80*/  SYNCS.PHASECHK.TRANS64.TRYWAIT P0, [UR4+0x28], R0 ;  /* 0x00002800ff0075a7 */ /* 0x0142a60008001104 */
[----:B------:R-:W-:Y:S05]  /*1e90*/  BRA.U !UP0, `(.L_x_32) ;  /* 0x0000000108c47547 */ /* 0x000fea000b800000 */
[----:B------:R-:W-:Y:S01]  /*1ea0*/  UIADD3 UR24, UPT, UPT, UR44, UR13, URZ ;  /* 0x0000000d2c187290 */ /* 0x000fe2000fffe0ff */
[----:B------:R-:W-:-:S11]  /*1eb0*/  UMOV UR4, UR7 ;  /* 0x0000000700047c82 */ /* 0x000fd60008000000 */
.L_x_38:
[----:B------:R-:W-:Y:S01]  /*1ec0*/  ULEA UR17, UR4, UR6, 0x3 ;  /* 0x0000000604117291 */ /* 0x000fe2000f8e18ff */
[----:B--2---:R-:W-:Y:S01]  /*1ed0*/  @P3 MOV R2, 0x10000 ;  /* 0x0001000000023802 */ /* 0x004fe20000000f00 */
[----:B--2-4-:R-:W-:Y:S10]  /*1ee0*/  @P0 BRA `(.L_x_33) ;  /* 0x00000000000c0947 */ /* 0x014ff40003800000 */
[----:B------:R-:W-:-:S04]  /*1ef0*/  SHF.L.U32 R3, R12, 0x1f, RZ ;  /* 0x0000001f0c037819 */ /* 0x000fc800000006ff */
[----:B------:R-:W2:Y:S02]  /*1f00*/  SYNCS.PHASECHK.TRANS64.TRYWAIT P0, [UR17+0x28], R3 ;  /* 0x00002803ff0075a7 */ /* 0x000ea40008001111 */
[----:B--2---:R-:W-:Y:S05]  /*1f10*/  @!P0 BRA `(.L_x_34) ;  /* 0x0000009800f48947 */ /* 0x004fea0003800000 */
.L_x_33:
[----:B------:R2:W-:Y:S01]  /*1f20*/  @P3 SYNCS.ARRIVE.TRANS64 RZ, [UR17], R2 ;  /* 0x00000002ffff39a7 */ /* 0x0005e20008000011 */
[----:B------:R-:W-:-:S04]  /*1f30*/  ULOP3.LUT UR5, UR23, 0x2, URZ, 0xfc, !UPT ;  /* 0x0000000217057892 */ /* 0x000fc8000f8efcff */
[----:B------:R-:W-:-:S09]  /*1f40*/  UISETP.NE.AND UP0, UPT, UR5, 0x2, UPT ;  /* 0x000000020500788c */ /* 0x000fd2000bf05270 */
[----:B------:R-:W-:Y:S05]  /*1f50*/  BRA.U UP0, `(.L_x_35) ;  /* 0x0000000100047547 */ /* 0x000fea000b800000 */
[----:B------:R-:W-:Y:S05]  /*1f60*/  BPT.TRAP 0x1 ;  /* 0x000000040000795c */ /* 0x000fea0000300000 */
.L_x_35:
[----:B------:R-:W-:Y:S04]  /*1f70*/  BSSY.RECONVERGENT B0, `(.L_x_36) ;  /* 0x0000003000007945 */ /* 0x000fe80003800200 */
[----:B------:R-:W-:Y:S05]  /*1f80*/  @!P2 BRA `(.L_x_37) ;  /* 0x000000000004a947 */ /* 0x000fea0003800000 */
[----:B------:R-:W-:Y:S05]  /*1f90*/  BPT.TRAP 0x1 ;  /* 0x000000040000795c */ /* 0x000fea0000300000 */
.L_x_37:
[----:B------:R-:W-:Y:S05]  /*1fa0*/  BSYNC.RECONVERGENT B0 ;  /* 0x0000000000007941 */ /* 0x000fea0003800200 */
.L_x_36:
[----:B------:R-:W-:Y:S02]  /*1fb0*/  UIADD3 UR5, UPT, UPT, UR4, 0x1, URZ ;  /* 0x0000000104057890 */ /* 0x000fe4000fffe0ff */
[----:B------:R-:W-:Y:S02]  /*1fc0*/  USHF.L.U32 UR18, UR13, 0x6, URZ ;  /* 0x000000060d127899 */ /* 0x000fe400080006ff */
[----:B------:R-:W-:Y:S02]  /*1fd0*/  UISETP.NE.AND UP0, UPT, UR5, 0x5, UPT ;  /* 0x000000050500788c */ /* 0x000fe4000bf05270 */
[----:B------:R-:W-:Y:S02]  /*1fe0*/  ULOP3.LUT UR17, UR17, 0xfefffff8, URZ, 0xc0, !UPT ;  /* 0xfefffff811117892 */ /* 0x000fe4000f8ec0ff */
[----:B------:R-:W-:Y:S02]  /*1ff0*/  USEL UR8, URZ, 0x1, UP0 ;  /* 0x00000001ff087887 */ /* 0x000fe40008000000 */
[----:B------:R-:W-:-:S02]  /*2000*/  USEL UR7, UR5, URZ, UP0 ;  /* 0x000000ff05077287 */ /* 0x000fc40008000000 */
[----:B------:R-:W-:Y:S02]  /*2010*/  UIADD3 UR14, UP0, UPT, UR26, 0x180, URZ ;  /* 0x000001801a0e7890 */ /* 0x000fe4000ff1e0ff */
        /* <DEDUP_REMOVED lines=9> */
[----:B------:R-:W-:Y:S02]  /*20b0*/  UIADD3.X UR5, UPT, UPT, URZ, UR27, URZ, UP1, !UPT ;  /* 0x0000001bff057290 */ /* 0x000fe40008ffe4ff */
[----:B------:R-:W-:Y:S02]  /*20c0*/  UIADD3 UR8, UPT, UPT, UR6, 0x24800, UR8 ;  /* 0x0002480006087890 */ /* 0x000fe4000fffe008 */
[----:B------:R-:W-:Y:S01]  /*20d0*/  UIADD3.X UR15, UPT, UPT, URZ, UR27, URZ, UP0, !UPT ;  /* 0x0000001bff0f7290 */ /* 0x000fe200087fe4ff */
[----:B------:R-:W-:Y:S01]  /*20e0*/  UMOV UR28, 0x0 ;  /* 0x00000000001c7882 */ /* 0x000fe20000000000 */
[----:B------:R-:W-:Y:S01]  /*20f0*/  UMOV UR29, 0x10000000 ;  /* 0x10000000001d7882 */ /* 0x000fe20000000000 */
[----:B------:R-:W-:Y:S01]  /*2100*/  UMOV UR19, UR35 ;  /* 0x0000002300137c82 */ /* 0x000fe20008000000 */
[----:B------:R-:W-:Y:S01]  /*2110*/  UMOV UR20, UR36 ;  /* 0x0000002400147c82 */ /* 0x000fe20008000000 */
[----:B------:R-:W-:Y:S01]  /*2120*/  UMOV UR12, UR36 ;  /* 0x00000024000c7c82 */ /* 0x000fe20008000000 */
[----:B------:R1:W-:Y:S01]  /*2130*/  UTMALDG.3D.MULTICAST.2CTA [UR16], [UR4], UR10, desc[UR28] ;  /* 0x00001c10040073b4 */ /* 0x0003e2000821180a */
[----:B------:R-:W-:Y:S01]  /*2140*/  UMOV UR9, UR17 ;  /* 0x0000001100097c82 */ /* 0x000fe20008000000 */
[----:B------:R-:W-:-:S04]  /*2150*/  UIADD3 UR13, UPT, UPT, UR13, 0x1, URZ ;  /* 0x000000010d0d7890 */ /* 0x000fc8000fffe0ff */
[----:B------:R-:W-:Y:S01]  /*2160*/  UISETP.NE.AND UP0, UPT, UR13, UR24, UPT ;  /* 0x000000180d00728c */ /* 0x000fe2000bf05270 */
[----:B-1----:R-:W-:Y:S01]  /*2170*/  UMOV UR10, UR18 ;  /* 0x00000012000a7c82 */ /* 0x002fe20008000000 */
[----:B------:R-:W-:Y:S01]  /*2180*/  UMOV UR4, UR7 ;  /* 0x0000000700047c82 */ /* 0x000fe20008000000 */
[----:B------:R3:W-:Y:S06]  /*2190*/  UTMALDG.3D.2CTA [UR8], [UR14], desc[UR28] ;  /* 0x00001c080e0075b4 */ /* 0x0007ec0008211000 */
[----:B---3--:R-:W-:Y:S05]  /*21a0*/  BRA.U UP0, `(.L_x_38) ;  /* 0xfffffffd00447547 */ /* 0x008fea000b83ffff */
.L_x_32:
[C---:B------:R-:W-:Y:S01]  /*21b0*/  LEA R3, R11.reuse, UR6, 0x3 ;  /* 0x000000060b037c11 */ /* 0x040fe2000f8e18ff */
[----:B------:R-:W-:Y:S01]  /*21c0*/  NOP ;  /* 0x0000000000007918 */ /* 0x000fe20000000000 */
[----:B-1----:R-:W-:Y:S02]  /*21d0*/  SHF.L.U32 R0, R10, 0x1f, RZ ;  /* 0x0000001f0a007819 */ /* 0x002fe400000006ff */
[----:B------:R-:W-:Y:S02]  /*21e0*/  LEA R5, R11, UR6, 0x4 ;  /* 0x000000060b057c11 */ /* 0x000fe4000f8e20ff */
[----:B--2-4-:R-:W1:Y:S02]  /*21f0*/  SYNCS.PHASECHK.TRANS64.TRYWAIT P0, [R3+URZ+0xa0], R0 ;  /* 0x0000a000030075a7 */ /* 0x014e6400080011ff */
[----:B-1----:R-:W-:Y:S05]  /*2200*/  @!P0 BRA `(.L_x_39) ;  /* 0x0000009800508947 */ /* 0x002fea0003800000 */
.L_x_151:
[----:B------:R-:W2:Y:S01]  /*2210*/  LDS.128 R4, [R5+0x110] ;  /* 0x0001100005047984 */ /* 0x000ea20000000c00 */
[----:B------:R-:W-:Y:S01]  /*2220*/  UISETP.GE.AND UP0, UPT, UR42, 0x1, UPT ;  /* 0x000000012a00788c */ /* 0x000fe2000bf06270 */
[----:B------:R-:W-:Y:S01]  /*2230*/  @!PT LDS RZ, [RZ] ;  /* 0x00000000fffff984 */ /* 0x000fe20000000800 */
[----:B------:R-:W-:Y:S01]  /*2240*/  @!PT LDS RZ, [RZ] ;  /* 0x00000000fffff984 */ /* 0x000fe20000000800 */
[----:B------:R-:W-:Y:S01]  /*2250*/  @!PT LDS RZ, [RZ] ;  /* 0x00000000fffff984 */ /* 0x000fe20000000800 */
[----:B------:R-:W-:Y:S01]  /*2260*/  @!PT LDS RZ, [RZ] ;  /* 0x00000000fffff984 */ /* 0x000fe20000000800 */
[----:B------:R3:W-:Y:S06]  /*2270*/  MEMBAR.ALL.CTA ;  /* 0x0000000000007992 */ /* 0x0007ec0000008000 */
[----:B---3--:R-:W3:Y:S01]  /*2280*/  FENCE.VIEW.ASYNC.S ;  /* 0x00000000000073c6 */ /* 0x008ee20000000000 */
[----:B--2---:R-:W-:-:S13]  /*2290*/  LOP3.LUT P0, RZ, R6, 0x1, RZ, 0xc0, !PT ;  /* 0x0000000106ff7812 */ /* 0x004fda000780c0ff */
[----:B---3--:R-:W-:Y:S01]  /*22a0*/  VOTEU.ANY UP1, P0 ;  /* 0x0000000000ff7886 */ /* 0x008fe20000020100 */
[----:B------:R-:W-:-:S13]  /*22b0*/  PLOP3.LUT P0, PT, PT, PT, UP1, 0x80, 0x8 ;  /* 0x000000000008781c */ /* 0x000fda0003f0f018 */
[----:B-1----:R-:W-:Y:S02]  /*22c0*/  @P0 LOP3.LUT R0, R5, 0xffff, RZ, 0xc0, !PT ;  /* 0x0000ffff05000812 */ /* 0x002fe400078ec0ff */
[----:B------:R-:W-:Y:S02]  /*22d0*/  @P0 MOV R2, R4 ;  /* 0x0000000400020202 */ /* 0x000fe40000000f00 */
[----:B------:R-:W-:Y:S01]  /*22e0*/  @P0 R2UR UR5, R0 ;  /* 0x00000000000502ca */ /* 0x000fe200000e0000 */
[----:B------:R-:W-:Y:S01]  /*22f0*/  VIADD R0, R3, 0xb0 ;  /* 0x000000b003007836 */ /* 0x000fe20000000000 */
[----:B------:R-:W-:Y:S02]  /*2300*/  @P0 SHF.R.U32.HI R4, RZ, 0x10, R5 ;  /* 0x00000010ff040819 */ /* 0x000fe40000011605 */
[----:B------:R-:W-:Y:S02]  /*2310*/  @P0 R2UR UR8, R2 ;  /* 0x00000000020802ca */ /* 0x000fe400000e0000 */
[----:B------:R-:W-:-:S02]  /*2320*/  PRMT R0, RZ, 0x654, R0 ;  /* 0x00000654ff007816 */ /* 0x000fc40000000000 */
[----:B------:R-:W-:Y:S02]  /*2330*/  @P0 R2UR UR4, R4 ;  /* 0x00000000040402ca */ /* 0x000fe400000e0000 */
[----:B------:R1:W-:Y:S03]  /*2340*/  SYNCS.ARRIVE.TRANS64.RED.A1T0 RZ, [R0+URZ], RZ ;  /* 0x000000ff00ff79a7 */ /* 0x0003e600081004ff */
[----:B------:R-:W-:-:S04]  /*2350*/  @UP1 UMOV UR30, UR5 ;  /* 0x00000005001e1c82 */ /* 0x000fc80008000000 */
[----:B------:R-:W-:-:S04]  /*2360*/  @UP1 UMOV UR31, UR8 ;  /* 0x00000008001f1c82 */ /* 0x000fc80008000000 */
[----:B------:R-:W-:Y:S01]  /*2370*/  @UP1 UMOV UR36, UR4 ;  /* 0x0000000400241c82 */ /* 0x000fe20008000000 */
[----:B------:R-:W-:Y:S05]  /*2380*/  BRA.U !UP0, `(.L_x_40) ;  /* 0x0000000108d47547 */ /* 0x000fea000b800000 */
[----:B------:R-:W2:Y:S01]  /*2390*/  LDCU.128 UR12, c[0x0][0xb10] ;  /* 0x00016200ff0c77ac */ /* 0x000ea20008000c00 */
[----:B------:R-:W3:Y:S01]  /*23a0*/  LDCU UR24, c[0x0][0xb20] ;  /* 0x00016400ff1877ac */ /* 0x000ee20008000800 */
[----:B------:R-:W4:Y:S01]  /*23b0*/  LDCU UR20, c[0x0][0xb0c] ;  /* 0x00016180ff1477ac */ /* 0x000f220008000800 */
[----:B------:R-:W1:Y:S01]  /*23c0*/  LDCU.64 UR10, c[0x0][0xb28] ;  /* 0x00016500ff0a77ac */ /* 0x000e620008000a00 */
[----:B------:R-:W-:Y:S02]  /*23d0*/  UISETP.NE.AND UP3, UPT, UR42, 0x1, UPT ;  /* 0x000000012a00788c */ /* 0x000fe4000bf65270 */
[----:B--2---:R-:W-:Y:S02]  /*23e0*/  UIMAD.WIDE.U32 UR8, UR37, UR15, URZ ;  /* 0x0000000f250872a5 */ /* 0x004fe4000f8e00ff */
[----:B------:R-:W-:Y:S02]  /*23f0*/  UIMAD.WIDE.U32 UR4, UR38, UR12, URZ ;  /* 0x0000000c260472a5 */ /* 0x000fe4000f8e00ff */
[----:B------:R-:W-:-:S02]  /*2400*/  UISETP.NE.AND UP0, UPT, UR14, 0x1, UPT ;  /* 0x000000010e00788c */ /* 0x000fc4000bf05270 */
[----:B------:R-:W-:Y:S01]  /*2410*/  UIMAD.WIDE.U32 UR28, UR30, UR15, URZ ;  /* 0x0000000f1e1c72a5 */ /* 0x000fe2000f8e00ff */
[----:B------:R-:W-:Y:S02]  /*2420*/  UMOV UR8, UR9 ;  /* 0x0000000900087c82 */ /* 0x000fe40008000000 */
[----:B------:R-:W-:Y:S01]  /*2430*/  UMOV UR4, UR5 ;  /* 0x0000000500047c82 */ /* 0x000fe20008000000 */
[----:B---3--:R-:W-:Y:S02]  /*2440*/  USHF.R.U32.HI UR8, URZ, UR24, UR8 ;  /* 0x00000018ff087299 */ /* 0x008fe40008011608 */
[----:B----4-:R-:W-:Y:S02]  /*2450*/  UISETP.NE.AND UP2, UPT, UR20, 0x1, UPT ;  /* 0x000000011400788c */ /* 0x010fe4000bf45270 */
[----:B------:R-:W-:Y:S02]  /*2460*/  USHF.R.U32.HI UR4, URZ, UR13, UR4 ;  /* 0x0000000dff047299 */ /* 0x000fe40008011604 */
[----:B------:R-:W-:-:S02]  /*2470*/  USEL UR5, UR37, UR8, !UP0 ;  /* 0x0000000825057287 */ /* 0x000fc4000c000000 */
[----:B------:R-:W-:Y:S02]  /*2480*/  USEL UR8, UR38, UR4, !UP2 ;  /* 0x0000000426087287 */ /* 0x000fe4000d000000 */
[----:B-1----:R-:W-:Y:S01]  /*2490*/  UIMAD.WIDE.U32 UR16, UR5, UR10, URZ ;  /* 0x0000000a051072a5 */ /* 0x002fe2000f8e00ff */
[----:B------:R-:W-:Y:S01]  /*24a0*/  UMOV UR4, UR29 ;  /* 0x0000001d00047c82 */ /* 0x000fe20008000000 */
[----:B------:R-:W-:Y:S02]  /*24b0*/  UIMAD.WIDE.U32 UR18, UR31, UR12, URZ ;  /* 0x0000000c1f1272a5 */ /* 0x000fe4000f8e00ff */
[----:B------:R-:W-:-:S03]  /*24c0*/  UIMAD.WIDE.U32 UR28, UR8, UR10, URZ ;  /* 0x0000000a081c72a5 */ /* 0x000fc6000f8e00ff */
[----:B------:R-:W-:Y:S01]  /*24d0*/  UMOV UR16, UR17 ;  /* 0x0000001100107c82 */ /* 0x000fe20008000000 */
[----:B------:R-:W-:Y:S02]  /*24e0*/  USHF.R.U32.HI UR4, URZ, UR24, UR4 ;  /* 0x00000018ff047299 */ /* 0x000fe40008011604 */
[----:B------:R-:W-:Y:S01]  /*24f0*/  @UP3 USHF.R.U32.HI UR5, URZ, UR11, UR16 ;  /* 0x0000000bff053299 */ /* 0x000fe20008011610 */
[----:B------:R-:W-:Y:S01]  /*2500*/  UMOV UR18, UR19 ;  /* 0x0000001300127c82 */ /* 0x000fe20008000000 */
[----:B------:R-:W-:Y:S01]  /*2510*/  UMOV UR28, UR29 ;  /* 0x0000001d001c7c82 */ /* 0x000fe20008000000 */
[----:B------:R-:W-:Y:S02]  /*2520*/  USHF.R.U32.HI UR13, URZ, UR13, UR18 ;  /* 0x0000000dff0d7299 */ /* 0x000fe40008011612 */
[----:B------:R-:W-:Y:S02]  /*2530*/  USEL UR4, UR30, UR4, !UP0 ;  /* 0x000000041e047287 */ /* 0x000fe4000c000000 */
[----:B------:R-:W-:-:S02]  /*2540*/  @UP3 USHF.R.U32.HI UR8, URZ, UR11, UR28 ;  /* 0x0000000bff083299 */ /* 0x000fc4000801161c */
[----:B------:R-:W-:Y:S02]  /*2550*/  UIMAD UR9, UR42, UR5, URZ ;  /* 0x000000052a0972a4 */ /* 0x000fe4000f8e02ff */
[----:B------:R-:W-:Y:S02]  /*2560*/  USEL UR5, UR31, UR13, !UP2 ;  /* 0x0000000d1f057287 */ /* 0x000fe4000d000000 */
[----:B------:R-:W-:Y:S02]  /*2570*/  UIMAD UR12, UR42, UR8, URZ ;  /* 0x000000082a0c72a4 */ /* 0x000fe4000f8e02ff */
[----:B------:R-:W-:Y:S02]  /*2580*/  UISETP.GE.AND UP0, UPT, UR4, UR9, UPT ;  /* 0x000000090400728c */ /* 0x000fe4000bf06270 */
[----:B------:R-:W-:Y:S02]  /*2590*/  UIMAD.WIDE.U32 UR16, UR4, UR10, URZ ;  /* 0x0000000a041072a5 */ /* 0x000fe4000f8e00ff */
[----:B------:R-:W-:-:S02]  /*25a0*/  UISETP.GE.OR UP0, UPT, UR5, UR12, UP0 ;  /* 0x0000000c0500728c */ /* 0x000fc40008706670 */
        /* <DEDUP_REMOVED lines=19> */
.L_x_40:
[----:B------:R-:W2:Y:S02]  /*26e0*/  LDCU UR4, c[0x0][0xb30] ;  /* 0x00016600ff0477ac */ /* 0x000ea40008000800 */
[----:B--2---:R-:W-:-:S09]  /*26f0*/  UISETP.NE.AND UP0, UPT, UR4, 0x1, UPT ;  /* 0x000000010400788c */ /* 0x004fd2000bf05270 */
[----:B------:R-:W-:Y:S05]  /*2700*/  BRA.U UP0, `(.L_x_41) ;  /* 0x0000000100447547 */ /* 0x000fea000b800000 */
[----:B------:R-:W2:Y:S01]  /*2710*/  LDCU.128 UR12, c[0x0][0xb10] ;  /* 0x00016200ff0c77ac */ /* 0x000ea20008000c00 */
[----:B------:R-:W3:Y:S01]  /*2720*/  LDCU UR10, c[0x0][0xb0c] ;  /* 0x00016180ff0a77ac */ /* 0x000ee20008000800 */
[----:B------:R-:W4:Y:S01]  /*2730*/  LDCU UR11, c[0x0][0xb20] ;  /* 0x00016400ff0b77ac */ /* 0x000f220008000800 */
[----:B--2---:R-:W-:Y:S02]  /*2740*/  UIMAD.WIDE.U32 UR8, UR31, UR12, URZ ;  /* 0x0000000c1f0872a5 */ /* 0x004fe4000f8e00ff */
[----:B------:R-:W-:Y:S02]  /*2750*/  UIMAD.WIDE.U32 UR4, UR30, UR15, URZ ;  /* 0x0000000f1e0472a5 */ /* 0x000fe4000f8e00ff */
[----:B---3--:R-:W-:Y:S02]  /*2760*/  UISETP.NE.AND UP2, UPT, UR10, 0x1, UPT ;  /* 0x000000010a00788c */ /* 0x008fe4000bf45270 */
[----:B------:R-:W-:Y:S01]  /*2770*/  UISETP.NE.AND UP0, UPT, UR14, 0x1, UPT ;  /* 0x000000010e00788c */ /* 0x000fe2000bf05270 */
[----:B------:R-:W-:-:S02]  /*2780*/  UMOV UR8, UR9 ;  /* 0x0000000900087c82 */ /* 0x000fc40008000000 */
[----:B------:R-:W-:Y:S01]  /*2790*/  UMOV UR4, UR5 ;  /* 0x0000000500047c82 */ /* 0x000fe20008000000 */
[----:B------:R-:W-:Y:S02]  /*27a0*/  USHF.R.U32.HI UR13, URZ, UR13, UR8 ;  /* 0x0000000dff0d7299 */ /* 0x000fe40008011608 */
[----:B----4-:R-:W-:Y:S02]  /*27b0*/  USHF.R.U32.HI UR4, URZ, UR11, UR4 ;  /* 0x0000000bff047299 */ /* 0x010fe40008011604 */
[----:B------:R-:W-:Y:S02]  /*27c0*/  USEL UR5, UR31, UR13, !UP2 ;  /* 0x0000000d1f057287 */ /* 0x000fe4000d000000 */
[----:B------:R-:W-:-:S04]  /*27d0*/  USEL UR4, UR30, UR4, !UP0 ;  /* 0x000000041e047287 */ /* 0x000fc8000c000000 */
[----:B------:R-:W-:Y:S02]  /*27e0*/  UIADD3 UR8, UPT, UPT, UR5, -UR4, URZ ;  /* 0x8000000405087290 */ /* 0x000fe4000fffe0ff */
[----:B------:R-:W-:Y:S02]  /*27f0*/  UIADD3 UR4, UPT, UPT, -UR5, UR4, URZ ;  /* 0x0000000405047290 */ /* 0x000fe4000fffe1ff */
[----:B------:R-:W-:Y:S02]  /*2800*/  UIMAD UR30, UR8, UR14, UR30 ;  /* 0x0000000e081e72a4 */ /* 0x000fe4000f8e021e */
[----:B------:R-:W-:-:S12]  /*2810*/  UIMAD UR31, UR4, UR10, UR31 ;  /* 0x0000000a041f72a4 */ /* 0x000fd8000f8e021f */
.L_x_41:
[----:B------:R-:W-:Y:S01]  /*2820*/  VIADD R11, R11, 0x1 ;  /* 0x000000010b0b7836 */ /* 0x000fe20000000000 */
[----:B------:R-:W-:Y:S01]  /*2830*/  R2UR UR4, R148 ;  /* 0x00000000940472ca */ /* 0x000fe200000e0000 */
[----:B------:R-:W-:Y:S01]  /*2840*/  UIADD3 UR20, UPT, UPT, UR30, UR63, URZ ;  /* 0x0000003f1e147290 */ /* 0x000fe2000fffe0ff */
[----:B------:R-:W-:Y:S02]  /*2850*/  PLOP3.LUT P1, PT, PT, PT, PT, 0x80, 0x8 ;  /* 0x000000000008781c */ /* 0x000fe40003f2f070 */
[----:B------:R-:W-:-:S04]  /*2860*/  ISETP.NE.AND P0, PT, R11, 0x2, PT ;  /* 0x000000020b00780c */ /* 0x000fc80003f05270 */
[----:B------:R-:W-:Y:S02]  /*2870*/  SEL R3, RZ, 0x1, P0 ;  /* 0x00000001ff037807 */ /* 0x000fe40000000000 */
[----:B------:R-:W-:Y:S02]  /*2880*/  SEL R11, R11, RZ, P0 ;  /* 0x000000ff0b0b7207 */ /* 0x000fe40000000000 */
[----:B------:R-:W-:Y:S01]  /*2890*/  LOP3.LUT R10, R10, R3, RZ, 0x3c, !PT ;  /* 0x000000030a0a7212 */ /* 0x000fe200078e3cff */
[----:B------:R-:W-:Y:S01]  /*28a0*/  UIADD3 UR16, UPT, UPT, UR31, UR4, URZ ;  /* 0x000000041f107290 */ /* 0x000fe2000fffe0ff */
[----:B------:R-:W-:Y:S11]  /*28b0*/  BRA.U UP1, `(.L_x_42) ;  /* 0xfffffff101287547 */ /* 0x000ff6000b83ffff */
[----:B------:R-:W-:Y:S01]  /*28c0*/  UIADD3 UR8, UPT, UPT, UR6, 0x28, URZ ;  /* 0x0000002806087890 */ /* 0x000fe2000fffe0ff */
[----:B------:R-:W-:-:S03]  /*28d0*/  SHF.L.U32 R3, R12, 0x1f, RZ ;  /* 0x0000001f0c037819 */ /* 0x000fc600000006ff */
[----:B------:R-:W-:-:S09]  /*28e0*/  ULEA UR4, UR7, UR8, 0x3 ;  /* 0x0000000807047291 */ /* 0x000fd2000f8e18ff */
[----:B------:R-:W2:Y:S02]  /*28f0*/  SYNCS.PHASECHK.TRANS64.TRYWAIT P0, [UR4], R3 ;  /* 0x00000003ff0075a7 */ /* 0x000ea40008001104 */
[----:B--2---:R-:W-:Y:S05]  /*2900*/  @!P0 BRA `(.L_x_43) ;  /* 0x0000009000a48947 */ /* 0x004fea0003800000 */
.L_x_153:
[----:B------:R-:W-:-:S04]  /*2910*/  UIADD3 UR4, UPT, UPT, UR7, 0x1, URZ ;  /* 0x0000000107047890 */ /* 0x000fc8000fffe0ff */
[----:B------:R-:W-:-:S04]  /*2920*/  UISETP.NE.AND UP0, UPT, UR4, 0x5, UPT ;  /* 0x000000050400788c */ /* 0x000fc8000bf05270 */
[----:B------:R-:W-:Y:S02]  /*2930*/  USEL UR6, URZ, 0x1, UP0 ;  /* 0x00000001ff067887 */ /* 0x000fe40008000000 */
[----:B------:R-:W-:-:S04]  /*2940*/  USEL UR4, UR4, URZ, UP0 ;  /* 0x000000ff04047287 */ /* 0x000fc80008000000 */
[----:B------:R-:W-:Y:S01]  /*2950*/  ULEA UR5, UR4, UR8, 0x3 ;  /* 0x0000000804057291 */ /* 0x000fe2000f8e18ff */
[----:B------:R-:W-:-:S04]  /*2960*/  LOP3.LUT R2, R12, UR6, RZ, 0x3c, !PT ;  /* 0x000000060c027c12 */ /* 0x000fc8000f8e3cff */
[----:B-1----:R-:W-:-:S04]  /*2970*/  SHF.L.U32 R3, R2, 0x1f, RZ ;  /* 0x0000001f02037819 */ /* 0x002fc800000006ff */
[----:B------:R-:W1:Y:S02]  /*2980*/  SYNCS.PHASECHK.TRANS64.TRYWAIT P0, [UR5], R3 ;  /* 0x00000003ff0075a7 */ /* 0x000e640008001105 */
[----:B-1----:R-:W-:Y:S05]  /*2990*/  @!P0 BRA `(.L_x_44) ;  /* 0x0000009000988947 */ /* 0x002fea0003800000 */
.L_x_155:
        /* <DEDUP_REMOVED lines=9> */
.L_x_157:
        /* <DEDUP_REMOVED lines=9> */
.L_x_159:
[----:B------:R-:W-:-:S04]  /*2ac0*/  UIADD3 UR4, UPT, UPT, UR4, 0x1, URZ ;  /* 0x0000000104047890 */ /* 0x000fc8000fffe0ff */
[----:B------:R-:W-:-:S04]  /*2ad0*/  UISETP.NE.AND UP0, UPT, UR4, 0x5, UPT ;  /* 0x000000050400788c */ /* 0x000fc8000bf05270 */
[----:B------:R-:W-:Y:S02]  /*2ae0*/  USEL UR5, URZ, 0x1, UP0 ;  /* 0x00000001ff057887 */ /* 0x000fe40008000000 */
[----:B------:R-:W-:-:S04]  /*2af0*/  USEL UR4, UR4, URZ, UP0 ;  /* 0x000000ff04047287 */ /* 0x000fc80008000000 */
[----:B------:R-:W-:Y:S01]  /*2b00*/  ULEA UR4, UR4, UR8, 0x3 ;  /* 0x0000000804047291 */ /* 0x000fe2000f8e18ff */
[----:B-1----:R-:W-:-:S04]  /*2b10*/  LOP3.LUT R3, R2, UR5, RZ, 0x3c, !PT ;  /* 0x0000000502037c12 */ /* 0x002fc8000f8e3cff */
[----:B------:R-:W-:Y:S01]  /*2b20*/  SHF.L.U32 R3, R3, 0x1f, RZ ;  /* 0x0000001f03037819 */ /* 0x000fe200000006ff */
[----:B------:R-:W-:-:S07]  /*2b30*/  IMAD.U32 R0, RZ, RZ, UR4 ;  /* 0x00000004ff007e24 */ /* 0x000fce000f8e00ff */
.L_x_47:
[----:B-1----:R1:W2:Y:S02]  /*2b40*/  SYNCS.PHASECHK.TRANS64.TRYWAIT P0, [R0+URZ], R3 ;  /* 0x00000003000075a7 */ /* 0x0022a400080011ff */
[----:B--2---:R-:W-:Y:S05]  /*2b50*/  @!P0 NANOSLEEP.SYNCS 0x989680 ;  /* 0x009896800000895d */ /* 0x004fea0003900000 */
[----:B------:R-:W2:Y:S02]  /*2b60*/  @!P0 SYNCS.PHASECHK.TRANS64 P0, [R0+URZ], R3 ;  /* 0x00000003000085a7 */ /* 0x000ea400080010ff */
[----:B--2---:R-:W-:Y:S05]  /*2b70*/  @P0 EXIT ;  /* 0x000000000000094d */ /* 0x004fea0003800000 */
[----:B------:R-:W-:Y:S05]  /*2b80*/  BRA `(.L_x_47) ;  /* 0xfffffffc00ec7947 */ /* 0x000fea000383ffff */
.L_x_22:
[----:B------:R-:W-:-:S04]  /*2b90*/  UISETP.NE.AND UP0, UPT, UR47, URZ, UPT ;  /* 0x000000ff2f00728c */ /* 0x000fc8000bf05270 */
[----:B------:R-:W-:-:S09]  /*2ba0*/  UISETP.NE.OR UP0, UPT, UR17, 0x1, UP0 ;  /* 0x000000011100788c */ /* 0x000fd20008705670 */
[----:B------:R-:W-:Y:S05]  /*2bb0*/  BRA.U UP0, `(.L_x_48) ;  /* 0x0000000500487547 */ /* 0x000fea000b800000 */
[----:B------:R-:W-:Y:S01]  /*2bc0*/  ISETP.GE.U32.AND P2, PT, R0, 0x4, PT ;  /* 0x000000040000780c */ /* 0x000fe20003f46070 */
[----:B------:R-:W-:Y:S01]  /*2bd0*/  IMAD.MOV.U32 R12, RZ, RZ, 0x1 ;  /* 0x00000001ff0c7424 */ /* 0x000fe200078e00ff */
[----:B------:R-:W-:Y:S02]  /*2be0*/  CS2R R10, SRZ ;  /* 0x00000000000a7805 */ /* 0x000fe4000001ff00 */
[----:B------:R-:W-:Y:S01]  /*2bf0*/  CS2R R8, SRZ ;  /* 0x0000000000087805 */ /* 0x000fe2000001ff00 */
[----:B------:R-:W-:Y:S01]  /*2c00*/  UMOV UR6, 0x400 ;  /* 0x0000040000067882 */ /* 0x000fe20000000000 */
[----:B------:R-:W-:Y:S01]  /*2c10*/  UMOV UR5, URZ ;  /* 0x000000ff00057c82 */ /* 0x000fe20008000000 */
[----:B------:R-:W-:-:S12]  /*2c20*/  ULEA UR6, UR47, UR6, 0x18 ;  /* 0x000000062f067291 */ /* 0x000fd8000f8ec0ff */
.L_x_52:
[----:B------:R-:W-:Y:S02]  /*2c30*/  LEA R2, R8, UR6, 0x3 ;  /* 0x0000000608027c11 */ /* 0x000fe4000f8e18ff */
[----:B------:R-:W-:-:S03]  /*2c40*/  SHF.L.U32 R5, R9, 0x1f, RZ ;  /* 0x0000001f09057819 */ /* 0x000fc600000006ff */
[----:B------:R-:W-:Y:S01]  /*2c50*/  VIADD R4, R2, 0xf0 ;  /* 0x000000f002047836 */ /* 0x000fe20000000000 */
[----:B------:R-:W1:Y:S02]  /*2c60*/  SYNCS.PHASECHK.TRANS64.TRYWAIT P0, [R2+URZ+0xe0], R5 ;  /* 0x0000e005020075a7 */ /* 0x000e6400080011ff */
[----:B-1----:R-:W-:Y:S05]  /*2c70*/  @!P0 BRA `(.L_x_49) ;  /* 0x0000009000288947 */ /* 0x002fea0003800000 */
.L_x_160:
[----:B------:R-:W-:Y:S01]  /*2c80*/  ULEA UR4, UR5, UR6, 0x3 ;  /* 0x0000000605047291 */ /* 0x000fe2000f8e18ff */
[----:B------:R-:W-:Y:S02]  /*2c90*/  PRMT R4, RZ, 0x654, R4 ;  /* 0x00000654ff047816 */ /* 0x000fe40000000004 */
[----:B-1----:R-:W-:Y:S01]  /*2ca0*/  SHF.L.U32 R5, R12, 0x1f, RZ ;  /* 0x0000001f0c057819 */ /* 0x002fe200000006ff */
[----:B------:R-:W-:Y:S01]  /*2cb0*/  UIADD3 UR7, UPT, UPT, UR4, 0xa0, URZ ;  /* 0x000000a004077890 */ /* 0x000fe2000fffe0ff */
[----:B------:R1:W-:Y:S05]  /*2cc0*/  SYNCS.ARRIVE.TRANS64.RED.A1T0 RZ, [R4+URZ], RZ ;  /* 0x000000ff04ff79a7 */ /* 0x0003ea00081004ff */
[----:B------:R-:W-:Y:S01]  /*2cd0*/  IMAD.U32 R7, RZ, RZ, UR7 ;  /* 0x00000007ff077e24 */ /* 0x000fe2000f8e00ff */
[----:B------:R-:W2:Y:S04]  /*2ce0*/  SYNCS.PHASECHK.TRANS64.TRYWAIT P0, [UR4+0xb0], R5 ;  /* 0x0000b005ff0075a7 */ /* 0x000ea80008001104 */
[----:B------:R-:W-:Y:S01]  /*2cf0*/  PRMT R6, R0, 0x654, R7 ;  /* 0x0000065400067816 */ /* 0x000fe20000000007 */
[----:B-1----:R-:W-:Y:S01]  /*2d00*/  @!P2 IMAD.MOV.U32 R4, RZ, RZ, 0x10 ;  /* 0x00000010ff04a424 */ /* 0x002fe200078e00ff */
[----:B--2---:R-:W-:Y:S06]  /*2d10*/  @!P0 BRA `(.L_x_50) ;  /* 0x0000009000148947 */ /* 0x004fec0003800000 */
.L_x_162:
[----:B------:R-:W-:Y:S01]  /*2d20*/  ULEA UR8, UR5, UR6, 0x4 ;  /* 0x0000000605087291 */ /* 0x000fe2000f8e20ff */
[----:B------:R-:W-:Y:S01]  /*2d30*/  SEL R3, R6, R3, !P2 ;  /* 0x0000000306037207 */ /* 0x000fe20005000000 */
[----:B------:R-:W-:Y:S01]  /*2d40*/  UIADD3 UR9, UPT, UPT, UR4, 0xa0, URZ ;  /* 0x000000a004097890 */ /* 0x000fe2000fffe0ff */
[----:B-1----:R-:W-:Y:S01]  /*2d50*/  LEA R2, R11, UR6, 0x3 ;  /* 0x000000060b027c11 */ /* 0x002fe2000f8e18ff */
[----:B------:R-:W-:Y:S01]  /*2d60*/  UIADD3 UR8, UPT, UPT, UR8, 0x110, URZ ;  /* 0x0000011008087890 */ /* 0x000fe2000fffe0ff */
[----:B------:R-:W-:Y:S01]  /*2d70*/  SHF.L.U32 R5, R10, 0x1f, RZ ;  /* 0x0000001f0a057819 */ /* 0x000fe200000006ff */
[----:B------:R1:W-:Y:S01]  /*2d80*/  @!P2 SYNCS.ARRIVE.TRANS64.RED RZ, [R3+URZ], R4 ;  /* 0x0000000403ffa9a7 */ /* 0x0003e200080004ff */
[----:B------:R-:W-:Y:S01]  /*2d90*/  UIADD3 UR4, UPT, UPT, UR5, 0x1, URZ ;  /* 0x0000000105047890 */ /* 0x000fe2000fffe0ff */
[----:B------:R-:W-:-:S03]  /*2da0*/  VIADD R8, R8, 0x1 ;  /* 0x0000000108087836 */ /* 0x000fc60000000000 */
[----:B------:R-:W-:Y:S02]  /*2db0*/  UISETP.NE.AND UP0, UPT, UR4, 0x2, UPT ;  /* 0x000000020400788c */ /* 0x000fe4000bf05270 */
[----:B------:R-:W-:Y:S06]  /*2dc0*/  UGETNEXTWORKID.BROADCAST [UR8], [UR9] ;  /* 0x00000000080073ca */ /* 0x000fec0008000100 */
[----:B------:R-:W-:Y:S01]  /*2dd0*/  USEL UR7, URZ, 0x1, UP0 ;  /* 0x00000001ff077887 */ /* 0x000fe20008000000 */
[----:B------:R-:W-:Y:S01]  /*2de0*/  ISETP.NE.AND P0, PT, R8, 0x2, PT ;  /* 0x000000020800780c */ /* 0x000fe20003f05270 */
[----:B------:R-:W-:Y:S01]  /*2df0*/  USEL UR5, UR4, URZ, UP0 ;  /* 0x000000ff04057287 */ /* 0x000fe20008000000 */
[----:B------:R-:W2:Y:S03]  /*2e00*/  SYNCS.PHASECHK.TRANS64.TRYWAIT P1, [R2+URZ+0xa0], R5 ;  /* 0x0000a005020075a7 */ /* 0x000ea600080211ff */
[----:B------:R-:W-:Y:S01]  /*2e10*/  LOP3.LUT R12, R12, UR7, RZ, 0x3c, !PT ;  /* 0x000000070c0c7c12 */ /* 0x000fe2000f8e3cff */
[----:B-12---:R-:W-:Y:S07]  /*2e20*/  @!P1 BRA `(.L_x_51) ;  /* 0x0000008c00e89947 */ /* 0x006fee0003800000 */
.L_x_163:
[C---:B------:R-:W-:Y:S01]  /*2e30*/  LEA R4, R11.reuse, UR6, 0x4 ;  /* 0x000000060b047c11 */ /* 0x040fe2000f8e20ff */
[----:B-1----:R-:W-:Y:S01]  /*2e40*/  VIADD R2, R2, 0xb0 ;  /* 0x000000b002027836 */ /* 0x002fe20000000000 */
[----:B------:R-:W-:Y:S01]  /*2e50*/  SEL R8, R8, RZ, P0 ;  /* 0x000000ff08087207 */ /* 0x000fe20000000000 */
[----:B------:R-:W-:-:S03]  /*2e60*/  VIADD R11, R11, 0x1 ;  /* 0x000000010b0b7836 */ /* 0x000fc60000000000 */
[----:B------:R-:W1:Y:S01]  /*2e70*/  LDS.128 R4, [R4+0x110] ;  /* 0x0001100004047984 */ /* 0x000e620000000c00 */
[----:B------:R-:W-:Y:S02]  /*2e80*/  PRMT R2, RZ, 0x654, R2 ;  /* 0x00000654ff027816 */ /* 0x000fe40000000002 */
[C---:B------:R-:W-:Y:S01]  /*2e90*/  ISETP.NE.AND P1, PT, R11.reuse, 0x2, PT ;  /* 0x000000020b00780c */ /* 0x040fe20003f25270 */
[----:B------:R-:W-:Y:S01]  /*2ea0*/  @!PT LDS RZ, [RZ] ;  /* 0x00000000fffff984 */ /* 0x000fe20000000800 */
[----:B------:R-:W-:Y:S01]  /*2eb0*/  @!PT LDS RZ, [RZ] ;  /* 0x00000000fffff984 */ /* 0x000fe20000000800 */
[----:B------:R-:W-:Y:S01]  /*2ec0*/  @!PT LDS RZ, [RZ] ;  /* 0x00000000fffff984 */ /* 0x000fe20000000800 */
[----:B------:R-:W-:Y:S01]  /*2ed0*/  @!PT LDS RZ, [RZ] ;  /* 0x00000000fffff984 */ /* 0x000fe20000000800 */
[----:B------:R2:W-:Y:S06]  /*2ee0*/  MEMBAR.ALL.CTA ;  /* 0x0000000000007992 */ /* 0x0005ec0000008000 */
[----:B--2---:R-:W2:Y:S01]  /*2ef0*/  FENCE.VIEW.ASYNC.S ;  /* 0x00000000000073c6 */ /* 0x004ea20000000000 */
[----:B------:R-:W-:Y:S01]  /*2f00*/  SEL R11, R11, RZ, P1 ;  /* 0x000000ff0b0b7207 */ /* 0x000fe20000800000 */
[----:B--2---:R2:W-:Y:S01]  /*2f10*/  SYNCS.ARRIVE.TRANS64.RED.A1T0 RZ, [R2+URZ], RZ ;  /* 0x000000ff02ff79a7 */ /* 0x0045e200081004ff */
[----:B-1----:R-:W-:-:S02]  /*2f20*/  LOP3.LUT P3, RZ, R6, 0x1, RZ, 0xc0, !PT ;  /* 0x0000000106ff7812 */ /* 0x002fc4000786c0ff */
[----:B------:R-:W-:-:S04]  /*2f30*/  SEL R5, RZ, 0x1, P1 ;  /* 0x00000001ff057807 */ /* 0x000fc80000800000 */
[----:B------:R-:W-:Y:S02]  /*2f40*/  LOP3.LUT R10, R10, R5, RZ, 0x3c, !PT ;  /* 0x000000050a0a7212 */ /* 0x000fe400078e3cff */
[----:B--2---:R-:W-:-:S04]  /*2f50*/  SEL R2, RZ, 0x1, P0 ;  /* 0x00000001ff027807 */ /* 0x004fc80000000000 */
[----:B------:R-:W-:Y:S01]  /*2f60*/  LOP3.LUT R9, R9, R2, RZ, 0x3c, !PT ;  /* 0x0000000209097212 */ /* 0x000fe200078e3cff */
[----:B------:R-:W-:Y:S06]  /*2f70*/  @P3 BRA `(.L_x_52) ;  /* 0xfffffffc002c3947 */ /* 0x000fec000383ffff */
[----:B------:R-:W-:Y:S01]  /*2f80*/  ULEA UR4, UR5, UR6, 0x3 ;  /* 0x0000000605047291 */ /* 0x000fe2000f8e18ff */
[----:B------:R-:W-:-:S08]  /*2f90*/  SHF.L.U32 R3, R12, 0x1f, RZ ;  /* 0x0000001f0c037819 */ /* 0x000fd000000006ff */
[----:B------:R-:W1:Y:S02]  /*2fa0*/  SYNCS.PHASECHK.TRANS64 P0, [UR4+0xb0], R3 ;  /* 0x0000b003ff0075a7 */ /* 0x000e640008001004 */
[----:B-1----:R-:W-:Y:S05]  /*2fb0*/  @P0 BRA `(.L_x_53) ;  /* 0x0000000000080947 */ /* 0x002fea0003800000 */
[----:B------:R-:W1:Y:S02]  /*2fc0*/  SYNCS.PHASECHK.TRANS64.TRYWAIT P0, [UR4+0xb0], R3 ;  /* 0x0000b003ff0075a7 */ /* 0x000e640008001104 */
[----:B-1----:R-:W-:Y:S05]  /*2fd0*/  @!P0 BRA `(.L_x_54) ;  /* 0x0000008c00908947 */ /* 0x002fea0003800000 */
.L_x_53:
[----:B------:R-:W-:-:S04]  /*2fe0*/  UIADD3 UR7, UPT, UPT, UR5, 0x1, URZ ;  /* 0x0000000105077890 */ /* 0x000fc8000fffe0ff */
[----:B------:R-:W-:-:S04]  /*2ff0*/  UISETP.NE.AND UP0, UPT, UR7, 0x2, UPT ;  /* 0x000000020700788c */ /* 0x000fc8000bf05270 */
[----:B------:R-:W-:Y:S02]  /*3000*/  USEL UR8, URZ, 0x1, UP0 ;  /* 0x00000001ff087887 */ /* 0x000fe40008000000 */
[----:B------:R-:W-:-:S04]  /*3010*/  USEL UR7, UR7, URZ, UP0 ;  /* 0x000000ff07077287 */ /* 0x000fc80008000000 */
[----:B------:R-:W-:Y:S01]  /*3020*/  ULEA UR7, UR7, UR6, 0x3 ;  /* 0x0000000607077291 */ /* 0x000fe2000f8e18ff */
[----:B-1----:R-:W-:-:S04]  /*3030*/  LOP3.LUT R3, R12, UR8, RZ, 0x3c, !PT ;  /* 0x000000080c037c12 */ /* 0x002fc8000f8e3cff */
[----:B------:R-:W-:-:S04]  /*3040*/  SHF.L.U32 R0, R3, 0x1f, RZ ;  /* 0x0000001f03007819 */ /* 0x000fc800000006ff */
[----:B------:R-:W1:Y:S02]  /*3050*/  SYNCS.PHASECHK.TRANS64 P0, [UR7+0xb0], R0 ;  /* 0x0000b000ff0075a7 */ /* 0x000e640008001007 */
[----:B-1----:R-:W-:Y:S05]  /*3060*/  @P0 EXIT ;  /* 0x000000000000094d */ /* 0x002fea0003800000 */
[----:B------:R-:W-:Y:S02]  /*3070*/  SHF.L.U32 R3, R3, 0x1f, RZ ;  /* 0x0000001f03037819 */ /* 0x000fe400000006ff */
[----:B------:R-:W-:-:S07]  /*3080*/  MOV R0, UR7 ;  /* 0x0000000700007c02 */ /* 0x000fce0008000f00 */
.L_x_55:
[----:B-1----:R1:W2:Y:S02]  /*3090*/  SYNCS.PHASECHK.TRANS64.TRYWAIT P0, [R0+URZ+0xb0], R3 ;  /* 0x0000b003000075a7 */ /* 0x0022a400080011ff */
[----:B--2---:R-:W-:Y:S05]  /*30a0*/  @!P0 NANOSLEEP.SYNCS 0x989680 ;  /* 0x009896800000895d */ /* 0x004fea0003900000 */
[----:B------:R-:W2:Y:S02]  /*30b0*/  @!P0 SYNCS.PHASECHK.TRANS64 P0, [R0+URZ+0xb0], R3 ;  /* 0x0000b003000085a7 */ /* 0x000ea400080010ff */
[----:B--2---:R-:W-:Y:S05]  /*30c0*/  @P0 EXIT ;  /* 0x000000000000094d */ /* 0x004fea0003800000 */
[----:B------:R-:W-:Y:S05]  /*30d0*/  BRA `(.L_x_55) ;  /* 0xfffffffc00ec7947 */ /* 0x000fea000383ffff */
.L_x_48:
[----:B------:R-:W-:Y:S05]  /*30e0*/  BRA.U UP4, `(.L_x_56) ;  /* 0x0000001104907547 */ /* 0x000fea000b800000 */
[----:B------:R-:W-:Y:S01]  /*30f0*/  UMOV UR4, 0x40 ;  /* 0x0000004000047882 */ /* 0x000fe20000000000 */
[----:B------:R-:W-:Y:S01]  /*3100*/  NOP ;  /* 0x0000000000007918 */ /* 0x000fe20000000000 */
[----:B------:R-:W-:Y:S01]  /*3110*/  ULEA UR5, UR47, UR4, 0x18 ;  /* 0x000000042f057291 */ /* 0x000fe2000f8ec0ff */
[----:B------:R-:W-:Y:S02]  /*3120*/  UMOV UR6, 0x400 ;  /* 0x0000040000067882 */ /* 0x000fe40000000000 */
[----:B------:R-:W-:-:S06]  /*3130*/  ULEA UR6, UR47, UR6, 0x18 ;  /* 0x000000062f067291 */ /* 0x000fcc000f8ec0ff */
[----:B------:R-:W1:Y:S02]  /*3140*/  LDS.U8 R0, [UR5+0x1c] ;  /* 0x00001c05ff007984 */ /* 0x000e640008000000 */
[----:B-1----:R-:W-:-:S13]  /*3150*/  ISETP.NE.AND P0, PT, R0, RZ, PT ;  /* 0x000000ff0000720c */ /* 0x002fda0003f05270 */
[----:B------:R-:W-:Y:S05]  /*3160*/  @P0 BRA `(.L_x_57) ;  /* 0x0000000400080947 */ /* 0x000fea0003800000 */
[----:B------:R-:W-:Y:S02]  /*3170*/  UISETP.NE.U32.AND UP1, UPT, UR46, 0x1, UPT ;  /* 0x000000012e00788c */ /* 0x000fe4000bf25070 */
[----:B------:R-:W-:-:S07]  /*3180*/  UIADD3 UR7, UPT, UPT, UR5, 0x8, URZ ;  /* 0x0000000805077890 */ /* 0x000fce000fffe0ff */
[----:B------:R-:W-:Y:S05]  /*3190*/  BRA.U !UP1, `(.L_x_58) ;  /* 0x00000001099c7547 */ /* 0x000fea000b800000 */
[----:B------:R-:W-:Y:S01]  /*31a0*/  ELECT P0, URZ, PT ;  /* 0x0000000000ff782f */ /* 0x000fe20003800000 */
[----:B------:R-:W-:-:S12]  /*31b0*/  BSSY B0, `(.L_x_58) ;  /* 0x0000025000007945 */ /* 0x000fd80003800000 */
[----:B------:R-:W-:Y:S05]  /*31c0*/  @!P0 BRA `(.L_x_59) ;  /* 0x00000000008c8947 */ /* 0x000fea0003800000 */
[----:B------:R-:W-:-:S05]  /*31d0*/  UMOV UR4, 0x10 ;  /* 0x0000001000047882 */ /* 0x000fca0000000000 */
[----:B------:R-:W-:Y:S04]  /*31e0*/  DEPBAR.LE SB1, 0x36 ;  /* 0x00009d800000791a */ /* 0x000fe80000000000 */
[----:B------:R-:W1:Y:S02]  /*31f0*/  UTCATOMSWS.2CTA.FIND_AND_SET.ALIGN UP0, UR4, UR4 ;  /* 0x00000004000475e3 */ /* 0x000e640008200800 */
[----:B-1----:R-:W-:Y:S01]  /*3200*/  MOV R11, UR4 ;  /* 0x00000004000b7c02 */ /* 0x002fe20008000f00 */
[----:B------:R-:W-:Y:S06]  /*3210*/  BRA.U UP0, `(.L_x_60) ;  /* 0x0000000100187547 */ /* 0x000fec000b800000 */
.L_x_61:
[----:B------:R-:W-:Y:S05]  /*3220*/  NANOSLEEP 0x64 ;  /* 0x000000640000795d */ /* 0x000fea0003800000 */
[----:B------:R-:W-:-:S05]  /*3230*/  UMOV UR4, 0x10 ;  /* 0x0000001000047882 */ /* 0x000fca0000000000 */
[----:B------:R-:W-:Y:S04]  /*3240*/  DEPBAR.LE SB1, 0x36 ;  /* 0x00009d800000791a */ /* 0x000fe80000000000 */
[----:B------:R-:W1:Y:S02]  /*3250*/  UTCATOMSWS.2CTA.FIND_AND_SET.ALIGN UP0, UR4, UR4 ;  /* 0x00000004000475e3 */ /* 0x000e640008200800 */
[----:B-1----:R-:W-:Y:S01]  /*3260*/  MOV R11, UR4 ;  /* 0x00000004000b7c02 */ /* 0x002fe20008000f00 */
[----:B------:R-:W-:Y:S05]  /*3270*/  BRA.U !UP0, `(.L_x_61) ;  /* 0xfffffffd08e87547 */ /* 0x000fea000b83ffff */
.L_x_60:
[----:B------:R-:W1:Y:S01]  /*3280*/  LDS R7, [UR5+0x10] ;  /* 0x00001005ff077984 */ /* 0x000e620008000800 */
[----:B------:R-:W-:Y:S01]  /*3290*/  IMAD.U32 R5, RZ, RZ, UR6 ;  /* 0x00000006ff057e24 */ /* 0x000fe2000f8e00ff */
[----:B------:R-:W-:-:S03]  /*32a0*/  MOV R4, UR48 ;  /* 0x0000003000047c02 */ /* 0x000fc60008000f00 */
[----:B------:R-:W-:Y:S01]  /*32b0*/  VIADD R5, R5, 0x130 ;  /* 0x0000013005057836 */ /* 0x000fe20000000000 */
[----:B-1----:R-:W-:-:S04]  /*32c0*/  SHF.L.U32 R7, R7, 0x1f, RZ ;  /* 0x0000001f07077819 */ /* 0x002fc800000006ff */
[----:B------:R-:W1:Y:S02]  /*32d0*/  SYNCS.PHASECHK.TRANS64.TRYWAIT P0, [UR5+0x8], R7 ;  /* 0x00000807ff0075a7 */ /* 0x000e640008001105 */
[----:B-1----:R-:W-:Y:S05]  /*32e0*/  @P0 BRA `(.L_x_62) ;  /* 0x0000000000080947 */ /* 0x002fea0003800000 */
[----:B------:R-:W1:Y:S02]  /*32f0*/  SYNCS.PHASECHK.TRANS64.TRYWAIT P0, [UR5+0x8], R7 ;  /* 0x00000807ff0075a7 */ /* 0x000e640008001105 */
[----:B-1----:R-:W-:Y:S05]  /*3300*/  @!P0 BRA `(.L_x_63) ;  /* 0x0000008800dc8947 */ /* 0x002fea0003800000 */
.L_x_62:
[----:B-1----:R-:W-:Y:S01]  /*3310*/  HFMA2 R0, -RZ, RZ, 0, 5.9604644775390625e-08 ;  /* 0x00000001ff007431 */ /* 0x002fe200000001ff */
[----:B------:R-:W-:Y:S01]  /*3320*/  UPRMT UR4, UR48, 0x654, UR7 ;  /* 0x0000065430047896 */ /* 0x000fe20008000007 */
[----:B------:R-:W-:Y:S01]  /*3330*/  IMAD.MOV.U32 R8, RZ, RZ, 0xffff ;  /* 0x0000ffffff087424 */ /* 0x000fe200078e00ff */
[----:B------:R-:W-:Y:S01]  /*3340*/  PRMT R4, R4, 0x654, R5 ;  /* 0x0000065404047816 */ /* 0x000fe20000000005 */
[----:B------:R-:W-:Y:S02]  /*3350*/  IMAD.MOV.U32 R6, RZ, RZ, 0x4 ;  /* 0x00000004ff067424 */ /* 0x000fe400078e00ff */
[----:B------:R-:W-:Y:S01]  /*3360*/  IMAD.SHL.U32 R9, R11, 0x20, RZ ;  /* 0x000000200b097824 */ /* 0x000fe200078e00ff */
[----:B------:R-:W-:Y:S02]  /*3370*/  MOV R5, UR4 ;  /* 0x0000000400057c02 */ /* 0x000fe40008000f00 */
[-C--:B------:R-:W-:Y:S01]  /*3380*/  SHF.L.U32 R8, R8, R11.reuse, RZ ;  /* 0x0000000b08087219 */ /* 0x080fe200000006ff */
[----:B------:R1:W-:Y:S01]  /*3390*/  SYNCS.ARRIVE.TRANS64.RED RZ, [UR4], R6 ;  /* 0x00000006ffff79a7 */ /* 0x0003e20008000404 */
[----:B------:R-:W-:Y:S01]  /*33a0*/  SHF.L.U32 R7, R0, R11, RZ ;  /* 0x0000000b00077219 */ /* 0x000fe200000006ff */
[----:B------:R1:W-:Y:S04]  /*33b0*/  STS [UR6+0x130], R9 ;  /* 0x00013009ff007988 */ /* 0x0003e80008000806 */
[----:B------:R1:W-:Y:S04]  /*33c0*/  STAS [R4.64], R11 ;  /* 0x0000000b04007dbd */ /* 0x0003e8000c0008ff */
[----:B------:R1:W-:Y:S04]  /*33d0*/  ATOMS.OR RZ, [UR5+0x14], R8 ;  /* 0x00001408ffff798c */ /* 0x0003e8000b000005 */
[----:B------:R1:W-:Y:S04]  /*33e0*/  ATOMS.OR RZ, [UR5+0x18], R7 ;  /* 0x00001807ffff798c */ /* 0x0003e8000b000005 */
[----:B------:R1:W-:Y:S02]  /*33f0*/  ATOMS.XOR RZ, [UR5+0x10], R0 ;  /* 0x00001000ffff798c */ /* 0x0003e4000b800005 */
.L_x_59:
[----:B------:R-:W-:Y:S05]  /*3400*/  BSYNC B0 ;  /* 0x0000000000007941 */ /* 0x000fea0003800000 */
.L_x_58:
[----:B------:R-:W-:Y:S05]  /*3410*/  BRA.U UP1, `(.L_x_64) ;  /* 0x00000001016c7547 */ /* 0x000fea000b800000 */
[----:B------:R-:W-:-:S03]  /*3420*/  UMOV UR4, 0xffffffff ;  /* 0xffffffff00047882 */ /* 0x000fc60000000000 */
[----:B------:R-:W-:Y:S05]  /*3430*/  BRA.DIV UR4, `(.L_x_65) ;  /* 0x0000008a04a87947 */ /* 0x000fea000b800000 */
[----:B------:R-:W-:-:S13]  /*3440*/  ELECT P6, URZ, PT ;  /* 0x0000000000ff782f */ /* 0x000fda00038c0000 */
.L_x_167:
[----:B------:R-:W-:Y:S05]  /*3450*/  @!P6 BRA `(.L_x_64) ;  /* 0x00000000005ce947 */ /* 0x000fea0003800000 */
[----:B-1----:R-:W1:Y:S02]  /*3460*/  LDS R5, [UR5+0x10] ;  /* 0x00001005ff057984 */ /* 0x002e640008000800 */
[----:B-1----:R-:W-:-:S04]  /*3470*/  SHF.L.U32 R5, R5, 0x1f, RZ ;  /* 0x0000001f05057819 */ /* 0x002fc800000006ff */
[----:B------:R-:W1:Y:S02]  /*3480*/  SYNCS.PHASECHK.TRANS64.TRYWAIT P0, [UR5+0x8], R5 ;  /* 0x00000805ff0075a7 */ /* 0x000e640008001105 */
[----:B-1----:R-:W-:Y:S05]  /*3490*/  @P0 BRA `(.L_x_66) ;  /* 0x0000000000080947 */ /* 0x002fea0003800000 */
[----:B------:R-:W1:Y:S02]  /*34a0*/  SYNCS.PHASECHK.TRANS64.TRYWAIT P0, [UR5+0x8], R5 ;  /* 0x00000805ff0075a7 */ /* 0x000e640008001105 */
[----:B-1----:R-:W-:Y:S05]  /*34b0*/  @!P0 BRA `(.L_x_67) ;  /* 0x0000008800a88947 */ /* 0x002fea0003800000 */
.L_x_66:
[----:B------:R-:W2:Y:S01]  /*34c0*/  LDS R7, [UR6+0x130] ;  /* 0x00013006ff077984 */ /* 0x000ea20008000800 */
[----:B-1----:R-:W-:Y:S02]  /*34d0*/  HFMA2 R0, -RZ, RZ, 0, 5.9604644775390625e-08 ;  /* 0x00000001ff007431 */ /* 0x002fe400000001ff */
[----:B------:R-:W-:Y:S01]  /*34e0*/  IMAD.MOV.U32 R4, RZ, RZ, 0xffff ;  /* 0x0000ffffff047424 */ /* 0x000fe200078e00ff */
[----:B------:R-:W-:Y:S01]  /*34f0*/  UPRMT UR4, UR48, 0x654, UR7 ;  /* 0x0000065430047896 */ /* 0x000fe20008000007 */
[----:B--2---:R-:W-:-:S03]  /*3500*/  IMAD.SHL.U32 R5, R7, 0x20, RZ ;  /* 0x0000002007057824 */ /* 0x004fc600078e00ff */
[-C--:B------:R-:W-:Y:S02]  /*3510*/  SHF.L.U32 R4, R4, R7.reuse, RZ ;  /* 0x0000000704047219 */ /* 0x080fe400000006ff */
[----:B------:R-:W-:Y:S01]  /*3520*/  SHF.L.U32 R7, R0, R7, RZ ;  /* 0x0000000700077219 */ /* 0x000fe200000006ff */
[----:B------:R2:W-:Y:S04]  /*3530*/  STS [UR6+0x130], R5 ;  /* 0x00013005ff007988 */ /* 0x0005e80008000806 */
[----:B------:R2:W-:Y:S04]  /*3540*/  ATOMS.OR RZ, [UR5+0x14], R4 ;  /* 0x00001404ffff798c */ /* 0x0005e8000b000005 */
[----:B------:R2:W-:Y:S01]  /*3550*/  ATOMS.OR RZ, [UR5+0x18], R7 ;  /* 0x00001807ffff798c */ /* 0x0005e2000b000005 */
[----:B------:R-:W-:Y:S03]  /*3560*/  SYNCS.ARRIVE.TRANS64.RED.A1T0 RZ, [UR4], RZ ;  /* 0x000000ffffff79a7 */ /* 0x000fe60008100404 */
[----:B------:R2:W-:Y:S01]  /*3570*/  ATOMS.XOR RZ, [UR5+0x10], R0 ;  /* 0x00001000ffff798c */ /* 0x0005e2000b800005 */
[----:B------:R-:W-:Y:S05]  /*3580*/  BRA `(.L_x_64) ;  /* 0x0000000000107947 */ /* 0x000fea0003800000 */
.L_x_57:
[----:B------:R-:W-:Y:S02]  /*3590*/  MOV R0, 0xffffffff ;  /* 0xffffffff00007802 */ /* 0x000fe40000000f00 */
[----:B------:R-:W-:-:S03]  /*35a0*/  MOV R4, 0x35d0 ;  /* 0x000035d000047802 */ /* 0x000fc60000000f00 */
[----:B------:R1:W-:Y:S04]  /*35b0*/  STS [UR6+0x130], R0 ;  /* 0x00013000ff007988 */ /* 0x0003e80008000806 */
[----:B-1---5:R-:W-:Y:S05]  /*35c0*/  CALL.REL.NOINC `($__internal_1_$__cuda_sm10x_tcgen05_guardrail_trap_phase_invalid_during_alloc) ;  /* 0x00000090004c7944 */ /* 0x022fea0003c00000 */
.L_x_64:
[----:B------:R-:W-:Y:S05]  /*35d0*/  WARPSYNC.ALL ;  /* 0x0000000000007948 */ /* 0x000fea0003800000 */
[----:B------:R-:W3:Y:S01]  /*35e0*/  S2UR UR4, SR_CgaCtaId ;  /* 0x00000000000479c3 */ /* 0x000ee20000008800 */
[----:B------:R-:W-:Y:S01]  /*35f0*/  UMOV UR26, 0x400 ;  /* 0x00000400001a7882 */ /* 0x000fe20000000000 */
[----:B------:R-:W-:-:S06]  /*3600*/  NOP ;  /* 0x0000000000007918 */ /* 0x000fcc0000000000 */
[----:B------:R-:W-:Y:S06]  /*3610*/  BAR.ARV 0x6, 0xa0 ;  /* 0x0182800000007b1d */ /* 0x000fec0000002000 */
[----:B------:R-:W4:Y:S01]  /*3620*/  LDCU UR6, c[0x0][0x38c] ;  /* 0x00007180ff0677ac */ /* 0x000f220008000800 */
[----:B------:R-:W-:Y:S01]  /*3630*/  LOP3.LUT R3, R3, 0xffff, RZ, 0xc0, !PT ;  /* 0x0000ffff03037812 */ /* 0x000fe200078ec0ff */
[----:B-1----:R-:W-:Y:S01]  /*3640*/  IMAD.MOV.U32 R9, RZ, RZ, 0x1 ;  /* 0x00000001ff097424 */ /* 0x002fe200078e00ff */
[----:B------:R-:W-:Y:S01]  /*3650*/  LOP3.LUT R2, R2, 0xffff, RZ, 0xc0, !PT ;  /* 0x0000ffff02027812 */ /* 0x000fe200078ec0ff */
[----:B------:R-:W-:Y:S01]  /*3660*/  IMAD.MOV.U32 R8, RZ, RZ, RZ ;  /* 0x000000ffff087224 */ /* 0x000fe200078e00ff */
[----:B------:R-:W-:Y:S01]  /*3670*/  R2UR UR28, R3 ;  /* 0x00000000031c72ca */ /* 0x000fe200000e0000 */
[----:B------:R-:W-:Y:S01]  /*3680*/  UMOV UR32, URZ ;  /* 0x000000ff00207c82 */ /* 0x000fe20008000000 */
[----:B------:R-:W-:-:S02]  /*3690*/  R2UR UR42, R2 ;  /* 0x00000000022a72ca */ /* 0x000fc400000e0000 */
[----:B------:R-:W-:Y:S01]  /*36a0*/  CS2R R2, SRZ ;  /* 0x0000000000027805 */ /* 0x000fe2000001ff00 */
[----:B------:R-:W-:Y:S01]  /*36b0*/  UMOV UR23, URZ ;  /* 0x000000ff00177c82 */ /* 0x000fe20008000000 */
[----:B---3--:R-:W-:Y:S01]  /*36c0*/  ULEA UR26, UR4, UR26, 0x18 ;  /* 0x0000001a041a7291 */ /* 0x008fe2000f8ec0ff */
[----:B------:R-:W-:Y:S01]  /*36d0*/  UMOV UR22, URZ ;  /* 0x000000ff00167c82 */ /* 0x000fe20008000000 */
[----:B------:R-:W-:Y:S02]  /*36e0*/  UISETP.NE.AND UP3, UPT, UR46, URZ, UPT ;  /* 0x000000ff2e00728c */ /* 0x000fe4000bf65270 */
[----:B------:R-:W-:Y:S02]  /*36f0*/  UIADD3 UR5, UPT, UPT, UR26, 0x10800, URZ ;  /* 0x000108001a057890 */ /* 0x000fe4000fffe0ff */
[----:B------:R-:W-:-:S03]  /*3700*/  UIADD3 UR4, UPT, UPT, UR26, 0x24800, URZ ;  /* 0x000248001a047890 */ /* 0x000fc6000fffe0ff */
[----:B--2---:R-:W1:Y:S01]  /*3710*/  LDS R0, [UR26+0x130] ;  /* 0x0001301aff007984 */ /* 0x004e620008000800 */
[----:B----4-:R-:W-:Y:S02]  /*3720*/  UIADD3 UR6, UPT, UPT, UR6, 0x3f, URZ ;  /* 0x0000003f06067890 */ /* 0x010fe4000fffe0ff */
[----:B------:R-:W-:Y:S02]  /*3730*/  USHF.R.U32.HI UR5, URZ, 0x4, UR5 ;  /* 0x00000004ff057899 */ /* 0x000fe40008011605 */
[----:B------:R-:W-:Y:S02]  /*3740*/  USHF.R.S32.HI UR33, URZ, 0x1f, UR6 ;  /* 0x0000001fff217899 */ /* 0x000fe40008011406 */
[----:B------:R-:W-:Y:S02]  /*3750*/  USHF.R.U32.HI UR4, URZ, 0x4, UR4 ;  /* 0x00000004ff047899 */ /* 0x000fe40008011604 */
[----:B------:R-:W-:Y:S02]  /*3760*/  ULEA.HI UR33, UR33, UR6, URZ, 0x6 ;  /* 0x0000000621217291 */ /* 0x000fe4000f8f30ff */
[----:B------:R-:W-:-:S02]  /*3770*/  ULOP3.LUT UR5, UR5, 0x3fff, URZ, 0xc0, !UPT ;  /* 0x00003fff05057892 */ /* 0x000fc4000f8ec0ff */
[----:B------:R-:W-:Y:S02]  /*3780*/  USHF.R.S32.HI UR33, URZ, 0x6, UR33 ;  /* 0x00000006ff217899 */ /* 0x000fe40008011421 */
[----:B------:R-:W-:Y:S02]  /*3790*/  ULOP3.LUT UR30, UR4, 0x3fff, URZ, 0xc0, !UPT ;  /* 0x00003fff041e7892 */ /* 0x000fe4000f8ec0ff */
[----:B------:R-:W-:Y:S01]  /*37a0*/  UISETP.LT.AND UP0, UPT, UR33, 0x1, UPT ;  /* 0x000000012100788c */ /* 0x000fe2000bf01270 */
[----:B------:R-:W-:Y:S01]  /*37b0*/  UMOV UR40, 0x0 ;  /* 0x0000000000287882 */ /* 0x000fe20000000000 */
[----:B------:R-:W-:Y:S01]  /*37c0*/  UMOV UR41, 0x10400490 ;  /* 0x1040049000297882 */ /* 0x000fe20000000000 */
[----:B------:R-:W-:Y:S02]  /*37d0*/  ULOP3.LUT UR29, UR5, 0x10000, URZ, 0xfc, !UPT ;  /* 0x00010000051d7892 */ /* 0x000fe4000f8efcff */
[----:B------:R-:W-:Y:S02]  /*37e0*/  ULOP3.LUT UR30, UR30, 0x10000, URZ, 0xfc, !UPT ;  /* 0x000100001e1e7892 */ /* 0x000fe4000f8efcff */
[----:B------:R-:W-:Y:S01]  /*37f0*/  USEL UR43, UR33, 0x1, !UP0 ;  /* 0x00000001212b7887 */ /* 0x000fe2000c000000 */
[----:B------:R-:W-:Y:S01]  /*3800*/  UMOV UR38, 0x0 ;  /* 0x0000000000267882 */ /* 0x000fe20000000000 */
[----:B------:R-:W-:Y:S01]  /*3810*/  UMOV UR39, 0x10400490 ;  /* 0x1040049000277882 */ /* 0x000fe20000000000 */
[----:B------:R-:W-:Y:S01]  /*3820*/  UMOV UR36, 0x0 ;  /* 0x0000000000247882 */ /* 0x000fe20000000000 */
[----:B------:R-:W-:Y:S01]  /*3830*/  UMOV UR37, 0x10400490 ;  /* 0x1040049000257882 */ /* 0x000fe20000000000 */
[----:B------:R-:W-:Y:S01]  /*3840*/  UMOV UR34, 0x0 ;  /* 0x0000000000227882 */ /* 0x000fe20000000000 */
[----:B------:R-:W-:Y:S01]  /*3850*/  UMOV UR35, 0x10400490 ;  /* 0x1040049000237882 */ /* 0x000fe20000000000 */
[----:B-1----:R-:W-:-:S15]  /*3860*/  R2UR UR44, R0 ;  /* 0x00000000002c72ca */ /* 0x002fde00000e0000 */
.L_x_75:
[C---:B------:R-:W-:Y:S02]  /*3870*/  LEA R0, R8.reuse, UR26, 0x3 ;  /* 0x0000001a08007c11 */ /* 0x040fe4000f8e18ff */
[----:B------:R-:W-:Y:S02]  /*3880*/  SHF.L.U32 R5, R3, 0x1f, RZ ;  /* 0x0000001f03057819 */ /* 0x000fe400000006ff */
[----:B------:R-:W-:Y:S02]  /*3890*/  LEA R4, R8, UR26, 0x4 ;  /* 0x0000001a08047c11 */ /* 0x000fe4000f8e20ff */
[----:B------:R-:W1:Y:S02]  /*38a0*/  SYNCS.PHASECHK.TRANS64.TRYWAIT P0, [R0+URZ+0xa0], R5 ;  /* 0x0000a005000075a7 */ /* 0x000e6400080011ff */
[----:B-1-3--:R-:W-:Y:S05]  /*38b0*/  @!P0 BRA `(.L_x_68) ;  /* 0x0000008400c08947 */ /* 0x00afea0003800000 */
.L_x_168:
[----:B-1----:R-:W1:Y:S01]  /*38c0*/  LDS.128 R4, [R4+0x110] ;  /* 0x0001100004047984 */ /* 0x002e620000000c00 */
[----:B------:R-:W-:Y:S02]  /*38d0*/  VIADD R0, R0, 0xb0 ;  /* 0x000000b000007836 */ /* 0x000fe40000000000 */
[----:B------:R-:W-:Y:S01]  /*38e0*/  VIADD R8, R8, 0x1 ;  /* 0x0000000108087836 */ /* 0x000fe20000000000 */
[----:B------:R-:W-:Y:S01]  /*38f0*/  @!PT LDS RZ, [RZ] ;  /* 0x00000000fffff984 */ /* 0x000fe20000000800 */
[----:B------:R-:W-:Y:S01]  /*3900*/  @!PT LDS RZ, [RZ] ;  /* 0x00000000fffff984 */ /* 0x000fe20000000800 */
[----:B------:R-:W-:Y:S01]  /*3910*/  @!PT LDS RZ, [RZ] ;  /* 0x00000000fffff984 */ /* 0x000fe20000000800 */
[----:B------:R-:W-:Y:S01]  /*3920*/  @!PT LDS RZ, [RZ] ;  /* 0x00000000fffff984 */ /* 0x000fe20000000800 */
[----:B------:R2:W-:Y:S06]  /*3930*/  MEMBAR.ALL.CTA ;  /* 0x0000000000007992 */ /* 0x0005ec0000008000 */
[----:B--2---:R-:W2:Y:S01]  /*3940*/  FENCE.VIEW.ASYNC.S ;  /* 0x00000000000073c6 */ /* 0x004ea20000000000 */
[----:B------:R-:W-:-:S04]  /*3950*/  PRMT R0, RZ, 0x654, R0 ;  /* 0x00000654ff007816 */ /* 0x000fc80000000000 */
[----:B--2---:R2:W-:Y:S01]  /*3960*/  SYNCS.ARRIVE.TRANS64.RED.A1T0 RZ, [R0+URZ], RZ ;  /* 0x000000ff00ff79a7 */ /* 0x0045e200081004ff */
[----:B-1----:R-:W-:Y:S01]  /*3970*/  LOP3.LUT P1, RZ, R6, 0x1, RZ, 0xc0, !PT ;  /* 0x0000000106ff7812 */ /* 0x002fe2000782c0ff */
[----:B--2---:R-:W-:-:S12]  /*3980*/  BRA.U UP3, `(.L_x_69) ;  /* 0x0000000503087547 */ /* 0x004fd8000b800000 */
[----:B------:R-:W1:Y:S01]  /*3990*/  LDCU UR4, c[0x0][0x38c] ;  /* 0x00007180ff0477ac */ /* 0x000e620008000800 */
[----:B------:R-:W-:Y:S02]  /*39a0*/  PLOP3.LUT P2, PT, PT, PT, PT, 0x80, 0x8 ;  /* 0x000000000008781c */ /* 0x000fe40003f4f070 */
[----:B------:R-:W-:Y:S01]  /*39b0*/  SHF.L.U32 R5, R9, 0x1f, RZ ;  /* 0x0000001f09057819 */ /* 0x000fe200000006ff */
[----:B------:R-:W-:Y:S02]  /*39c0*/  ULEA UR31, UR32, UR26, 0x3 ;  /* 0x0000001a201f7291 */ /* 0x000fe4000f8e18ff */
[----:B------:R-:W-:Y:S02]  /*39d0*/  ULEA UR11, UR32, UR44, 0x8 ;  /* 0x0000002c200b7291 */ /* 0x000fe4000f8e40ff */
[----:B-1----:R-:W-:-:S06]  /*39e0*/  UISETP.GE.AND UP0, UPT, UR4, 0x1, UPT ;  /* 0x000000010400788c */ /* 0x002fcc000bf06270 */
[----:B------:R-:W-:-:S05]  /*39f0*/  PLOP3.LUT P0, PT, PT, PT, UP0, 0x80, 0x8 ;  /* 0x000000000008781c */ /* 0x000fca0003f0f008 */
[----:B------:R-:W-:-:S08]  /*3a00*/  @UP0 ULEA UR4, UR23, UR26, 0x3 ;  /* 0x0000001a17040291 */ /* 0x000fd0000f8e18ff */
[----:B------:R-:W-:-:S04]  /*3a10*/  @P0 SHF.L.U32 R0, R2, 0x1f, RZ ;  /* 0x0000001f02000819 */ /* 0x000fc800000006ff */
[----:B------:R1:W2:Y:S01]  /*3a20*/  @P0 SYNCS.PHASECHK.TRANS64.TRYWAIT P2, [UR4], R0 ;  /* 0x00000000ff0005a7 */ /* 0x0002a20008041104 */
[----:B------:R-:W3:Y:S02]  /*3a30*/  SYNCS.PHASECHK.TRANS64.TRYWAIT P0, [UR31+0xd0], R5 ;  /* 0x0000d005ff0075a7 */ /* 0x000ee4000800111f */
[----:B-123--:R-:W-:Y:S05]  /*3a40*/  @!P0 BRA `(.L_x_70) ;  /* 0x0000008400708947 */ /* 0x00efea0003800000 */
.L_x_170:
[----:B------:R-:W-:Y:S01]  /*3a50*/  UMOV UR27, UR22 ;  /* 0x00000016001b7c82 */ /* 0x000fe20008000000 */
[----:B------:R-:W-:Y:S05]  /*3a60*/  BRA.U !UP0, `(.L_x_71) ;  /* 0x0000000108c07547 */ /* 0x000fea000b800000 */
[----:B------:R-:W-:Y:S02]  /*3a70*/  UIADD3 UR27, UPT, UPT, UR43, UR22, URZ ;  /* 0x000000162b1b7290 */ /* 0x000fe4000fffe0ff */
[----:B------:R-:W-:Y:S01]  /*3a80*/  UPLOP3.LUT UP2, UPT, UPT, UPT, UPT, 0x40, 0x4 ;  /* 0x000000000004789c */ /* 0x000fe20003f4e870 */
[----:B------:R-:W-:Y:S01]  /*3a90*/  UMOV UR24, UR33 ;  /* 0x0000002100187c82 */ /* 0x000fe20008000000 */
[----:B------:R-:W-:-:S09]  /*3aa0*/  UMOV UR10, UR23 ;  /* 0x00000017000a7c82 */ /* 0x000fd20008000000 */
.L_x_74:
[----:B--2---:R-:W-:Y:S01]  /*3ab0*/  ULEA UR5, UR10, UR26, 0x3 ;  /* 0x0000001a0a057291 */ /* 0x004fe2000f8e18ff */
[----:B---3--:R-:W-:Y:S11]  /*3ac0*/  @P2 BRA `(.L_x_72) ;  /* 0x00000000000c2947 */ /* 0x008ff60003800000 */
[----:B-1----:R-:W-:Y:S04]  /*3ad0*/  SHF.L.U32 R5, R2, 0x1f, RZ ;  /* 0x0000001f02057819 */ /* 0x002fe800000006ff */
[----:B------:R-:W1:Y:S02]  /*3ae0*/  SYNCS.PHASECHK.TRANS64.TRYWAIT P0, [UR5], R5 ;  /* 0x00000005ff0075a7 */ /* 0x000e640008001105 */
[----:B-1----:R-:W-:Y:S05]  /*3af0*/  @!P0 BRA `(.L_x_73) ;  /* 0x00000084005c8947 */ /* 0x002fea0003800000 */
.L_x_72:
[----:B------:R-:W-:Y:S01]  /*3b00*/  UISETP.NE.AND UP0, UPT, UR24, 0x1, UPT ;  /* 0x000000011800788c */ /* 0x000fe2000bf05270 */
[----:B------:R-:W-:Y:S01]  /*3b10*/  PLOP3.LUT P2, PT, PT, PT, PT, 0x80, 0x8 ;  /* 0x000000000008781c */ /* 0x000fe20003f4f070 */
[----:B------:R-:W-:Y:S02]  /*3b20*/  UIADD3 UR4, UPT, UPT, UR10, 0x1, URZ ;  /* 0x000000010a047890 */ /* 0x000fe4000fffe0ff */
[----:B------:R-:W-:Y:S02]  /*3b30*/  UIADD3 UR25, UPT, UPT, UR5, 0x28, URZ ;  /* 0x0000002805197890 */ /* 0x000fe4000fffe0ff */
[----:B------:R-:W-:Y:S01]  /*3b40*/  UISETP.NE.AND UP1, UPT, UR4, 0x5, UPT ;  /* 0x000000050400788c */ /* 0x000fe2000bf25270 */
[----:B------:R-:W-:Y:S01]  /*3b50*/  PLOP3.LUT P0, PT, PT, PT, UP0, 0x80, 0x8 ;  /* 0x000000000008781c */ /* 0x000fe20003f0f008 */
[----:B------:R-:W-:Y:S02]  /*3b60*/  UIADD3 UR22, UPT, UPT, UR22, 0x1, URZ ;  /* 0x0000000116167890 */ /* 0x000fe4000fffe0ff */
[----:B------:R-:W-:Y:S02]  /*3b70*/  USEL UR6, URZ, 0x1, UP1 ;  /* 0x00000001ff067887 */ /* 0x000fe40008800000 */
[----:B------:R-:W-:Y:S02]  /*3b80*/  USEL UR23, UR4, URZ, UP1 ;  /* 0x000000ff04177287 */ /* 0x000fe40008800000 */
[----:B------:R-:W-:Y:S02]  /*3b90*/  UIADD3 UR24, UPT, UPT, UR24, -0x1, URZ ;  /* 0xffffffff18187890 */ /* 0x000fe4000fffe0ff */
[----:B------:R-:W-:Y:S01]  /*3ba0*/  @UP0 ULEA UR4, UR23, UR26, 0x3 ;  /* 0x0000001a17040291 */ /* 0x000fe2000f8e18ff */
[----:B------:R-:W-:Y:S01]  /*3bb0*/  LOP3.LUT R2, R2, UR6, RZ, 0x3c, !PT ;  /* 0x0000000602027c12 */ /* 0x000fe2000f8e3cff */
[----:B------:R-:W-:Y:S02]  /*3bc0*/  ULEA UR6, UR10, UR30, 0xa ;  /* 0x0000001e0a067291 */ /* 0x000fe4000f8e50ff */
[----:B------:R-:W-:Y:S01]  /*3bd0*/  UISETP.NE.AND UP0, UPT, UR22, UR27, UPT ;  /* 0x0000001b1600728c */ /* 0x000fe2000bf05270 */
[----:B-1----:R-:W-:Y:S01]  /*3be0*/  @P0 SHF.L.U32 R0, R2, 0x1f, RZ ;  /* 0x0000001f02000819 */ /* 0x002fe200000006ff */
[----:B------:R-:W-:Y:S02]  /*3bf0*/  UIADD3 UR20, UPT, UPT, UR6, 0x2, URZ ;  /* 0x0000000206147890 */ /* 0x000fe4000fffe0ff */
[----:B------:R-:W-:Y:S01]  /*3c00*/  UIADD3 UR16, UPT, UPT, UR6, 0x4, URZ ;  /* 0x0000000406107890 */ /* 0x000fe2000fffe0ff */
[----:B------:R2:W3:Y:S01]  /*3c10*/  @P0 SYNCS.PHASECHK.TRANS64.TRYWAIT P2, [UR4], R0 ;  /* 0x00000000ff0005a7 */ /* 0x0004e20008041104 */
[----:B------:R-:W-:Y:S02]  /*3c20*/  ULEA UR4, UR10, UR29, 0xa ;  /* 0x0000001d0a047291 */ /* 0x000fe4000f8e50ff */
[----:B------:R-:W-:Y:S02]  /*3c30*/  UIADD3 UR12, UPT, UPT, UR6, 0x6, URZ ;  /* 0x00000006060c7890 */ /* 0x000fe4000fffe0ff */
[----:B------:R-:W-:Y:S02]  /*3c40*/  UIADD3 UR18, UPT, UPT, UR4, 0x2, URZ ;  /* 0x0000000204127890 */ /* 0x000fe4000fffe0ff */
[----:B------:R-:W-:Y:S02]  /*3c50*/  UIADD3 UR14, UPT, UPT, UR4, 0x4, URZ ;  /* 0x00000004040e7890 */ /* 0x000fe4000fffe0ff */
[----:B------:R-:W-:Y:S01]  /*3c60*/  UIADD3 UR8, UPT, UPT, UR4, 0x6, URZ ;  /* 0x0000000604087890 */ /* 0x000fe2000fffe0ff */
[----:B------:R-:W-:Y:S01]  /*3c70*/  UMOV UR7, 0x40004040 ;  /* 0x4000404000077882 */ /* 0x000fe20000000000 */
[----:B------:R-:W-:Y:S01]  /*3c80*/  UMOV UR5, 0x40004040 ;  /* 0x4000404000057882 */ /* 0x000fe20000000000 */
[----:B------:R-:W-:Y:S01]  /*3c90*/  UMOV UR21, 0x40004040 ;  /* 0x4000404000157882 */ /* 0x000fe20000000000 */
[----:B------:R2:W-:Y:S01]  /*3ca0*/  UTCHMMA.2CTA gdesc[UR4], gdesc[UR6], tmem[UR11], tmem[UR40], idesc[UR41], UP2 ;  /* 0x00ff2806040075ea */ /* 0x0005e2000920000b */
[----:B------:R-:W-:Y:S01]  /*3cb0*/  UPLOP3.LUT UP2, UPT, UPT, UPT, UPT, 0x80, 0x8 ;  /* 0x000000000008789c */ /* 0x000fe20003f4f070 */
[----:B------:R-:W-:Y:S01]  /*3cc0*/  UMOV UR19, 0x40004040 ;  /* 0x4000404000137882 */ /* 0x000fe20000000000 */
[----:B------:R-:W-:Y:S01]  /*3cd0*/  UMOV UR17, 0x40004040 ;  /* 0x4000404000117882 */ /* 0x000fe20000000000 */
[----:B------:R2:W-:Y:S01]  /*3ce0*/  UTCHMMA.2CTA gdesc[UR18], gdesc[UR20], tmem[UR11], tmem[UR38], idesc[UR39], UPT ;  /* 0x00ff2614120075ea */ /* 0x0005e2000ba0000b */
[----:B------:R-:W-:Y:S01]  /*3cf0*/  UMOV UR15, 0x40004040 ;  /* 0x40004040000f7882 */ /* 0x000fe20000000000 */
[----:B------:R-:W-:Y:S01]  /*3d00*/  UMOV UR13, 0x40004040 ;  /* 0x40004040000d7882 */ /* 0x000fe20000000000 */
[----:B------:R-:W-:Y:S01]  /*3d10*/  UMOV UR9, 0x40004040 ;  /* 0x4000404000097882 */ /* 0x000fe20000000000 */
[----:B------:R2:W-:Y:S01]  /*3d20*/  UTCHMMA.2CTA gdesc[UR14], gdesc[UR16], tmem[UR11], tmem[UR36], idesc[UR37], UPT ;  /* 0x00ff24100e0075ea */ /* 0x0005e2000ba0000b */
[----:B------:R2:W-:Y:S01]  /*3d30*/  UTCHMMA.2CTA gdesc[UR8], gdesc[UR12], tmem[UR11], tmem[UR34], idesc[UR35], UPT ;  /* 0x00ff220c080075ea */ /* 0x0005e2000ba0000b */
[----:B------:R2:W-:Y:S01]  /*3d40*/  UTCBAR.2CTA.MULTICAST [UR25], URZ, UR28 ;  /* 0x000000ff190073e9 */ /* 0x0005e2000820081c */
[----:B------:R-:W-:Y:S01]  /*3d50*/  UMOV UR10, UR23 ;  /* 0x00000017000a7c82 */ /* 0x000fe20008000000 */
[----:B------:R-:W-:Y:S05]  /*3d60*/  BRA.U UP0, `(.L_x_74) ;  /* 0xfffffffd00507547 */ /* 0x000fea000b83ffff */
.L_x_71:
[----:B--2---:R-:W-:Y:S01]  /*3d70*/  UIADD3 UR4, UPT, UPT, UR31, 0xc0, URZ ;  /* 0x000000c01f047890 */ /* 0x004fe2000fffe0ff */
[----:B------:R-:W-:-:S08]  /*3d80*/  UMOV UR22, UR27 ;  /* 0x0000001b00167c82 */ /* 0x000fd00008000000 */
[----:B------:R2:W-:Y:S01]  /*3d90*/  UTCBAR.2CTA.MULTICAST [UR4], URZ, UR42 ;  /* 0x000000ff040073e9 */ /* 0x0005e2000820082a */
[----:B------:R-:W-:Y:S02]  /*3da0*/  NOP ;  /* 0x0000000000007918 */ /* 0x000fe40000000000 */
.L_x_69:
[----:B--2---:R-:W-:Y:S01]  /*3db0*/  UIADD3 UR4, UPT, UPT, UR32, 0x1, URZ ;  /* 0x0000000120047890 */ /* 0x004fe2000fffe0ff */
[----:B------:R-:W-:-:S03]  /*3dc0*/  ISETP.NE.AND P0, PT, R8, 0x2, PT ;  /* 0x000000020800780c */ /* 0x000fc60003f05270 */
[----:B------:R-:W-:Y:S01]  /*3dd0*/  UISETP.NE.AND UP0, UPT, UR4, 0x2, UPT ;  /* 0x000000020400788c */ /* 0x000fe2000bf05270 */
[----:B-1----:R-:W-:Y:S02]  /*3de0*/  SEL R0, RZ, 0x1, P0 ;  /* 0x00000001ff007807 */ /* 0x002fe40000000000 */
[----:B------:R-:W-:Y:S01]  /*3df0*/  SEL R8, R8, RZ, P0 ;  /* 0x000000ff08087207 */ /* 0x000fe20000000000 */
[----:B------:R-:W-:Y:S01]  /*3e00*/  USEL UR5, URZ, 0x1, UP0 ;  /* 0x00000001ff057887 */ /* 0x000fe20008000000 */
[----:B------:R-:W-:Y:S01]  /*3e10*/  LOP3.LUT R3, R3, R0, RZ, 0x3c, !PT ;  /* 0x0000000003037212 */ /* 0x000fe200078e3cff */
[----:B------:R-:W-:-:S04]  /*3e20*/  USEL UR32, UR4, URZ, UP0 ;  /* 0x000000ff04207287 */ /* 0x000fc80008000000 */
[----:B------:R-:W-:Y:S01]  /*3e30*/  LOP3.LUT R9, R9, UR5, RZ, 0x3c, !PT ;  /* 0x0000000509097c12 */ /* 0x000fe2000f8e3cff */
[----:B------:R-:W-:Y:S07]  /*3e40*/  @P1 BRA `(.L_x_75) ;  /* 0xfffffff800881947 */ /* 0x000fee000383ffff */
[----:B------:R-:W1:Y:S01]  /*3e50*/  S2UR UR8, SR_CgaCtaId ;  /* 0x00000000000879c3 */ /* 0x000e620000008800 */
[----:B------:R-:W-:Y:S01]  /*3e60*/  ELECT P0, URZ, PT ;  /* 0x0000000000ff782f */ /* 0x000fe20003800000 */
[----:B------:R-:W-:Y:S01]  /*3e70*/  HFMA2 R0, -RZ, RZ, 0, 5.9604644775390625e-08 ;  /* 0x00000001ff007431 */ /* 0x000fe200000001ff */
[----:B------:R-:W-:-:S05]  /*3e80*/  UMOV UR4, 0x40 ;  /* 0x0000004000047882 */ /* 0x000fca0000000000 */
[----:B------:R-:W-:Y:S01]  /*3e90*/  UVIRTCOUNT.DEALLOC.SMPOOL 0x80 ;  /* 0x000000800000784c */ /* 0x000fe20000000000 */
[----:B------:R-:W-:Y:S02]  /*3ea0*/  UISETP.NE.AND UP0, UPT, UR46, URZ, UPT ;  /* 0x000000ff2e00728c */ /* 0x000fe4000bf05270 */
[----:B-1----:R-:W-:-:S09]  /*3eb0*/  ULEA UR8, UR8, UR4, 0x18 ;  /* 0x0000000408087291 */ /* 0x002fd2000f8ec0ff */
[----:B------:R1:W-:Y:S01]  /*3ec0*/  @P0 STS.U8 [UR8+0x1c], R0 ;  /* 0x00001c00ff000988 */ /* 0x0003e20008000008 */
[----:B------:R-:W-:Y:S05]  /*3ed0*/  BRA.U UP0, `(.L_x_76) ;  /* 0x0000000100587547 */ /* 0x000fea000b800000 */
[----:B------:R-:W-:Y:S01]  /*3ee0*/  UIADD3 UR5, UPT, UPT, UR26, 0xd0, URZ ;  /* 0x000000d01a057890 */ /* 0x000fe2000fffe0ff */
[----:B------:R-:W-:-:S03]  /*3ef0*/  SHF.L.U32 R3, R9, 0x1f, RZ ;  /* 0x0000001f09037819 */ /* 0x000fc600000006ff */
[----:B------:R-:W-:-:S09]  /*3f00*/  ULEA UR4, UR32, UR5, 0x3 ;  /* 0x0000000520047291 */ /* 0x000fd2000f8e18ff */
[----:B------:R-:W2:Y:S02]  /*3f10*/  SYNCS.PHASECHK.TRANS64.TRYWAIT P0, [UR4], R3 ;  /* 0x00000003ff0075a7 */ /* 0x000ea40008001104 */
[----:B--2---:R-:W-:Y:S05]  /*3f20*/  @!P0 BRA `(.L_x_77) ;  /* 0x0000008000688947 */ /* 0x004fea0003800000 */
.L_x_173:
[----:B------:R-:W-:-:S04]  /*3f30*/  UIADD3 UR4, UPT, UPT, UR32, 0x1, URZ ;  /* 0x0000000120047890 */ /* 0x000fc8000fffe0ff */
[----:B------:R-:W-:-:S04]  /*3f40*/  UISETP.NE.AND UP1, UPT, UR4, 0x2, UPT ;  /* 0x000000020400788c */ /* 0x000fc8000bf25270 */
[----:B------:R-:W-:Y:S02]  /*3f50*/  USEL UR6, URZ, 0x1, UP1 ;  /* 0x00000001ff067887 */ /* 0x000fe40008800000 */
[----:B------:R-:W-:-:S04]  /*3f60*/  USEL UR4, UR4, URZ, UP1 ;  /* 0x000000ff04047287 */ /* 0x000fc80008800000 */
[----:B------:R-:W-:Y:S01]  /*3f70*/  ULEA UR4, UR4, UR5, 0x3 ;  /* 0x0000000504047291 */ /* 0x000fe2000f8e18ff */
[----:B-1----:R-:W-:-:S04]  /*3f80*/  LOP3.LUT R3, R9, UR6, RZ, 0x3c, !PT ;  /* 0x0000000609037c12 */ /* 0x002fc8000f8e3cff */
[----:B------:R-:W-:Y:S01]  /*3f90*/  SHF.L.U32 R3, R3, 0x1f, RZ ;  /* 0x0000001f03037819 */ /* 0x000fe200000006ff */
[----:B------:R-:W-:-:S04]  /*3fa0*/  IMAD.U32 R0, RZ, RZ, UR4 ;  /* 0x00000004ff007e24 */ /* 0x000fc8000f8e00ff */
[----:B------:R1:W2:Y:S03]  /*3fb0*/  SYNCS.PHASECHK.TRANS64.TRYWAIT P0, [R0+URZ], R3 ;  /* 0x00000003000075a7 */ /* 0x0002a600080011ff */
[----:B--2---:R-:W-:Y:S05]  /*3fc0*/  @!P0 NANOSLEEP.SYNCS 0x989680 ;  /* 0x009896800000895d */ /* 0x004fea0003900000 */
[----:B------:R-:W2:Y:S02]  /*3fd0*/  @!P0 SYNCS.PHASECHK.TRANS64 P0, [R0+URZ], R3 ;  /* 0x00000003000085a7 */ /* 0x000ea400080010ff */
[----:B--2---:R-:W-:Y:S05]  /*3fe0*/  @P0 BRA `(.L_x_78) ;  /* 0x0000000000200947 */ /* 0x004fea0003800000 */
.L_x_79:
[----:B--2---:R2:W4:Y:S02]  /*3ff0*/  SYNCS.PHASECHK.TRANS64.TRYWAIT P0, [R0+URZ], R3 ;  /* 0x00000003000075a7 */ /* 0x00452400080011ff */
[----:B----4-:R-:W-:Y:S05]  /*4000*/  @!P0 NANOSLEEP.SYNCS 0x989680 ;  /* 0x009896800000895d */ /* 0x010fea0003900000 */
[----:B------:R-:W4:Y:S02]  /*4010*/  @!P0 SYNCS.PHASECHK.TRANS64 P0, [R0+URZ], R3 ;  /* 0x00000003000085a7 */ /* 0x000f2400080010ff */
[----:B----4-:R-:W-:Y:S05]  /*4020*/  @!P0 BRA `(.L_x_79) ;  /* 0xfffffffc00f08947 */ /* 0x010fea000383ffff */
[----:B------:R-:W-:Y:S05]  /*4030*/  BRA `(.L_x_78) ;  /* 0x00000000000c7947 */ /* 0x000fea0003800000 */
.L_x_76:
[----:B------:R-:W-:-:S04]  /*4040*/  UIADD3 UR4, UPT, UPT, UR26, 0x100, URZ ;  /* 0x000001001a047890 */ /* 0x000fc8000fffe0ff */
[----:B------:R-:W-:-:S09]  /*4050*/  UPRMT UR4, UR48, 0x654, UR4 ;  /* 0x0000065430047896 */ /* 0x000fd20008000004 */
[----:B------:R-:W-:Y:S03]  /*4060*/  SYNCS.ARRIVE.TRANS64.RED.A1T0 RZ, [UR4], RZ ;  /* 0x000000ffffff79a7 */ /* 0x000fe60008100404 */
.L_x_78:
[----:B-12---:R-:W-:Y:S01]  /*4070*/  SHF.L.U32 R3, RZ, 0x1f, RZ ;  /* 0x0000001fff037819 */ /* 0x006fe200000006ff */
[----:B------:R-:W-:Y:S01]  /*4080*/  UIADD3 UR4, UPT, UPT, UR26, 0x100, URZ ;  /* 0x000001001a047890 */ /* 0x000fe2000fffe0ff */
[----:B------:R-:W-:Y:S02]  /*4090*/  PLOP3.LUT P0, PT, PT, PT, UP0, 0x80, 0x8 ;  /* 0x000000000008781c */ /* 0x000fe40003f0f008 */
[----:B------:R-:W1:Y:S02]  /*40a0*/  SYNCS.PHASECHK.TRANS64.TRYWAIT P1, [UR26+0x100], R3 ;  /* 0x00010003ff0075a7 */ /* 0x000e64000802111a */
[----:B-1----:R-:W-:Y:S09]  /*40b0*/  @!P1 BRA `(.L_x_80) ;  /* 0x00000080001c9947 */ /* 0x002ff20003800000 */
.L_x_175:
[----:B------:R-:W-:Y:S01]  /*40c0*/  @!UP0 UPRMT UR4, UR48, 0x654, UR4 ;  /* 0x0000065430048896 */ /* 0x000fe20008000004 */
[----:B------:R-:W-:Y:S01]  /*40d0*/  UMOV UR5, 0xffff ;  /* 0x0000ffff00057882 */ /* 0x000fe20000000000 */
[----:B------:R-:W-:-:S07]  /*40e0*/  UMOV UR6, 0x1 ;  /* 0x0000000100067882 */ /* 0x000fce0000000000 */
[----:B------:R-:W-:Y:S01]  /*40f0*/  @!P0 SYNCS.ARRIVE.TRANS64.RED.A1T0 RZ, [UR4], RZ ;  /* 0x000000ffffff89a7 */ /* 0x000fe20008100404 */
[----:B------:R-:W-:Y:S01]  /*4100*/  NOP ;  /* 0x0000000000007918 */ /* 0x000fe20000000000 */
[----:B-1----:R-:W1:Y:S01]  /*4110*/  LDS R0, [UR8+0x14] ;  /* 0x00001408ff007984 */ /* 0x002e620008000800 */
[----:B------:R-:W-:-:S04]  /*4120*/  ULOP3.LUT UR4, UR44, 0xffff, URZ, 0xc0, !UPT ;  /* 0x0000ffff2c047892 */ /* 0x000fc8000f8ec0ff */
[----:B------:R-:W-:-:S04]  /*4130*/  USHF.R.U32.HI UR4, URZ, 0x5, UR4 ;  /* 0x00000005ff047899 */ /* 0x000fc80008011604 */
[----:B------:R-:W-:Y:S02]  /*4140*/  USHF.L.U32 UR5, UR5, UR4, URZ ;  /* 0x0000000405057299 */ /* 0x000fe400080006ff */
[----:B------:R-:W-:-:S04]  /*4150*/  USHF.L.U32 UR4, UR6, UR4, URZ ;  /* 0x0000000406047299 */ /* 0x000fc800080006ff */
[----:B-1----:R-:W-:-:S04]  /*4160*/  LOP3.LUT R0, R0, UR5, RZ, 0xc0, !PT ;  /* 0x0000000500007c12 */ /* 0x002fc8000f8ec0ff */
[----:B------:R-:W-:-:S13]  /*4170*/  ISETP.NE.AND P0, PT, R0, UR5, PT ;  /* 0x0000000500007c0c */ /* 0x000fda000bf05270 */
[----:B------:R-:W-:Y:S05]  /*4180*/  @P0 BRA `(.L_x_81) ;  /* 0x0000000000580947 */ /* 0x000fea0003800000 */
[----:B------:R-:W1:Y:S02]  /*4190*/  LDS R0, [UR8+0x18] ;  /* 0x00001808ff007984 */ /* 0x000e640008000800 */
[----:B-1----:R-:W-:-:S04]  /*41a0*/  LOP3.LUT R0, R0, UR4, RZ, 0xc0, !PT ;  /* 0x0000000400007c12 */ /* 0x002fc8000f8ec0ff */
[----:B------:R-:W-:-:S13]  /*41b0*/  ISETP.NE.AND P0, PT, R0, UR4, PT ;  /* 0x0000000400007c0c */ /* 0x000fda000bf05270 */
[----:B------:R-:W-:Y:S05]  /*41c0*/  @P0 BRA `(.L_x_82) ;  /* 0x00000000003c0947 */ /* 0x000fea0003800000 */
[----:B------:R-:W1:Y:S01]  /*41d0*/  S2R R2, SR_LANEID ;  /* 0x0000000000027919 */ /* 0x000e620000000000 */
[----:B------:R-:W-:Y:S01]  /*41e0*/  ULOP3.LUT UR5, URZ, UR5, URZ, 0x33, !UPT ;  /* 0x00000005ff057292 */ /* 0x000fe2000f8e33ff */
[----:B------:R-:W-:Y:S01]  /*41f0*/  LOP3.LUT R4, RZ, UR4, RZ, 0x33, !PT ;  /* 0x00000004ff047c12 */ /* 0x000fe2000f8e33ff */
[----:B------:R-:W-:Y:S02]  /*4200*/  VOTEU.ANY UR4, UPT, PT ;  /* 0x0000000000047886 */ /* 0x000fe400038e0100 */
[----:B------:R-:W-:Y:S01]  /*4210*/  UFLO.U32 UR4, UR4 ;  /* 0x00000004000472bd */ /* 0x000fe200080e0000 */
[----:B------:R-:W2:Y:S01]  /*4220*/  REDUX UR6, R4 ;  /* 0x00000000040673c4 */ /* 0x000ea20000000000 */
[----:B------:R-:W-:-:S06]  /*4230*/  IMAD.U32 R0, RZ, RZ, UR5 ;  /* 0x00000005ff007e24 */ /* 0x000fcc000f8e00ff */
[----:B------:R4:W-:Y:S01]  /*4240*/  UTCATOMSWS.AND URZ, UR5 ;  /* 0x0000000500ff79e3 */ /* 0x0009e20008000000 */
[----:B------:R-:W3:Y:S01]  /*4250*/  REDUX UR7, R0 ;  /* 0x00000000000773c4 */ /* 0x000ee20000000000 */
[----:B-1----:R-:W-:Y:S01]  /*4260*/  ISETP.EQ.U32.AND P0, PT, R2, UR4, PT ;  /* 0x0000000402007c0c */ /* 0x002fe2000bf02070 */
[----:B--2---:R-:W-:Y:S01]  /*4270*/  IMAD.U32 R2, RZ, RZ, UR6 ;  /* 0x00000006ff027e24 */ /* 0x004fe2000f8e00ff */
[----:B---3--:R-:W-:-:S11]  /*4280*/  MOV R3, UR7 ;  /* 0x0000000700037c02 */ /* 0x008fd60008000f00 */
[----:B------:R4:W-:Y:S04]  /*4290*/  @P0 ATOMS.AND RZ, [UR8+0x14], R3 ;  /* 0x00001403ffff098c */ /* 0x0009e8000a800008 */
[----:B------:R4:W-:Y:S01]  /*42a0*/  @P0 ATOMS.AND RZ, [UR8+0x18], R2 ;  /* 0x00001802ffff098c */ /* 0x0009e2000a800008 */
[----:B------:R-:W-:Y:S05]  /*42b0*/  BRA `(.L_x_83) ;  /* 0x0000000000147947 */ /* 0x000fea0003800000 */
.L_x_82:
[----:B------:R-:W-:Y:S02]  /*42c0*/  MOV R2, 0x42e0 ;  /* 0x000042e000027802 */ /* 0x000fe40000000f00 */
[----:B---3-5:R-:W-:Y:S05]  /*42d0*/  CALL.REL.NOINC `($__internal_0_$__cuda_sm10x_tcgen05_guardrail_trap_col_being_dealloced_not_returned_by_alloc) ;  /* 0x0000008000fc7944 */ /* 0x028fea0003c00000 */
[----:B------:R-:W-:Y:S05]  /*42e0*/  BRA `(.L_x_83) ;  /* 0x0000000000087947 */ /* 0x000fea0003800000 */
.L_x_81:
[----:B------:R-:W-:Y:S02]  /*42f0*/  MOV R2, 0x4310 ;  /* 0x0000431000027802 */ /* 0x000fe40000000f00 */
[----:B---3-5:R-:W-:Y:S05]  /*4300*/  CALL.REL.NOINC `($__internal_2_$__cuda_sm10x_tcgen05_guardrail_trap_unallocated_columns_being_dealloced) ;  /* 0x0000008400087944 */ /* 0x028fea0003c00000 */
.L_x_83:
[----:B------:R-:W-:Y:S01]  /*4310*/  NOP ;  /* 0x0000000000007918 */ /* 0x000fe20000000000 */
[----:B----4-:R-:W-:Y:S05]  /*4320*/  EXIT ;  /* 0x000000000000794d */ /* 0x010fea0003800000 */
.L_x_56:
[----:B------:R-:W-:-:S09]  /*4330*/  UISETP.NE.OR UP0, UPT, UR17, 0x3, !UP3 ;  /* 0x000000031100788c */ /* 0x000fd2000df05670 */
[----:B------:R-:W-:Y:S05]  /*4340*/  BRA.U UP0, `(.L_x_84) ;  /* 0x0000001100547547 */ /* 0x000fea000b800000 */
[----:B------:R-:W1:Y:S01]  /*4350*/  LDCU UR31, c[0x0][0x370] ;  /* 0x00006e00ff1f77ac */ /* 0x000e620008000800 */
[----:B------:R-:W2:Y:S01]  /*4360*/  LDC.64 R16, c[0x0][0x348] ;  /* 0x0000d200ff107b82 */ /* 0x000ea20000000a00 */
[----:B------:R-:W-:Y:S02]  /*4370*/  HFMA2 R13, -RZ, RZ, 0, 0 ;  /* 0x00000000ff0d7431 */ /* 0x000fe400000001ff */
[----:B------:R-:W-:Y:S01]  /*4380*/  IMAD.MOV.U32 R15, RZ, RZ, 0x1 ;  /* 0x00000001ff0f7424 */ /* 0x000fe200078e00ff */
[----:B------:R-:W1:Y:S01]  /*4390*/  LDCU.128 UR48, c[0x0][0xb10] ;  /* 0x00016200ff3077ac */ /* 0x000e620008000c00 */
[----:B------:R-:W-:Y:S01]  /*43a0*/  IMAD.MOV.U32 R14, RZ, RZ, RZ ;  /* 0x000000ffff0e7224 */ /* 0x000fe200078e00ff */
[----:B------:R-:W-:Y:S01]  /*43b0*/  MOV R7, 0x4000 ;  /* 0x0000400000077802 */ /* 0x000fe20000000f00 */
[----:B------:R-:W3:Y:S01]  /*43c0*/  LDCU UR30, c[0x0][0x374] ;  /* 0x00006e80ff1e77ac */ /* 0x000ee20008000800 */
[----:B------:R-:W4:Y:S01]  /*43d0*/  LDC.64 R2, c[0x0][0x888] ;  /* 0x00022200ff027b82 */ /* 0x000f220000000a00 */
[----:B------:R-:W3:Y:S01]  /*43e0*/  LDCU UR15, c[0x0][0xb0c] ;  /* 0x00016180ff0f77ac */ /* 0x000ee20008000800 */
[----:B------:R-:W2:Y:S06]  /*43f0*/  LDCU UR40, c[0x0][0xb20] ;  /* 0x00016400ff2877ac */ /* 0x000eac0008000800 */
[----:B------:R-:W4:Y:S01]  /*4400*/  LDC.64 R4, c[0x0][0x890] ;  /* 0x00022400ff047b82 */ /* 0x000f220000000a00 */
[----:B------:R-:W2:Y:S01]  /*4410*/  LDCU UR4, c[0x0][0xb30] ;  /* 0x00016600ff0477ac */ /* 0x000ea20008000800 */
[----:B------:R-:W-:Y:S01]  /*4420*/  UMOV UR21, 0x400 ;  /* 0x0000040000157882 */ /* 0x000fe20000000000 */
[----:B-1----:R-:W-:-:S02]  /*4430*/  UIMAD.WIDE.U32 UR6, UR31, UR48, URZ ;  /* 0x000000301f0672a5 */ /* 0x002fc4000f8e00ff */
[----:B---3--:R-:W-:Y:S02]  /*4440*/  UIMAD.WIDE.U32 UR8, UR30, UR51, URZ ;  /* 0x000000331e0872a5 */ /* 0x008fe4000f8e00ff */
[----:B------:R-:W-:Y:S02]  /*4450*/  ULEA UR21, UR47, UR21, 0x18 ;  /* 0x000000152f157291 */ /* 0x000fe4000f8ec0ff */
[----:B------:R-:W-:Y:S02]  /*4460*/  UPLOP3.LUT UP3, UPT, UPT, UPT, UPT, 0x40, 0x4 ;  /* 0x000000000004789c */ /* 0x000fe40003f6e870 */
[----:B------:R-:W-:Y:S01]  /*4470*/  UIADD3 UR37, UPT, UPT, UR21, 0x68, URZ ;  /* 0x0000006815257890 */ /* 0x000fe2000fffe0ff */
[----:B------:R-:W-:Y:S01]  /*4480*/  UMOV UR6, UR7 ;  /* 0x0000000700067c82 */ /* 0x000fe20008000000 */
[----:B------:R-:W-:Y:S01]  /*4490*/  UMOV UR38, UR9 ;  /* 0x0000000900267c82 */ /* 0x000fe20008000000 */
[----:B------:R-:W-:Y:S02]  /*44a0*/  UISETP.GE.AND UP0, UPT, UR42, 0x1, UPT ;  /* 0x000000012a00788c */ /* 0x000fe4000bf06270 */
[----:B------:R-:W-:Y:S01]  /*44b0*/  UISETP.NE.AND UP4, UPT, UR42, 0x1, UPT ;  /* 0x000000012a00788c */ /* 0x000fe2000bf85270 */
[----:B------:R-:W1:Y:S01]  /*44c0*/  LDCU.64 UR22, c[0x0][0xb28] ;  /* 0x00016500ff1677ac */ /* 0x000e620008000a00 */
[----:B------:R-:W-:-:S02]  /*44d0*/  UISETP.NE.AND UP6, UPT, UR15, 0x1, UPT ;  /* 0x000000010f00788c */ /* 0x000fc4000bfc5270 */
[----:B------:R-:W-:Y:S02]  /*44e0*/  UISETP.NE.AND UP5, UPT, UR50, 0x1, UPT ;  /* 0x000000013200788c */ /* 0x000fe4000bfa5270 */
[----:B------:R-:W-:Y:S02]  /*44f0*/  UIADD3 UR33, UPT, UPT, UR21, 0x50, URZ ;  /* 0x0000005015217890 */ /* 0x000fe4000fffe0ff */
[----:B------:R-:W-:Y:S02]  /*4500*/  UIADD3 UR25, UPT, UPT, UR21, 0x58, URZ ;  /* 0x0000005815197890 */ /* 0x000fe4000fffe0ff */
[----:B------:R-:W-:Y:S02]  /*4510*/  UIADD3 UR17, UPT, UPT, UR21, 0x60, URZ ;  /* 0x0000006015117890 */ /* 0x000fe4000fffe0ff */
[----:B------:R-:W-:Y:S02]  /*4520*/  UPRMT UR37, UR47, 0x654, UR37 ;  /* 0x000006542f257896 */ /* 0x000fe40008000025 */
[----:B------:R-:W-:-:S02]  /*4530*/  USHF.R.U32.HI UR39, URZ, UR49, UR6 ;  /* 0x00000031ff277299 */ /* 0x000fc40008011606 */
[----:B--2---:R-:W-:Y:S02]  /*4540*/  USHF.R.U32.HI UR38, URZ, UR40, UR38 ;  /* 0x00000028ff267299 */ /* 0x004fe40008011626 */
[----:B------:R-:W-:-:S11]  /*4550*/  UISETP.NE.AND UP2, UPT, UR4, 0x1, UPT ;  /* 0x000000010400788c */ /* 0x000fd6000bf45270 */
.L_x_95:
[C---:B------:R-:W-:Y:S02]  /*4560*/  LEA R12, R14.reuse, UR21, 0x3 ;  /* 0x000000150e0c7c11 */ /* 0x040fe4000f8e18ff */
[----:B------:R-:W-:Y:S02]  /*4570*/  SHF.L.U32 R9, R13, 0x1f, RZ ;  /* 0x0000001f0d097819 */ /* 0x000fe400000006ff */
[----:B------:R-:W-:Y:S02]  /*4580*/  LEA R10, R14, UR21, 0x4 ;  /* 0x000000150e0a7c11 */ /* 0x000fe4000f8e20ff */
[----:B--2---:R-:W2:Y:S02]  /*4590*/  SYNCS.PHASECHK.TRANS64.TRYWAIT P0, [R12+URZ+0xa0], R9 ;  /* 0x0000a0090c0075a7 */ /* 0x004ea400080011ff */
[----:B--2---:R-:W-:Y:S05]  /*45a0*/  @!P0 BRA `(.L_x_85) ;  /* 0x0000007800f88947 */ /* 0x004fea0003800000 */
.L_x_176:
[----:B--2---:R-:W2:Y:S01]  /*45b0*/  LDS.128 R8, [R10+0x110] ;  /* 0x000110000a087984 */ /* 0x004ea20000000c00 */
[----:B------:R-:W-:Y:S01]  /*45c0*/  UISETP.GE.AND UP0, UPT, UR42, 0x1, UPT ;  /* 0x000000012a00788c */ /* 0x000fe2000bf06270 */
[----:B------:R-:W-:Y:S01]  /*45d0*/  @!PT LDS RZ, [RZ] ;  /* 0x00000000fffff984 */ /* 0x000fe20000000800 */
[----:B------:R-:W-:Y:S01]  /*45e0*/  @!PT LDS RZ, [RZ] ;  /* 0x00000000fffff984 */ /* 0x000fe20000000800 */
[----:B------:R-:W-:Y:S01]  /*45f0*/  @!PT LDS RZ, [RZ] ;  /* 0x00000000fffff984 */ /* 0x000fe20000000800 */
[----:B------:R-:W-:Y:S01]  /*4600*/  @!PT LDS RZ, [RZ] ;  /* 0x00000000fffff984 */ /* 0x000fe20000000800 */
[----:B------:R3:W-:Y:S06]  /*4610*/  MEMBAR.ALL.CTA ;  /* 0x0000000000007992 */ /* 0x0007ec0000008000 */
[----:B---3--:R-:W3:Y:S01]  /*4620*/  FENCE.VIEW.ASYNC.S ;  /* 0x00000000000073c6 */ /* 0x008ee20000000000 */
[----:B--2---:R-:W-:Y:S11]  /*4630*/  LOP3.LUT P0, RZ, R10, 0x1, RZ, 0xc0, !PT ;  /* 0x000000010aff7812 */ /* 0x004ff6000780c0ff */
[----:B------:R-:W-:Y:S02]  /*4640*/  @!UPT UIADD3 URZ, UPT, UPT, URZ, URZ, URZ ;  /* 0x000000fffffff290 */ /* 0x000fe4000fffe0ff */
[----:B---3--:R-:W-:Y:S01]  /*4650*/  VOTEU.ANY UP1, P0 ;  /* 0x0000000000ff7886 */ /* 0x008fe20000020100 */
[----:B------:R-:W-:Y:S11]  /*4660*/  PLOP3.LUT P0, PT, PT, PT, UP1, 0x80, 0x8 ;  /* 0x000000000008781c */ /* 0x000ff60003f0f018 */
[----:B------:R-:W-:Y:S02]  /*4670*/  @!UPT UIADD3 URZ, UPT, UPT, URZ, URZ, URZ ;  /* 0x000000fffffff290 */ /* 0x000fe4000fffe0ff */
[----:B------:R-:W-:Y:S02]  /*4680*/  @P0 SHF.R.U32.HI R0, RZ, 0x10, R9 ;  /* 0x00000010ff000819 */ /* 0x000fe40000011609 */
[----:B------:R-:W-:Y:S02]  /*4690*/  @P0 MOV R6, R8 ;  /* 0x0000000800060202 */ /* 0x000fe40000000f00 */
[----:B------:R-:W-:Y:S01]  /*46a0*/  @P0 R2UR UR4, R0 ;  /* 0x00000000000402ca */ /* 0x000fe200000e0000 */
[----:B------:R-:W-:Y:S01]  /*46b0*/  VIADD R0, R12, 0xb0 ;  /* 0x000000b00c007836 */ /* 0x000fe20000000000 */
[----:B------:R-:W-:Y:S02]  /*46c0*/  @P0 LOP3.LUT R8, R9, 0xffff, RZ, 0xc0, !PT ;  /* 0x0000ffff09080812 */ /* 0x000fe400078ec0ff */
[----:B------:R-:W-:Y:S02]  /*46d0*/  @P0 R2UR UR6, R6 ;  /* 0x00000000060602ca */ /* 0x000fe400000e0000 */
[----:B------:R-:W-:Y:S02]  /*46e0*/  PRMT R0, RZ, 0x654, R0 ;  /* 0x00000654ff007816 */ /* 0x000fe40000000000 */
[----:B------:R-:W-:Y:S02]  /*46f0*/  @P0 R2UR UR5, R8 ;  /* 0x00000000080502ca */ /* 0x000fe400000e0000 */
[----:B------:R2:W-:Y:S03]  /*4700*/  SYNCS.ARRIVE.TRANS64.RED.A1T0 RZ, [R0+URZ], RZ ;  /* 0x000000ff00ff79a7 */ /* 0x0005e600081004ff */
[----:B------:R-:W-:Y:S04]  /*4710*/  @UP1 UMOV UR29, UR4 ;  /* 0x00000004001d1c82 */ /* 0x000fe80008000000 */
[----:B------:R-:W-:Y:S04]  /*4720*/  @UP1 UMOV UR14, UR6 ;  /* 0x00000006000e1c82 */ /* 0x000fe80008000000 */
[----:B------:R-:W-:Y:S01]  /*4730*/  @UP1 UMOV UR13, UR5 ;  /* 0x00000005000d1c82 */ /* 0x000fe20008000000 */
[----:B------:R-:W-:Y:S05]  /*4740*/  BRA.U !UP0, `(.L_x_86) ;  /* 0x0000000108a47547 */ /* 0x000fea000b800000 */
[----:B------:R-:W-:Y:S02]  /*4750*/  UIMAD.WIDE.U32 UR18, UR13, UR51, URZ ;  /* 0x000000330d1272a5 */ /* 0x000fe4000f8e00ff */
[----:B------:R-:W-:Y:S02]  /*4760*/  UIMAD.WIDE.U32 UR26, UR14, UR48, URZ ;  /* 0x000000300e1a72a5 */ /* 0x000fe4000f8e00ff */
[----:B------:R-:W-:Y:S02]  /*4770*/  USEL UR4, UR30, UR38, !UP5 ;  /* 0x000000261e047287 */ /* 0x000fe4000e800000 */
[----:B------:R-:W-:Y:S02]  /*4780*/  USEL UR7, UR31, UR39, !UP6 ;  /* 0x000000271f077287 */ /* 0x000fe4000f000000 */
[----:B-1----:R-:W-:Y:S02]  /*4790*/  UIMAD.WIDE.U32 UR8, UR4, UR22, URZ ;  /* 0x00000016040872a5 */ /* 0x002fe4000f8e00ff */
[----:B------:R-:W-:Y:S01]  /*47a0*/  UIMAD.WIDE.U32 UR10, UR7, UR22, URZ ;  /* 0x00000016070a72a5 */ /* 0x000fe2000f8e00ff */
[----:B------:R-:W-:Y:S02]  /*47b0*/  UMOV UR5, UR19 ;  /* 0x0000001300057c82 */ /* 0x000fe40008000000 */
[----:B------:R-:W-:Y:S03]  /*47c0*/  USHF.R.U32.HI UR6, URZ, UR40, UR5 ;  /* 0x00000028ff067299 */ /* 0x000fe60008011605 */
[----:B------:R-:W-:Y:S01]  /*47d0*/  UMOV UR5, UR27 ;  /* 0x0000001b00057c82 */ /* 0x000fe20008000000 */
[----:B------:R-:W-:Y:S02]  /*47e0*/  USEL UR6, UR13, UR6, !UP5 ;  /* 0x000000060d067287 */ /* 0x000fe4000e800000 */
[----:B------:R-:W-:Y:S03]  /*47f0*/  USHF.R.U32.HI UR12, URZ, UR49, UR5 ;  /* 0x00000031ff0c7299 */ /* 0x000fe60008011605 */
[----:B------:R-:W-:Y:S02]  /*4800*/  UMOV UR5, UR9 ;  /* 0x0000000900057c82 */ /* 0x000fe40008000000 */
[----:B------:R-:W-:Y:S03]  /*4810*/  @UP4 USHF.R.U32.HI UR4, URZ, UR23, UR5 ;  /* 0x00000017ff044299 */ /* 0x000fe60008011605 */
[----:B------:R-:W-:Y:S01]  /*4820*/  UMOV UR5, UR11 ;  /* 0x0000000b00057c82 */ /* 0x000fe20008000000 */
[----:B------:R-:W-:Y:S02]  /*4830*/  UIMAD UR4, UR42, UR4, URZ ;  /* 0x000000042a0472a4 */ /* 0x000fe4000f8e02ff */
[----:B------:R-:W-:Y:S02]  /*4840*/  @UP4 USHF.R.U32.HI UR7, URZ, UR23, UR5 ;  /* 0x00000017ff074299 */ /* 0x000fe40008011605 */
[----:B------:R-:W-:Y:S02]  /*4850*/  UIMAD.WIDE.U32 UR10, UR6, UR22, URZ ;  /* 0x00000016060a72a5 */ /* 0x000fe4000f8e00ff */
[----:B------:R-:W-:Y:S02]  /*4860*/  USEL UR5, UR14, UR12, !UP6 ;  /* 0x0000000c0e057287 */ /* 0x000fe4000f000000 */
[----:B------:R-:W-:Y:S02]  /*4870*/  UIMAD UR8, UR42, UR7, URZ ;  /* 0x000000072a0872a4 */ /* 0x000fe4000f8e02ff */
[----:B------:R-:W-:Y:S03]  /*4880*/  UISETP.GE.AND UP0, UPT, UR6, UR4, UPT ;  /* 0x000000040600728c */ /* 0x000fe6000bf06270 */
[----:B------:R-:W-:Y:S01]  /*4890*/  UMOV UR4, UR11 ;  /* 0x0000000b00047c82 */ /* 0x000fe20008000000 */
[----:B------:R-:W-:Y:S02]  /*48a0*/  UISETP.GE.OR UP0, UPT, UR5, UR8, UP0 ;  /* 0x000000080500728c */ /* 0x000fe40008706670 */
[----:B------:R-:W-:Y:S02]  /*48b0*/  USHF.R.U32.HI UR4, URZ, UR23, UR4 ;  /* 0x00000017ff047299 */ /* 0x000fe40008011604 */
[----:B------:R-:W-:Y:S02]  /*48c0*/  UIMAD.WIDE.U32 UR8, UR5, UR22, URZ ;  /* 0x00000016050872a5 */ /* 0x000fe4000f8e00ff */
[----:B------:R-:W-:Y:S04]  /*48d0*/  USEL UR10, UR6, UR4, !UP4 ;  /* 0x00000004060a7287 */ /* 0x000fe8000e000000 */
[----:B------:R-:W-:Y:S01]  /*48e0*/  UIADD3 UR11, UPT, UPT, -UR10, URZ, URZ ;  /* 0x000000ff0a0b7290 */ /* 0x000fe2000fffe1ff */
[----:B------:R-:W-:Y:S02]  /*48f0*/  @!UP0 UMOV UR4, UR9 ;  /* 0x0000000900048c82 */ /* 0x000fe40008000000 */
[----:B------:R-:W-:Y:S02]  /*4900*/  @!UP0 USHF.R.U32.HI UR4, URZ, UR23, UR4 ;  /* 0x00000017ff048299 */ /* 0x000fe40008011604 */
[----:B------:R-:W-:Y:S02]  /*4910*/  UIMAD UR8, UR42, UR11, UR6 ;  /* 0x0000000b2a0872a4 */ /* 0x000fe4000f8e0206 */
[----:B------:R-:W-:Y:S04]  /*4920*/  @!UP0 USEL UR4, UR5, UR4, !UP4 ;  /* 0x0000000405048287 */ /* 0x000fe8000e000000 */
[----:B------:R-:W-:Y:S02]  /*4930*/  @!UP0 UIMAD UR8, UR7, UR8, UR4 ;  /* 0x00000008070882a4 */ /* 0x000fe4000f8e0204 */
[----:B------:R-:W-:Y:S02]  /*4940*/  @!UP0 UIADD3 UR9, UPT, UPT, UR10, -UR4, URZ ;  /* 0x800000040a098290 */ /* 0x000fe4000fffe0ff */
[----:B------:R-:W-:Y:S02]  /*4950*/  UIADD3 UR4, UPT, UPT, -UR5, URZ, URZ ;  /* 0x000000ff05047290 */ /* 0x000fe4000fffe1ff */
[----:B------:R-:W-:Y:S02]  /*4960*/  UIADD3 UR7, UPT, UPT, -UR6, URZ, URZ ;  /* 0x000000ff06077290 */ /* 0x000fe4000fffe1ff */
[----:B------:R-:W-:Y:S02]  /*4970*/  @!UP0 UIMAD UR6, UR9, UR42, UR5 ;  /* 0x0000002a090682a4 */ /* 0x000fe4000f8e0205 */
[----:B------:R-:W-:Y:S02]  /*4980*/  UIMAD UR14, UR15, UR4, UR14 ;  /* 0x000000040f0e72a4 */ /* 0x000fe4000f8e020e */
[----:B------:R-:W-:Y:S01]  /*4990*/  UIMAD UR13, UR50, UR7, UR13 ;  /* 0x00000007320d72a4 */ /* 0x000fe2000f8e020d */
[----:B------:R-:W-:Y:S02]  /*49a0*/  @!UP0 UMOV UR5, UR8 ;  /* 0x0000000800058c82 */ /* 0x000fe40008000000 */
[----:B------:R-:W-:Y:S02]  /*49b0*/  UIMAD UR14, UR5, UR15, UR14 ;  /* 0x0000000f050e72a4 */ /* 0x000fe4000f8e020e */
[----:B------:R-:W-:Y:S11]  /*49c0*/  UIMAD UR13, UR6, UR50, UR13 ;  /* 0x00000032060d72a4 */ /* 0x000ff6000f8e020d */
[----:B------:R-:W-:Y:S01]  /*49d0*/  @!UPT UIADD3 URZ, UPT, UPT, URZ, URZ, URZ ;  /* 0x000000fffffff290 */ /* 0x000fe2000fffe0ff */
.L_x_86:
[----:B------:R-:W3:Y:S01]  /*49e0*/  @!UP2 LDCU.128 UR8, c[0x0][0xb10] ;  /* 0x00016200ff08a7ac */ /* 0x000ee20008000c00 */
[C---:B----4-:R-:W-:Y:S02]  /*49f0*/  ISETP.NE.U32.AND P1, PT, R4.reuse, RZ, PT ;  /* 0x000000ff0400720c */ /* 0x050fe40003f25070 */
[----:B------:R-:W-:Y:S02]  /*4a00*/  ISETP.NE.U32.AND P0, PT, R4, RZ, PT ;  /* 0x000000ff0400720c */ /* 0x000fe40003f05070 */
[C---:B------:R-:W-:Y:S02]  /*4a10*/  ISETP.NE.AND.EX P1, PT, R5.reuse, RZ, PT, P1 ;  /* 0x000000ff0500720c */ /* 0x040fe40003f25310 */
[----:B------:R-:W-:Y:S01]  /*4a20*/  ISETP.NE.AND.EX P0, PT, R5, RZ, PT, P0 ;  /* 0x000000ff0500720c */ /* 0x000fe20003f05300 */
[----:B------:R-:W4:Y:S01]  /*4a30*/  @!UP2 LDCU UR5, c[0x0][0xb0c] ;  /* 0x00016180ff05a7ac */ /* 0x000f220008000800 */
[----:B------:R-:W-:Y:S01]  /*4a40*/  SHF.L.U32 R9, R15, 0x1f, RZ ;  /* 0x0000001f0f097819 */ /* 0x000fe200000006ff */
[----:B------:R-:W-:Y:S02]  /*4a50*/  USHF.L.U32 UR35, UR16, 0x7, URZ ;  /* 0x0000000710237899 */ /* 0x000fe400080006ff */
[----:B------:R-:W-:Y:S02]  /*4a60*/  USHF.L.U32 UR34, UR20, 0x8, URZ ;  /* 0x0000000814227899 */ /* 0x000fe400080006ff */
[----:B---3--:R-:W-:Y:S07]  /*4a70*/  UIMAD.WIDE.U32 UR6, UR14, UR8, URZ ;  /* 0x000000080e0672a5 */ /* 0x008fee000f8e00ff */
[----:B------:R-:W-:Y:S01]  /*4a80*/  @!UP2 UMOV UR4, UR7 ;  /* 0x000000070004ac82 */ /* 0x000fe20008000000 */
[----:B----4-:R-:W-:Y:S02]  /*4a90*/  @!UP2 UISETP.NE.AND UP0, UPT, UR5, 0x1, UPT ;  /* 0x000000010500a88c */ /* 0x010fe4000bf05270 */
[----:B------:R-:W-:Y:S02]  /*4aa0*/  @!UP2 USHF.R.U32.HI UR4, URZ, UR9, UR4 ;  /* 0x00000009ff04a299 */ /* 0x000fe40008011604 */
[----:B------:R-:W-:Y:S02]  /*4ab0*/  UIMAD.WIDE.U32 UR6, UR13, UR11, URZ ;  /* 0x0000000b0d0672a5 */ /* 0x000fe4000f8e00ff */
[----:B------:R-:W-:Y:S02]  /*4ac0*/  @!UP2 USEL UR8, UR14, UR4, !UP0 ;  /* 0x000000040e08a287 */ /* 0x000fe4000c000000 */
[----:B------:R-:W-:Y:S03]  /*4ad0*/  @!UP2 UISETP.NE.AND UP0, UPT, UR10, 0x1, UPT ;  /* 0x000000010a00a88c */ /* 0x000fe6000bf05270 */
[----:B------:R-:W-:Y:S02]  /*4ae0*/  @!UP2 UMOV UR6, UR7 ;  /* 0x000000070006ac82 */ /* 0x000fe40008000000 */
[----:B------:R-:W3:Y:S02]  /*4af0*/  @!UP2 LDCU UR4, c[0x0][0xb20] ;  /* 0x00016400ff04a7ac */ /* 0x000ee40008000800 */
[----:B---3--:R-:W-:Y:S04]  /*4b00*/  @!UP2 USHF.R.U32.HI UR6, URZ, UR4, UR6 ;  /* 0x00000004ff06a299 */ /* 0x008fe80008011606 */
[----:B------:R-:W-:Y:S04]  /*4b10*/  @!UP2 USEL UR6, UR13, UR6, !UP0 ;  /* 0x000000060d06a287 */ /* 0x000fe8000c000000 */
[----:B------:R-:W-:Y:S02]  /*4b20*/  @!UP2 UIADD3 UR4, UPT, UPT, -UR8, UR6, URZ ;  /* 0x000000060804a290 */ /* 0x000fe4000fffe1ff */
[----:B------:R-:W-:Y:S02]  /*4b30*/  @!UP2 UIADD3 UR6, UPT, UPT, UR8, -UR6, URZ ;  /* 0x800000060806a290 */ /* 0x000fe4000fffe0ff */
[----:B------:R-:W-:Y:S02]  /*4b40*/  @!UP2 UIMAD UR14, UR4, UR5, UR14 ;  /* 0x00000005040ea2a4 */ /* 0x000fe4000f8e020e */
[----:B------:R-:W-:Y:S01]  /*4b50*/  @!UP2 UIMAD UR13, UR6, UR10, UR13 ;  /* 0x0000000a060da2a4 */ /* 0x000fe2000f8e020d */
[----:B------:R-:W-:Y:S11]  /*4b60*/  BRA.U UP3, `(.L_x_87) ;  /* 0x0000000103107547 */ /* 0x000ff6000b800000 */
[----:B--2---:R-:W-:Y:S04]  /*4b70*/  MOV R0, UR41 ;  /* 0x0000002900007c02 */ /* 0x004fe80008000f00 */
[----:B------:R-:W-:Y:S04]  /*4b80*/  SHF.L.U32 R11, R0, 0x1f, RZ ;  /* 0x0000001f000b7819 */ /* 0x000fe800000006ff */
[----:B------:R-:W2:Y:S02]  /*4b90*/  SYNCS.PHASECHK.TRANS64.TRYWAIT P2, [UR21+0x98], R11 ;  /* 0x0000980bff0075a7 */ /* 0x000ea40008041115 */
[----:B--2---:R-:W-:Y:S05]  /*4ba0*/  @!P2 BRA `(.L_x_88) ;  /* 0x00000074008ca947 */ /* 0x004fea0003800000 */
.L_x_87:
[----:B------:R-:W-:Y:S05]  /*4bb0*/  @!P1 BRA `(.L_x_89) ;  /* 0x0000000000309947 */ /* 0x000fea0003800000 */
[----:B------:R-:W-:Y:S01]  /*4bc0*/  ISETP.NE.U32.AND P1, PT, R2, RZ, PT ;  /* 0x000000ff0200720c */ /* 0x000fe20003f25070 */
[----:B------:R-:W3:Y:S01]  /*4bd0*/  LDCU.64 UR4, c[0x0][0x358] ;  /* 0x00006b00ff0477ac */ /* 0x000ee20008000a00 */
[----:B------:R-:W-:Y:S02]  /*4be0*/  IMAD.MOV.U32 R146, RZ, RZ, 0x1 ;  /* 0x00000001ff927424 */ /* 0x000fe400078e00ff */
[----:B------:R-:W-:Y:S11]  /*4bf0*/  ISETP.NE.AND.EX P1, PT, R3, RZ, PT, P1 ;  /* 0x000000ff0300720c */ /* 0x000ff60003f25310 */
[----:B------:R-:W-:Y:S02]  /*4c00*/  @!UPT UIADD3 URZ, UPT, UPT, URZ, URZ, URZ ;  /* 0x000000fffffff290 */ /* 0x000fe4000fffe0ff */
[----:B--2---:R-:W2:Y:S01]  /*4c10*/  @P1 LDC.64 R10, c[0x0][0x888] ;  /* 0x00022200ff0a1b82 */ /* 0x004ea20000000a00 */
[----:B------:R-:W-:Y:S04]  /*4c20*/  @P1 IMAD R0, R4, UR36, RZ ;  /* 0x0000002404001c24 */ /* 0x000fe8000f8e02ff */
[----:B--2---:R-:W-:Y:S04]  /*4c30*/  @P1 IMAD.WIDE R10, R0, 0x4, R10 ;  /* 0x00000004000a1825 */ /* 0x004fe800078e020a */
[----:B------:R-:W-:Y:S01]  /*4c40*/  HFMA2 R0, -RZ, RZ, 0, 5.9604644775390625e-08 ;  /* 0x00000001ff007431 */ /* 0x000fe200000001ff */
[----:B---3-5:R3:W5:Y:S04]  /*4c50*/  @P1 LDG.E R73, desc[UR4][R10.64] ;  /* 0x000000040a491981 */ /* 0x028768000c1e1900 */
[----:B------:R-:W-:Y:S01]  /*4c60*/  @!P1 PRMT R146, R0, 0x7610, R146 ;  /* 0x0000761000929816 */ /* 0x000fe20000000092 */
[----:B---3--:R-:W4:Y:S06]  /*4c70*/  @!P1 LDC R73, c[0x0][0x880] ;  /* 0x00022000ff499b82 */ /* 0x008f2c0000000800 */
.L_x_89:
[----:B----45:R-:W-:Y:S01]  /*4c80*/  @!P0 FSETP.EQ.AND P1, PT, R73, RZ, PT ;  /* 0x000000ff4900820b */ /* 0x030fe20003f22000 */
[----:B------:R-:W-:Y:S01]  /*4c90*/  @!UPT UIADD3 URZ, UPT, UPT, URZ, URZ, URZ ;  /* 0x000000fffffff290 */ /* 0x000fe2000fffe0ff */
[----:B------:R-:W-:Y:S11]  /*4ca0*/  @!P0 BRA `(.L_x_90) ;  /* 0x0000000000188947 */ /* 0x000ff60003800000 */
[----:B------:R-:W-:Y:S02]  /*4cb0*/  LOP3.LUT P0, RZ, R146, 0xff, RZ, 0xc0, !PT ;  /* 0x000000ff92ff7812 */ /* 0x000fe4000780c0ff */
[----:B------:R-:W-:Y:S04]  /*4cc0*/  ISETP.NE.U32.AND P1, PT, R2, RZ, PT ;  /* 0x000000ff0200720c */ /* 0x000fe80003f25070 */
[----:B------:R-:W-:Y:S04]  /*4cd0*/  ISETP.NE.AND.EX P1, PT, R3, RZ, PT, P1 ;  /* 0x000000ff0300720c */ /* 0x000fe80003f25310 */
[----:B------:R-:W-:Y:S03]  /*4ce0*/  PLOP3.LUT P1, PT, P1, PT, PT, 0x8, 0x80 ;  /* 0x000000000080781c */ /* 0x000fe60000f2e170 */
[----:B------:R-:W-:Y:S11]  /*4cf0*/  @P0 FSETP.EQ.AND P1, PT, R73, RZ, PT ;  /* 0x000000ff4900020b */ /* 0x000ff60003f22000 */
[----:B------:R-:W-:Y:S02]  /*4d00*/  @!UPT UIADD3 URZ, UPT, UPT, URZ, URZ, URZ ;  /* 0x000000fffffff290 */ /* 0x000fe4000fffe0ff */
.L_x_90:
[----:B------:R-:W3:Y:S01]  /*4d10*/  SYNCS.PHASECHK.TRANS64.TRYWAIT P2, [UR21+0x70], R9 ;  /* 0x00007009ff0075a7 */ /* 0x000ee20008041115 */
[----:B------:R-:W-:Y:S04]  /*4d20*/  ELECT P0, URZ, PT ;  /* 0x0000000000ff782f */ /* 0x000fe80003800000 */
[----:B------:R-:W-:Y:S11]  /*4d30*/  PLOP3.LUT P1, PT, P1, P0, PT, 0xf2, 0x2f ;  /* 0x00000000002f781c */ /* 0x000ff60000f21e72 */
[----:B------:R-:W-:Y:S02]  /*4d40*/  @!UPT UIADD3 URZ, UPT, UPT, URZ, URZ, URZ ;  /* 0x000000fffffff290 */ /* 0x000fe4000fffe0ff */
[----:B------:R-:W-:Y:S05]  /*4d50*/  @!P1 IADD3 R8, P0, PT, R16, 0x580, RZ ;  /* 0x0000058010089810 */ /* 0x000fea0007f1e0ff */
[----:B------:R-:W-:Y:S01]  /*4d60*/  @!P1 IMAD.X R6, RZ, RZ, R17, P0 ;  /* 0x000000ffff069224 */ /* 0x000fe200000e0611 */
[----:B---3--:R-:W-:Y:S07]  /*4d70*/  @!P2 BRA `(.L_x_91) ;  /* 0x000000740030a947 */ /* 0x008fee0003800000 */
.L_x_179:
[----:B------:R-:W-:Y:S01]  /*4d80*/  @!P1 R2UR UR5, R8 ;  /* 0x00000000080592ca */ /* 0x000fe200000e0000 */
[----:B------:R-:W-:Y:S01]  /*4d90*/  VOTEU.ALL UP0, P1 ;  /* 0x0000000000ff7886 */ /* 0x000fe20000800000 */
[----:B------:R-:W-:Y:S01]  /*4da0*/  @!P1 R2UR UR4, R6 ;  /* 0x00000000060492ca */ /* 0x000fe200000e0000 */
[----:B--2---:R-:W-:Y:S01]  /*4db0*/  @!P1 IMAD.MOV.U32 R0, RZ, RZ, 0x4000 ;  /* 0x00004000ff009424 */ /* 0x004fe200078e00ff */
[----:B------:R-:W-:Y:S01]  /*4dc0*/  UMOV UR8, 0x0 ;  /* 0x0000000000087882 */ /* 0x000fe20000000000 */
[----:B------:R-:W-:Y:S01]  /*4dd0*/  UMOV UR9, 0x10000000 ;  /* 0x1000000000097882 */ /* 0x000fe20000000000 */
[----:B------:R-:W-:Y:S01]  /*4de0*/  @!UP0 UIADD3 UR32, UPT, UPT, UR21, 0x400, URZ ;  /* 0x0000040015208890 */ /* 0x000fe2000fffe0ff */
[----:B------:R-:W-:Y:S01]  /*4df0*/  @!P1 IADD3 R8, P0, PT, R16, 0x580, RZ ;  /* 0x0000058010089810 */ /* 0x000fe20007f1e0ff */
[----:B------:R-:W-:Y:S01]  /*4e00*/  VOTEU.ALL UP0, P1 ;  /* 0x0000000000ff7886 */ /* 0x000fe20000800000 */
[----:B------:R-:W-:Y:S03]  /*4e10*/  UPRMT UR6, UR47, 0x654, UR33 ;  /* 0x000006542f067896 */ /* 0x000fe60008000021 */
[----:B------:R-:W-:Y:S02]  /*4e20*/  @!P1 IMAD.X R6, RZ, RZ, R17, P0 ;  /* 0x000000ffff069224 */ /* 0x000fe400000e0611 */
[----:B------:R-:W-:Y:S02]  /*4e30*/  IMAD.U32 R10, RZ, RZ, UR5 ;  /* 0x00000005ff0a7e24 */ /* 0x000fe4000f8e00ff */
[----:B------:R-:W-:Y:S03]  /*4e40*/  IMAD.U32 R11, RZ, RZ, UR4 ;  /* 0x00000004ff0b7e24 */ /* 0x000fe6000f8e00ff */
[----:B------:R-:W-:Y:S02]  /*4e50*/  @!P1 R2UR UR4, R10 ;  /* 0x000000000a0492ca */ /* 0x000fe400000e0000 */
[----:B------:R-:W-:Y:S11]  /*4e60*/  @!P1 R2UR UR5, R11 ;  /* 0x000000000b0592ca */ /* 0x000ff600000e0000 */
[----:B------:R-:W-:Y:S02]  /*4e70*/  @!UPT UIADD3 URZ, UPT, UPT, URZ, URZ, URZ ;  /* 0x000000fffffff290 */ /* 0x000fe4000fffe0ff */
[----:B------:R2:W-:Y:S01]  /*4e80*/  @!UP0 UTMALDG.3D [UR32], [UR4], desc[UR8] ;  /* 0x00000820040085b4 */ /* 0x0005e20008011000 */
[----:B------:R2:W-:Y:S01]  /*4e90*/  @!P1 SYNCS.ARRIVE.TRANS64.RED.A0TR RZ, [UR21+0x50], R0 ;  /* 0x00005000ffff99a7 */ /* 0x0005e20008300415 */
[----:B------:R-:W-:Y:S01]  /*4ea0*/  SYNCS.ARRIVE.TRANS64.RED.A1T0 RZ, [UR6], RZ ;  /* 0x000000ffffff79a7 */ /* 0x000fe20008100406 */
[----:B------:R-:W3:Y:S02]  /*4eb0*/  SYNCS.PHASECHK.TRANS64.TRYWAIT P2, [UR21+0x78], R9 ;  /* 0x00007809ff0075a7 */ /* 0x000ee40008041115 */
[----:B--23--:R-:W-:Y:S05]  /*4ec0*/  @!P2 BRA `(.L_x_92) ;  /* 0x0000007000f4a947 */ /* 0x00cfea0003800000 */
.L_x_181:
        /* <DEDUP_REMOVED lines=8> */
[----:B------:R-:W-:Y:S01]  /*4f50*/  @!UP0 UIADD3 UR24, UPT, UPT, UR21, 0x4400, URZ ;  /* 0x0000440015188890 */ /* 0x000fe2000fffe0ff */
[----:B------:R-:W-:Y:S01]  /*4f60*/  VOTEU.ALL UP0, P1 ;  /* 0x0000000000ff7886 */ /* 0x000fe20000800000 */
[----:B------:R-:W-:Y:S01]  /*4f70*/  UMOV UR27, UR35 ;  /* 0x00000023001b7c82 */ /* 0x000fe20008000000 */
[----:B------:R-:W-:Y:S02]  /*4f80*/  UMOV UR28, UR36 ;  /* 0x00000024001c7c82 */ /* 0x000fe40008000000 */
[----:B------:R-:W-:Y:S01]  /*4f90*/  IMAD.U32 R10, RZ, RZ, UR5 ;  /* 0x00000005ff0a7e24 */ /* 0x000fe2000f8e00ff */
[----:B------:R-:W-:Y:S01]  /*4fa0*/  UPRMT UR6, UR47, 0x654, UR25 ;  /* 0x000006542f067896 */ /* 0x000fe20008000019 */
[----:B------:R-:W-:Y:S02]  /*4fb0*/  IMAD.U32 R11, RZ, RZ, UR4 ;  /* 0x00000004ff0b7e24 */ /* 0x000fe4000f8e00ff */
[----:B------:R-:W-:Y:S01]  /*4fc0*/  @!P1 IMAD.X R6, RZ, RZ, R17, P0 ;  /* 0x000000ffff069224 */ /* 0x000fe200000e0611 */
        /* <DEDUP_REMOVED lines=8> */
.L_x_183:
[----:B------:R-:W-:Y:S01]  /*5050*/  @!P1 R2UR UR5, R8 ;  /* 0x00000000080592ca */ /* 0x000fe200000e0000 */
[----:B------:R-:W-:Y:S01]  /*5060*/  VOTEU.ALL UP0, P1 ;  /* 0x0000000000ff7886 */ /* 0x000fe20000800000 */
[----:B------:R-:W-:Y:S01]  /*5070*/  @!P1 R2UR UR4, R6 ;  /* 0x00000000060492ca */ /* 0x000fe200000e0000 */
[----:B--2---:R-:W-:Y:S01]  /*5080*/  @!P1 IMAD.MOV.U32 R0, RZ, RZ, 0x4000 ;  /* 0x00004000ff009424 */ /* 0x004fe200078e00ff */
[----:B------:R-:W-:Y:S01]  /*5090*/  UMOV UR8, 0x0 ;  /* 0x0000000000087882 */ /* 0x000fe20000000000 */
[----:B------:R-:W-:Y:S01]  /*50a0*/  UMOV UR9, 0x10000000 ;  /* 0x1000000000097882 */ /* 0x000fe20000000000 */
[----:B------:R-:W-:Y:S01]  /*50b0*/  @!UP0 UIADD3 UR18, UPT, UPT, UR34, 0x80, URZ ;  /* 0x0000008022128890 */ /* 0x000fe2000fffe0ff */
[----:B------:R-:W-:Y:S01]  /*50c0*/  VIADD R14, R14, 0x1 ;  /* 0x000000010e0e7836 */ /* 0x000fe20000000000 */
[----:B------:R-:W-:Y:S01]  /*50d0*/  @!UP0 UIADD3 UR16, UPT, UPT, UR21, 0x8400, URZ ;  /* 0x0000840015108890 */ /* 0x000fe2000fffe0ff */
[----:B------:R-:W-:Y:S01]  /*50e0*/  VOTEU.ALL UP0, P1 ;  /* 0x0000000000ff7886 */ /* 0x000fe20000800000 */
[----:B------:R-:W-:Y:S01]  /*50f0*/  UMOV UR19, UR35 ;  /* 0x0000002300137c82 */ /* 0x000fe20008000000 */
[----:B------:R-:W-:Y:S02]  /*5100*/  UMOV UR20, UR36 ;  /* 0x0000002400147c82 */ /* 0x000fe40008000000 */
[----:B------:R-:W-:Y:S01]  /*5110*/  IMAD.U32 R10, RZ, RZ, UR5 ;  /* 0x00000005ff0a7e24 */ /* 0x000fe2000f8e00ff */
[----:B------:R-:W-:Y:S01]  /*5120*/  UPRMT UR6, UR47, 0x654, UR17 ;  /* 0x000006542f067896 */ /* 0x000fe20008000011 */
        /* <DEDUP_REMOVED lines=9> */
.L_x_185:
[----:B------:R-:W-:Y:S01]  /*51c0*/  @!P1 IADD3 R6, P0, PT, R16, 0x580, RZ ;  /* 0x0000058010069810 */ /* 0x000fe20007f1e0ff */
[----:B------:R-:W-:Y:S01]  /*51d0*/  VOTEU.ALL UP0, P1 ;  /* 0x0000000000ff7886 */ /* 0x000fe20000800000 */
[----:B------:R-:W-:Y:S01]  /*51e0*/  UMOV UR6, 0x0 ;  /* 0x0000000000067882 */ /* 0x000fe20000000000 */
[----:B------:R-:W-:Y:S01]  /*51f0*/  UMOV UR7, 0x10000000 ;  /* 0x1000000000077882 */ /* 0x000fe20000000000 */
[----:B------:R-:W-:Y:S01]  /*5200*/  @!P1 R2UR UR5, R6 ;  /* 0x00000000060592ca */ /* 0x000fe200000e0000 */
[----:B--2---:R-:W-:Y:S01]  /*5210*/  @!P1 IMAD.X R0, RZ, RZ, R17, P0 ;  /* 0x000000ffff009224 */ /* 0x004fe200000e0611 */
[----:B------:R-:W-:Y:S01]  /*5220*/  @!UP0 UIADD3 UR10, UPT, UPT, UR34, 0xc0, URZ ;  /* 0x000000c0220a8890 */ /* 0x000fe2000fffe0ff */
[----:B------:R-:W-:Y:S01]  /*5230*/  R2UR UR16, R148 ;  /* 0x00000000941072ca */ /* 0x000fe200000e0000 */
[----:B------:R-:W-:Y:S01]  /*5240*/  @!UP0 UIADD3 UR8, UPT, UPT, UR21, 0xc400, URZ ;  /* 0x0000c40015088890 */ /* 0x000fe2000fffe0ff */
[----:B------:R-:W-:Y:S01]  /*5250*/  ISETP.NE.AND P0, PT, R14, 0x2, PT ;  /* 0x000000020e00780c */ /* 0x000fe20003f05270 */
[----:B------:R-:W-:Y:S01]  /*5260*/  @!UP0 UIADD3 UR9, UPT, UPT, UR21, 0x68, URZ ;  /* 0x0000006815098890 */ /* 0x000fe2000fffe0ff */
[----:B------:R-:W-:Y:S01]  /*5270*/  @!P1 R2UR UR4, R0 ;  /* 0x00000000000492ca */ /* 0x000fe200000e0000 */
[----:B------:R-:W-:Y:S01]  /*5280*/  VOTEU.ALL UP0, P1 ;  /* 0x0000000000ff7886 */ /* 0x000fe20000800000 */
[----:B------:R-:W-:Y:S01]  /*5290*/  UMOV UR11, UR35 ;  /* 0x00000023000b7c82 */ /* 0x000fe20008000000 */
[----:B------:R-:W-:Y:S01]  /*52a0*/  UMOV UR12, UR36 ;  /* 0x00000024000c7c82 */ /* 0x000fe20008000000 */
[----:B------:R-:W-:Y:S01]  /*52b0*/  SEL R0, RZ, 0x1, P0 ;  /* 0x00000001ff007807 */ /* 0x000fe20000000000 */
[----:B------:R-:W-:Y:S01]  /*52c0*/  UIADD3 UR20, UPT, UPT, UR13, UR63, URZ ;  /* 0x0000003f0d147290 */ /* 0x000fe2000fffe0ff */
[----:B------:R-:W-:Y:S01]  /*52d0*/  IMAD.U32 R8, RZ, RZ, UR5 ;  /* 0x00000005ff087e24 */ /* 0x000fe2000f8e00ff */
[----:B------:R-:W-:Y:S01]  /*52e0*/  LOP3.LUT R15, R15, 0x1, RZ, 0x3c, !PT ;  /* 0x000000010f0f7812 */ /* 0x000fe200078e3cff */
[----:B------:R-:W-:Y:S01]  /*52f0*/  UPLOP3.LUT UP3, UPT, UPT, UPT, UPT, 0x80, 0x8 ;  /* 0x000000000008789c */ /* 0x000fe20003f6f070 */
[----:B------:R-:W-:Y:S01]  /*5300*/  LOP3.LUT R13, R13, R0, RZ, 0x3c, !PT ;  /* 0x000000000d0d7212 */ /* 0x000fe200078e3cff */
[----:B------:R-:W-:Y:S01]  /*5310*/  UIADD3 UR16, UPT, UPT, UR14, UR16, URZ ;  /* 0x000000100e107290 */ /* 0x000fe2000fffe0ff */
[----:B------:R-:W-:Y:S01]  /*5320*/  SEL R14, R14, RZ, P0 ;  /* 0x000000ff0e0e7207 */ /* 0x000fe20000000000 */
[----:B------:R-:W-:Y:S01]  /*5330*/  UMOV UR36, UR29 ;  /* 0x0000001d00247c82 */ /* 0x000fe20008000000 */
[----:B------:R-:W-:Y:S01]  /*5340*/  IMAD.U32 R9, RZ, RZ, UR4 ;  /* 0x00000004ff097e24 */ /* 0x000fe2000f8e00ff */
[----:B------:R-:W-:Y:S04]  /*5350*/  @!P1 R2UR UR4, R8 ;  /* 0x00000000080492ca */ /* 0x000fe800000e0000 */
[----:B------:R-:W-:Y:S11]  /*5360*/  @!P1 R2UR UR5, R9 ;  /* 0x00000000090592ca */ /* 0x000ff600000e0000 */
[----:B------:R-:W-:Y:S02]  /*5370*/  @!UPT UIADD3 URZ, UPT, UPT, URZ, URZ, URZ ;  /* 0x000000fffffff290 */ /* 0x000fe4000fffe0ff */
[----:B------:R2:W-:Y:S01]  /*5380*/  @!UP0 UTMALDG.3D [UR8], [UR4], desc[UR6] ;  /* 0x00000608040085b4 */ /* 0x0005e20008011000 */
[----:B------:R2:W-:Y:S01]  /*5390*/  @!P1 SYNCS.ARRIVE.TRANS64.RED.A0TR RZ, [UR21+0x68], R7 ;  /* 0x00006807ffff99a7 */ /* 0x0005e20008300415 */
[----:B------:R-:W-:Y:S01]  /*53a0*/  SYNCS.ARRIVE.TRANS64.RED.A1T0 RZ, [UR37], RZ ;  /* 0x000000ffffff79a7 */ /* 0x000fe20008100425 */
[----:B------:R-:W-:Y:S05]  /*53b0*/  BRA.U UP1, `(.L_x_95) ;  /* 0xfffffff101687547 */ /* 0x000fea000b83ffff */
[----:B------:R-:W-:-:S04]  /*53c0*/  SHF.L.U32 R3, R15, 0x1f, RZ ;  /* 0x0000001f0f037819 */ /* 0x000fc800000006ff */
[----:B------:R-:W3:Y:S02]  /*53d0*/  SYNCS.PHASECHK.TRANS64.TRYWAIT P0, [UR21+0x70], R3 ;  /* 0x00007003ff0075a7 */ /* 0x000ee40008001115 */
[----:B---3--:R-:W-:Y:S05]  /*53e0*/  @!P0 BRA `(.L_x_96) ;  /* 0x0000006c00f48947 */ /* 0x008fea0003800000 */
.L_x_187:
[----:B------:R-:W4:Y:S02]  /*53f0*/  SYNCS.PHASECHK.TRANS64.TRYWAIT P0, [UR21+0x78], R3 ;  /* 0x00007803ff0075a7 */ /* 0x000f240008001115 */
[----:B----4-:R-:W-:Y:S05]  /*5400*/  @!P0 BRA `(.L_x_97) ;  /* 0x0000007000048947 */ /* 0x010fea0003800000 */
.L_x_189:
[----:B------:R-:W4:Y:S02]  /*5410*/  SYNCS.PHASECHK.TRANS64.TRYWAIT P0, [UR21+0x80], R3 ;  /* 0x00008003ff0075a7 */ /* 0x000f240008001115 */
[----:B----4-:R-:W-:Y:S05]  /*5420*/  @!P0 BRA `(.L_x_98) ;  /* 0x0000007000148947 */ /* 0x010fea0003800000 */
.L_x_191:
[----:B---3--:R-:W-:-:S07]  /*5430*/  MOV R0, UR21 ;  /* 0x0000001500007c02 */ /* 0x008fce0008000f00 */
.L_x_99:
[----:B---3--:R-:W-:-:S04]  /*5440*/  SHF.L.U32 R3, R15, 0x1f, RZ ;  /* 0x0000001f0f037819 */ /* 0x008fc800000006ff */
[----:B------:R3:W4:Y:S03]  /*5450*/  SYNCS.PHASECHK.TRANS64.TRYWAIT P0, [R0+URZ+0x88], R3 ;  /* 0x00008803000075a7 */ /* 0x00072600080011ff */
[----:B----4-:R-:W-:Y:S05]  /*5460*/  @!P0 NANOSLEEP.SYNCS 0x989680 ;  /* 0x009896800000895d */ /* 0x010fea0003900000 */
[----:B------:R-:W4:Y:S02]  /*5470*/  @!P0 SYNCS.PHASECHK.TRANS64 P0, [R0+URZ+0x88], R3 ;  /* 0x00008803000085a7 */ /* 0x000f2400080010ff */
[----:B-12-4-:R-:W-:Y:S05]  /*5480*/  @P0 EXIT ;  /* 0x000000000000094d */ /* 0x016fea0003800000 */
[----:B------:R-:W-:Y:S05]  /*5490*/  BRA `(.L_x_99) ;  /* 0xfffffffc00e87947 */ /* 0x000fea000383ffff */
.L_x_84:
[----:B------:R-:W-:-:S06]  /*54a0*/  UISETP.GE.AND UP0, UPT, UR17, 0x4, UPT ;  /* 0x000000041100788c */ /* 0x000fcc000bf06270 */
[----:B------:R-:W-:-:S13]  /*54b0*/  PLOP3.LUT P0, PT, PT, PT, UP0, 0x80, 0x8 ;  /* 0x000000000008781c */ /* 0x000fda0003f0f008 */
[----:B------:R-:W-:Y:S05]  /*54c0*/  @!P0 EXIT ;  /* 0x000000000000894d */ /* 0x000fea0003800000 */
[----:B------:R-:W-:Y:S01]  /*54d0*/  BAR.SYNC.DEFER_BLOCKING 0x6, 0xa0 ;  /* 0x0182800000007b1d */ /* 0x000fe20000010000 */
[C---:B------:R-:W-:Y:S01]  /*54e0*/  IMAD.SHL.U32 R3, R163.reuse, 0x40, RZ ;  /* 0x00000040a3037824 */ /* 0x040fe200078e00ff */
[C---:B------:R-:W-:Y:S01]  /*54f0*/  LOP3.LUT R145, R163.reuse, 0x1, RZ, 0xc0, !PT ;  /* 0x00000001a3917812 */ /* 0x040fe200078ec0ff */
[C---:B------:R-:W-:Y:S01]  /*5500*/  IMAD.U32 R69, R163.reuse, 0x10000, RZ ;  /* 0x00010000a3457824 */ /* 0x040fe200078e00ff */
[----:B------:R-:W-:Y:S01]  /*5510*/  CS2R R158, SRZ ;  /* 0x00000000009e7805 */ /* 0x000fe2000001ff00 */
[----:B------:R-:W-:Y:S01]  /*5520*/  IMAD.SHL.U32 R144, R163, 0x8, RZ ;  /* 0x00000008a3907824 */ /* 0x000fe200078e00ff */
[----:B------:R-:W-:Y:S01]  /*5530*/  UMOV UR44, 0x400 ;  /* 0x00000400002c7882 */ /* 0x000fe20000000000 */
[----:B------:R-:W1:Y:S01]  /*5540*/  LDCU.64 UR4, c[0x0][0x890] ;  /* 0x00011200ff0477ac */ /* 0x000e620008000a00 */
[----:B------:R-:W2:Y:S01]  /*5550*/  LDC.64 R142, c[0x0][0x8b0] ;  /* 0x00022c00ff8e7b82 */ /* 0x000ea20000000a00 */
[----:B------:R-:W-:Y:S01]  /*5560*/  ISETP.NE.U32.AND P0, PT, R145, 0x1, PT ;  /* 0x000000019100780c */ /* 0x000fe20003f05070 */
[----:B------:R-:W-:Y:S01]  /*5570*/  IMAD.MOV.U32 R162, RZ, RZ, 0x2 ;  /* 0x00000002ffa27424 */ /* 0x000fe200078e00ff */
[----:B------:R-:W-:Y:S01]  /*5580*/  ULEA UR44, UR47, UR44, 0x18 ;  /* 0x0000002c2f2c7291 */ /* 0x000fe2000f8ec0ff */
[----:B------:R-:W-:Y:S01]  /*5590*/  LOP3.LUT R7, R3, 0x1c0, RZ, 0xc0, !PT ;  /* 0x000001c003077812 */ /* 0x000fe200078ec0ff */
[----:B------:R-:W-:Y:S01]  /*55a0*/  IMAD.MOV.U32 R161, RZ, RZ, 0x4 ;  /* 0x00000004ffa17424 */ /* 0x000fe200078e00ff */
[----:B------:R-:W-:Y:S01]  /*55b0*/  LOP3.LUT R69, R69, 0x600000, RZ, 0xc0, !PT ;  /* 0x0060000045457812 */ /* 0x000fe200078ec0ff */
[----:B------:R-:W-:Y:S01]  /*55c0*/  IMAD.MOV.U32 R160, RZ, RZ, 0x1 ;  /* 0x00000001ffa07424 */ /* 0x000fe200078e00ff */
[----:B------:R-:W3:Y:S01]  /*55d0*/  LDC.64 R140, c[0x0][0x8a8] ;  /* 0x00022a00ff8c7b82 */ /* 0x000ee20000000a00 */
[----:B------:R-:W-:Y:S01]  /*55e0*/  R2P PR, R163, 0x6 ;  /* 0x00000006a3007804 */ /* 0x000fe20000000000 */
[----:B------:R-:W-:Y:S01]  /*55f0*/  IMAD.MOV.U32 R68, RZ, RZ, RZ ;  /* 0x000000ffff447224 */ /* 0x000fe200078e00ff */
[----:B------:R-:W-:Y:S01]  /*5600*/  LOP3.LUT R144, R7, 0x38, R144, 0xf8, !PT ;  /* 0x0000003807907812 */ /* 0x000fe200078ef890 */
[----:B------:R-:W-:Y:S01]  /*5610*/  IMAD.MOV.U32 R152, RZ, RZ, RZ ;  /* 0x000000ffff987224 */ /* 0x000fe200078e00ff */
[----:B------:R-:W-:Y:S01]  /*5620*/  P2R R2, PR, RZ, 0x1 ;  /* 0x00000001ff027803 */ /* 0x000fe20000000000 */
[----:B------:R-:W4:Y:S01]  /*5630*/  LDCU UR60, c[0x0][0x370] ;  /* 0x00006e00ff3c77ac */ /* 0x000f220008000800 */
[----:B------:R-:W-:Y:S01]  /*5640*/  LOP3.LUT R144, R144, 0x1e00, R3, 0xf8, !PT ;  /* 0x00001e0090907812 */ /* 0x000fe200078ef803 */
[----:B------:R-:W4:Y:S01]  /*5650*/  LDS R0, [UR44+0x130] ;  /* 0x0001302cff007984 */ /* 0x000f220008000800 */
[----:B-1----:R-:W-:Y:S01]  /*5660*/  IMAD.U32 R165, RZ, RZ, UR4 ;  /* 0x00000004ffa57e24 */ /* 0x002fe2000f8e00ff */
[----:B------:R-:W-:Y:S01]  /*5670*/  UIADD3 UR4, UPT, UPT, UR44, 0x400, URZ ;  /* 0x000004002c047890 */ /* 0x000fe2000fffe0ff */
[----:B------:R-:W-:Y:S01]  /*5680*/  IMAD.U32 R164, RZ, RZ, UR5 ;  /* 0x00000005ffa47e24 */ /* 0x000fe2000f8e00ff */
[----:B------:R-:W-:Y:S01]  /*5690*/  LOP3.LUT R163, R163, 0x60, RZ, 0xc0, !PT ;  /* 0x00000060a3a37812 */ /* 0x000fe200078ec0ff */
[----:B------:R-:W1:Y:S01]  /*56a0*/  LDCU UR43, c[0x0][0xb0c] ;  /* 0x00016180ff2b77ac */ /* 0x000e620008000800 */
[----:B------:R-:W-:-:S02]  /*56b0*/  SEL R162, R162, 0xfffffffe, !P1 ;  /* 0xfffffffea2a27807 */ /* 0x000fc40004800000 */
[----:B------:R-:W-:Y:S01]  /*56c0*/  SEL R161, R161, 0xfffffffc, !P2 ;  /* 0xfffffffca1a17807 */ /* 0x000fe20005000000 */
[----:B------:R-:W-:Y:S01]  /*56d0*/  IMAD.U32 R150, RZ, RZ, UR4 ;  /* 0x00000004ff967e24 */ /* 0x000fe2000f8e00ff */
[----:B------:R-:W1:Y:S01]  /*56e0*/  LDCU UR39, c[0x0][0xb30] ;  /* 0x00016600ff2777ac */ /* 0x000e620008000800 */
[----:B------:R-:W1:Y:S01]  /*56f0*/  LDCU.64 UR54, c[0x0][0x888] ;  /* 0x00011100ff3677ac */ /* 0x000e620008000a00 */
[----:B------:R-:W1:Y:S01]  /*5700*/  LDCU.64 UR40, c[0x0][0xb28] ;  /* 0x00016500ff2877ac */ /* 0x000e620008000a00 */
[----:B------:R-:W1:Y:S01]  /*5710*/  LDCU.128 UR56, c[0x0][0xb10] ;  /* 0x00016200ff3877ac */ /* 0x000e620008000c00 */
[----:B------:R-:W1:Y:S01]  /*5720*/  LDCU UR53, c[0x0][0x374] ;  /* 0x00006e80ff3577ac */ /* 0x000e620008000800 */
[----:B------:R-:W-:Y:S01]  /*5730*/  UMOV UR52, URZ ;  /* 0x000000ff00347c82 */ /* 0x000fe20008000000 */
[----:B------:R-:W-:Y:S01]  /*5740*/  UMOV UR46, URZ ;  /* 0x000000ff002e7c82 */ /* 0x000fe20008000000 */
[----:B-1234-:R-:W-:-:S07]  /*5750*/  IMAD.IADD R69, R0, 0x1, R69 ;  /* 0x0000000100457824 */ /* 0x01efce00078e0245 */
.L_x_143:
[----:B------:R-:W-:Y:S02]  /*5760*/  LEA R3, R152, UR44, 0x3 ;  /* 0x0000002c98037c11 */ /* 0x000fe4000f8e18ff */
[----:B------:R-:W-:Y:S02]  /*5770*/  SHF.L.U32 R0, R158, 0x1f, RZ ;  /* 0x0000001f9e007819 */ /* 0x000fe400000006ff */
[----:B-1----:R-:W-:Y:S02]  /*5780*/  LEA R5, R152, UR44, 0x4 ;  /* 0x0000002c98057c11 */ /* 0x002fe4000f8e20ff */
[----:B------:R-:W1:Y:S02]  /*5790*/  SYNCS.PHASECHK.TRANS64.TRYWAIT P0, [R3+URZ+0xa0], R0 ;  /* 0x0000a000030075a7 */ /* 0x000e6400080011ff */
[----:B-1----:R-:W-:Y:S05]  /*57a0*/  @!P0 BRA `(.L_x_100) ;  /* 0x0000006c004c8947 */ /* 0x002fea0003800000 */
.L_x_192:
        /* <DEDUP_REMOVED lines=11> */
[----:B------:R-:W-:Y:S01]  /*5860*/  PLOP3.LUT P0, PT, PT, PT, UP1, 0x80, 0x8 ;  /* 0x000000000008781c */ /* 0x000fe20003f0f018 */
[----:B------:R-:W-:Y:S11]  /*5870*/  UP2UR UR62, UPR, URZ, 0x2 ;  /* 0x00000002ff3e7883 */ /* 0x000ff60008000000 */
[----:B------:R-:W-:Y:S01]  /*5880*/  @!UPT UIADD3 URZ, UPT, UPT, URZ, URZ, URZ ;  /* 0x000000fffffff290 */ /* 0x000fe2000fffe0ff */
[----:B-1----:R-:W-:Y:S02]  /*5890*/  @P0 SHF.R.U32.HI R0, RZ, 0x10, R5 ;  /* 0x00000010ff000819 */ /* 0x002fe40000011605 */
        /* <DEDUP_REMOVED lines=12> */
[----:B------:R-:W2:Y:S01]  /*5960*/  LDCU UR12, c[0x0][0xb20] ;  /* 0x00016400ff0c77ac */ /* 0x000ea20008000800 */
[----:B------:R-:W-:Y:S02]  /*5970*/  UIMAD.WIDE.U32 UR4, UR53, UR59, URZ ;  /* 0x0000003b350472a5 */ /* 0x000fe4000f8e00ff */
[----:B------:R-:W-:Y:S02]  /*5980*/  UIMAD.WIDE.U32 UR6, UR60, UR56, URZ ;  /* 0x000000383c0672a5 */ /* 0x000fe4000f8e00ff */
[----:B------:R-:W-:Y:S02]  /*5990*/  UISETP.NE.AND UP0, UPT, UR58, 0x1, UPT ;  /* 0x000000013a00788c */ /* 0x000fe4000bf05270 */
[----:B------:R-:W-:Y:S02]  /*59a0*/  UIMAD.WIDE.U32 UR8, UR37, UR59, URZ ;  /* 0x0000003b250872a5 */ /* 0x000fe4000f8e00ff */
[----:B------:R-:W-:Y:S02]  /*59b0*/  UIMAD.WIDE.U32 UR10, UR38, UR56, URZ ;  /* 0x00000038260a72a5 */ /* 0x000fe4000f8e00ff */
[----:B------:R-:W-:Y:S02]  /*59c0*/  UISETP.NE.AND UP1, UPT, UR43, 0x1, UPT ;  /* 0x000000012b00788c */ /* 0x000fe4000bf25270 */
[----:B------:R-:W-:Y:S01]  /*59d0*/  UISETP.NE.AND UP2, UPT, UR42, 0x1, UPT ;  /* 0x000000012a00788c */ /* 0x000fe2000bf45270 */
[----:B------:R-:W-:Y:S02]  /*59e0*/  UMOV UR4, UR5 ;  /* 0x0000000500047c82 */ /* 0x000fe40008000000 */
[----:B--2---:R-:W-:Y:S03]  /*59f0*/  USHF.R.U32.HI UR5, URZ, UR12, UR4 ;  /* 0x0000000cff057299 */ /* 0x004fe60008011604 */
[----:B------:R-:W-:Y:S02]  /*5a00*/  UMOV UR4, UR7 ;  /* 0x0000000700047c82 */ /* 0x000fe40008000000 */
[----:B------:R-:W-:Y:S02]  /*5a10*/  USHF.R.U32.HI UR7, URZ, UR57, UR4 ;  /* 0x00000039ff077299 */ /* 0x000fe40008011604 */
[----:B------:R-:W-:Y:S02]  /*5a20*/  USEL UR4, UR53, UR5, !UP0 ;  /* 0x0000000535047287 */ /* 0x000fe4000c000000 */
[----:B------:R-:W-:Y:S01]  /*5a30*/  USEL UR7, UR60, UR7, !UP1 ;  /* 0x000000073c077287 */ /* 0x000fe2000c800000 */
[----:B------:R-:W-:Y:S01]  /*5a40*/  UMOV UR5, UR9 ;  /* 0x0000000900057c82 */ /* 0x000fe20008000000 */
[----:B------:R-:W-:Y:S02]  /*5a50*/  UIMAD.WIDE.U32 UR8, UR4, UR40, URZ ;  /* 0x00000028040872a5 */ /* 0x000fe4000f8e00ff */
[----:B------:R-:W-:Y:S03]  /*5a60*/  USHF.R.U32.HI UR6, URZ, UR12, UR5 ;  /* 0x0000000cff067299 */ /* 0x000fe60008011605 */
[----:B------:R-:W-:Y:S01]  /*5a70*/  UMOV UR5, UR11 ;  /* 0x0000000b00057c82 */ /* 0x000fe20008000000 */
[----:B------:R-:W-:Y:S02]  /*5a80*/  UIMAD.WIDE.U32 UR10, UR7, UR40, URZ ;  /* 0x00000028070a72a5 */ /* 0x000fe4000f8e00ff */
[----:B------:R-:W-:Y:S02]  /*5a90*/  USHF.R.U32.HI UR12, URZ, UR57, UR5 ;  /* 0x00000039ff0c7299 */ /* 0x000fe40008011605 */
[----:B------:R-:W-:Y:S01]  /*5aa0*/  USEL UR6, UR37, UR6, !UP0 ;  /* 0x0000000625067287 */ /* 0x000fe2000c000000 */
[----:B------:R-:W-:Y:S02]  /*5ab0*/  UMOV UR5, UR9 ;  /* 0x0000000900057c82 */ /* 0x000fe40008000000 */
[----:B------:R-:W-:Y:S01]  /*5ac0*/  UMOV UR10, UR11 ;  /* 0x0000000b000a7c82 */ /* 0x000fe20008000000 */
[----:B------:R-:W-:Y:S02]  /*5ad0*/  @UP2 USHF.R.U32.HI UR4, URZ, UR41, UR5 ;  /* 0x00000029ff042299 */ /* 0x000fe40008011605 */
[----:B------:R-:W-:Y:S02]  /*5ae0*/  @UP2 USHF.R.U32.HI UR7, URZ, UR41, UR10 ;  /* 0x00000029ff072299 */ /* 0x000fe4000801160a */
[----:B------:R-:W-:Y:S02]  /*5af0*/  UIMAD UR4, UR42, UR4, URZ ;  /* 0x000000042a0472a4 */ /* 0x000fe4000f8e02ff */
        /* <DEDUP_REMOVED lines=8> */
[----:B------:R-:W-:Y:S02]  /*5b80*/  USEL UR11, UR6, UR4, !UP2 ;  /* 0x00000004060b7287 */ /* 0x000fe4000d000000 */
[----:B------:R-:W-:Y:S02]  /*5b90*/  UIADD3 UR8, UPT, UPT, -UR5, URZ, URZ ;  /* 0x000000ff05087290 */ /* 0x000fe4000fffe1ff */
[----:B------:R-:W-:Y:S01]  /*5ba0*/  UIADD3 UR10, UPT, UPT, -UR11, URZ, URZ ;  /* 0x000000ff0b0a7290 */ /* 0x000fe2000fffe1ff */
[----:B------:R-:W-:Y:S01]  /*5bb0*/  @!UP0 UMOV UR4, UR9 ;  /* 0x0000000900048c82 */ /* 0x000fe20008000000 */
[----:B------:R-:W-:Y:S02]  /*5bc0*/  UIADD3 UR9, UPT, UPT, -UR6, URZ, URZ ;  /* 0x000000ff06097290 */ /* 0x000fe4000fffe1ff */
[----:B------:R-:W-:Y:S02]  /*5bd0*/  @!UP0 USHF.R.U32.HI UR4, URZ, UR41, UR4 ;  /* 0x00000029ff048299 */ /* 0x000fe40008011604 */
[----:B------:R-:W-:Y:S02]  /*5be0*/  UIMAD UR10, UR42, UR10, UR6 ;  /* 0x0000000a2a0a72a4 */ /* 0x000fe4000f8e0206 */
[----:B------:R-:W-:Y:S04]  /*5bf0*/  @!UP0 USEL UR4, UR5, UR4, !UP2 ;  /* 0x0000000405048287 */ /* 0x000fe8000d000000 */
[----:B------:R-:W-:Y:S02]  /*5c00*/  @!UP0 UIMAD UR10, UR7, UR10, UR4 ;  /* 0x0000000a070a82a4 */ /* 0x000fe4000f8e0204 */
[----:B------:R-:W-:Y:S02]  /*5c10*/  @!UP0 UIADD3 UR11, UPT, UPT, UR11, -UR4, URZ ;  /* 0x800000040b0b8290 */ /* 0x000fe4000fffe0ff */
[----:B------:R-:W-:Y:S02]  /*5c20*/  UIMAD UR7, UR43, UR8, UR38 ;  /* 0x000000082b0772a4 */ /* 0x000fe4000f8e0226 */
[----:B------:R-:W-:Y:S02]  /*5c30*/  @!UP0 UIMAD UR6, UR11, UR42, UR5 ;  /* 0x0000002a0b0682a4 */ /* 0x000fe4000f8e0205 */
[----:B------:R-:W-:Y:S01]  /*5c40*/  UIMAD UR4, UR58, UR9, UR37 ;  /* 0x000000093a0472a4 */ /* 0x000fe2000f8e0225 */
[----:B------:R-:W-:Y:S02]  /*5c50*/  @!UP0 UMOV UR5, UR10 ;  /* 0x0000000a00058c82 */ /* 0x000fe40008000000 */
[----:B------:R-:W-:Y:S02]  /*5c60*/  UIMAD UR38, UR5, UR43, UR7 ;  /* 0x0000002b052672a4 */ /* 0x000fe4000f8e0207 */
[----:B------:R-:W-:Y:S11]  /*5c70*/  UIMAD UR37, UR6, UR58, UR4 ;  /* 0x0000003a062572a4 */ /* 0x000ff6000f8e0204 */
[----:B------:R-:W-:Y:S01]  /*5c80*/  @!UPT UIADD3 URZ, UPT, UPT, URZ, URZ, URZ ;  /* 0x000000fffffff290 */ /* 0x000fe2000fffe0ff */
.L_x_101:
[----:B------:R-:W-:Y:S01]  /*5c90*/  UISETP.NE.AND UP0, UPT, UR39, 0x1, UPT ;  /* 0x000000012700788c */ /* 0x000fe2000bf05270 */
[----:B------:R-:W-:Y:S01]  /*5ca0*/  LOP3.LUT P0, RZ, R150, 0x3f0, RZ, 0xc0, !PT ;  /* 0x000003f096ff7812 */ /* 0x000fe2000780c0ff */
[----:B------:R-:W-:Y:S01]  /*5cb0*/  USHF.L.U32 UR50, UR16, 0x7, URZ ;  /* 0x0000000710327899 */ /* 0x000fe200080006ff */
[----:B------:R-:W-:Y:S01]  /*5cc0*/  BSSY.RECONVERGENT B6, `(.L_x_102) ;  /* 0x0000034000067945 */ /* 0x000fe20003800200 */
[----:B------:R-:W-:Y:S01]  /*5cd0*/  USHF.L.U32 UR49, UR20, 0x8, URZ ;  /* 0x0000000814317899 */ /* 0x000fe200080006ff */
[----:B------:R-:W-:Y:S06]  /*5ce0*/  IADD3 R152, PT, PT, R152, 0x1, RZ ;  /* 0x0000000198987810 */ /* 0x000fec0007ffe0ff */
[----:B------:R-:W2:Y:S01]  /*5cf0*/  @!UP0 LDCU.128 UR12, c[0x0][0xb10] ;  /* 0x00016200ff0c87ac */ /* 0x000ea20008000c00 */
[----:B------:R-:W3:Y:S01]  /*5d00*/  @!UP0 LDCU UR5, c[0x0][0xb0c] ;  /* 0x00016180ff0587ac */ /* 0x000ee20008000800 */
[----:B------:R-:W4:Y:S01]  /*5d10*/  @!UP0 LDCU UR10, c[0x0][0xb20] ;  /* 0x00016400ff0a87ac */ /* 0x000f220008000800 */
[----:B--2---:R-:W-:Y:S02]  /*5d20*/  UIMAD.WIDE.U32 UR8, UR38, UR12, URZ ;  /* 0x0000000c260872a5 */ /* 0x004fe4000f8e00ff */
[----:B------:R-:W-:Y:S02]  /*5d30*/  UIMAD.WIDE.U32 UR6, UR37, UR15, URZ ;  /* 0x0000000f250672a5 */ /* 0x000fe4000f8e00ff */
[----:B------:R-:W-:Y:S03]  /*5d40*/  @!UP0 UISETP.NE.AND UP1, UPT, UR14, 0x1, UPT ;  /* 0x000000010e00888c */ /* 0x000fe6000bf25270 */
[----:B------:R-:W-:Y:S01]  /*5d50*/  @!UP0 UMOV UR4, UR9 ;  /* 0x0000000900048c82 */ /* 0x000fe20008000000 */
[----:B---3--:R-:W-:Y:S02]  /*5d60*/  @!UP0 UISETP.NE.AND UP2, UPT, UR5, 0x1, UPT ;  /* 0x000000010500888c */ /* 0x008fe4000bf45270 */
[----:B------:R-:W-:Y:S01]  /*5d70*/  @!UP0 USHF.R.U32.HI UR4, URZ, UR13, UR4 ;  /* 0x0000000dff048299 */ /* 0x000fe20008011604 */
[----:B------:R-:W-:Y:S02]  /*5d80*/  @!UP0 UMOV UR6, UR7 ;  /* 0x0000000700068c82 */ /* 0x000fe40008000000 */
[----:B----4-:R-:W-:Y:S02]  /*5d90*/  @!UP0 USHF.R.U32.HI UR6, URZ, UR10, UR6 ;  /* 0x0000000aff068299 */ /* 0x010fe40008011606 */
[----:B------:R-:W-:Y:S02]  /*5da0*/  @!UP0 USEL UR7, UR38, UR4, !UP2 ;  /* 0x0000000426078287 */ /* 0x000fe4000d000000 */
[----:B------:R-:W-:Y:S04]  /*5db0*/  @!UP0 USEL UR6, UR37, UR6, !UP1 ;  /* 0x0000000625068287 */ /* 0x000fe8000c800000 */
[----:B------:R-:W-:Y:S02]  /*5dc0*/  @!UP0 UIADD3 UR4, UPT, UPT, -UR7, UR6, URZ ;  /* 0x0000000607048290 */ /* 0x000fe4000fffe1ff */
[----:B------:R-:W-:Y:S02]  /*5dd0*/  @!UP0 UIADD3 UR6, UPT, UPT, UR7, -UR6, URZ ;  /* 0x8000000607068290 */ /* 0x000fe4000fffe0ff */
[----:B------:R-:W-:Y:S02]  /*5de0*/  @!UP0 UIMAD UR38, UR4, UR5, UR38 ;  /* 0x00000005042682a4 */ /* 0x000fe4000f8e0226 */
[----:B------:R-:W-:Y:S01]  /*5df0*/  @!UP0 UIMAD UR37, UR6, UR14, UR37 ;  /* 0x0000000e062582a4 */ /* 0x000fe2000f8e0225 */
[----:B------:R-:W-:Y:S11]  /*5e00*/  @!P0 BRA `(.L_x_103) ;  /* 0x00000000007c8947 */ /* 0x000ff60003800000 */
[----:B------:R-:W2:Y:S01]  /*5e10*/  LDCU.64 UR8, c[0x4][0x80] ;  /* 0x01001000ff0877ac */ /* 0x000ea20008000a00 */
[----:B------:R-:W-:Y:S01]  /*5e20*/  MOV R2, 0x0 ;  /* 0x0000000000027802 */ /* 0x000fe20000000f00 */
[----:B------:R-:W-:Y:S02]  /*5e30*/  HFMA2 R12, -RZ, RZ, 0, 5.9604644775390625e-08 ;  /* 0x00000001ff0c7431 */ /* 0x000fe400000001ff */
[----:B------:R-:W-:Y:S01]  /*5e40*/  IMAD.MOV.U32 R8, RZ, RZ, 0x70 ;  /* 0x00000070ff087424 */ /* 0x000fe200078e00ff */
[----:B------:R3:W4:Y:S01]  /*5e50*/  LDC.64 R14, c[0x4][R2] ;  /* 0x01000000020e7b82 */ /* 0x0007220000000a00 */
[----:B------:R-:W1:Y:S01]  /*5e60*/  LDCU.64 UR6, c[0x4][0x88] ;  /* 0x01001100ff0677ac */ /* 0x000e620008000a00 */
[----:B------:R-:W-:Y:S01]  /*5e70*/  IMAD.MOV.U32 R13, RZ, RZ, RZ ;  /* 0x000000ffff0d7224 */ /* 0x000fe200078e00ff */
[----:B------:R-:W1:Y:S01]  /*5e80*/  LDCU.64 UR4, c[0x4][0x8] ;  /* 0x01000100ff0477ac */ /* 0x000e620008000a00 */
[----:B--2---:R-:W-:Y:S01]  /*5e90*/  MOV R5, UR9 ;  /* 0x0000000900057c02 */ /* 0x004fe20008000f00 */
[----:B------:R-:W-:Y:S01]  /*5ea0*/  IMAD.U32 R4, RZ, RZ, UR8 ;  /* 0x00000008ff047e24 */ /* 0x000fe2000f8e00ff */
[----:B-1----:R-:W-:Y:S01]  /*5eb0*/  MOV R7, UR7 ;  /* 0x0000000700077c02 */ /* 0x002fe20008000f00 */
[----:B------:R-:W-:Y:S01]  /*5ec0*/  IMAD.U32 R6, RZ, RZ, UR6 ;  /* 0x00000006ff067e24 */ /* 0x000fe2000f8e00ff */
[----:B------:R-:W-:Y:S01]  /*5ed0*/  MOV R11, UR5 ;  /* 0x00000005000b7c02 */ /* 0x000fe20008000f00 */
[----:B------:R-:W-:Y:S02]  /*5ee0*/  IMAD.U32 R10, RZ, RZ, UR4 ;  /* 0x00000004ff0a7e24 */ /* 0x000fe4000f8e00ff */
[----:B------:R-:W-:Y:S07]  /*5ef0*/  LEPC R20, `(.L_x_104) ;  /* 0x000000001014794e */ /* 0x000fee0000000000 */
[----:B---345:R-:W-:Y:S05]  /*5f00*/  CALL.ABS.NOINC R14 ;  /* 0x000000000e007343 */ /* 0x038fea0003c00000 */
.L_x_104:
[----:B------:R-:W1:Y:S01]  /*5f10*/  LDCU.64 UR8, c[0x4][0x80] ;  /* 0x01001000ff0877ac */ /* 0x000e620008000a00 */
[----:B------:R-:W2:Y:S01]  /*5f20*/  LDC.64 R2, c[0x4][R2] ;  /* 0x0100000002027b82 */ /* 0x000ea20000000a00 */
[----:B------:R-:W-:Y:S02]  /*5f30*/  HFMA2 R12, -RZ, RZ, 0, 5.9604644775390625e-08 ;  /* 0x00000001ff0c7431 */ /* 0x000fe400000001ff */
[----:B------:R-:W-:Y:S02]  /*5f40*/  IMAD.MOV.U32 R8, RZ, RZ, 0x70 ;  /* 0x00000070ff087424 */ /* 0x000fe400078e00ff */
[----:B------:R-:W-:Y:S01]  /*5f50*/  IMAD.MOV.U32 R13, RZ, RZ, RZ ;  /* 0x000000ffff0d7224 */ /* 0x000fe200078e00ff */
[----:B------:R-:W3:Y:S01]  /*5f60*/  LDCU.64 UR6, c[0x4][0x88] ;  /* 0x01001100ff0677ac */ /* 0x000ee20008000a00 */
[----:B------:R-:W4:Y:S01]  /*5f70*/  LDCU.64 UR4, c[0x4][0x8] ;  /* 0x01000100ff0477ac */ /* 0x000f220008000a00 */
[----:B-1----:R-:W-:Y:S02]  /*5f80*/  MOV R4, UR8 ;  /* 0x0000000800047c02 */ /* 0x002fe40008000f00 */
[----:B------:R-:W-:Y:S02]  /*5f90*/  MOV R5, UR9 ;  /* 0x0000000900057c02 */ /* 0x000fe40008000f00 */
[----:B---3--:R-:W-:Y:S01]  /*5fa0*/  MOV R7, UR7 ;  /* 0x0000000700077c02 */ /* 0x008fe20008000f00 */
[----:B------:R-:W-:Y:S01]  /*5fb0*/  IMAD.U32 R6, RZ, RZ, UR6 ;  /* 0x00000006ff067e24 */ /* 0x000fe2000f8e00ff */
[----:B----4-:R-:W-:Y:S01]  /*5fc0*/  MOV R11, UR5 ;  /* 0x00000005000b7c02 */ /* 0x010fe20008000f00 */
[----:B------:R-:W-:Y:S02]  /*5fd0*/  IMAD.U32 R10, RZ, RZ, UR4 ;  /* 0x00000004ff0a7e24 */ /* 0x000fe4000f8e00ff */
[----:B------:R-:W-:Y:S07]  /*5fe0*/  LEPC R20, `(.L_x_103) ;  /* 0x000000001014794e */ /* 0x000fee0000000000 */
[----:B--2---:R-:W-:Y:S05]  /*5ff0*/  CALL.ABS.NOINC R2 ;  /* 0x0000000002007343 */ /* 0x004fea0003c00000 */
.L_x_103:
[----:B------:R-:W-:Y:S05]  /*6000*/  BSYNC.RECONVERGENT B6 ;  /* 0x0000000000067941 */ /* 0x000fea0003800200 */
.L_x_102:
[----:B------:R-:W-:Y:S02]  /*6010*/  R2UR UR6, R149 ;  /* 0x00000000950672ca */ /* 0x000fe400000e0000 */
[----:B------:R-:W-:Y:S02]  /*6020*/  R2UR UR5, R165 ;  /* 0x00000000a50572ca */ /* 0x000fe400000e0000 */
[----:B------:R-:W-:Y:S02]  /*6030*/  R2UR UR4, R164 ;  /* 0x00000000a40472ca */ /* 0x000fe400000e0000 */
[----:B------:R-:W-:Y:S02]  /*6040*/  ISETP.NE.U32.AND P4, PT, R142, RZ, PT ;  /* 0x000000ff8e00720c */ /* 0x000fe40003f85070 */
[----:B------:R-:W-:Y:S02]  /*6050*/  ISETP.NE.U32.AND P2, PT, RZ, UR54, PT ;  /* 0x00000036ff007c0c */ /* 0x000fe4000bf45070 */
[----:B------:R-:W-:Y:S02]  /*6060*/  ISETP.NE.AND.EX P4, PT, R143, RZ, PT, P4 ;  /* 0x000000ff8f00720c */ /* 0x000fe40003f85340 */
[----:B------:R-:W-:Y:S01]  /*6070*/  ISETP.NE.AND.EX P2, PT, RZ, UR55, PT, P2 ;  /* 0x00000037ff007c0c */ /* 0x000fe2000bf45320 */
[----:B------:R-:W-:Y:S02]  /*6080*/  UISETP.NE.AND UP2, UPT, UR6, URZ, UPT ;  /* 0x000000ff0600728c */ /* 0x000fe4000bf45270 */
[----:B------:R-:W-:Y:S04]  /*6090*/  UISETP.NE.U32.AND UP0, UPT, UR5, URZ, UPT ;  /* 0x000000ff0500728c */ /* 0x000fe8000bf05070 */
[----:B------:R-:W-:Y:S01]  /*60a0*/  UISETP.NE.AND.EX UP1, UPT, UR4, URZ, UPT, UP0 ;  /* 0x000000ff0400728c */ /* 0x000fe2000bf25300 */
[----:B------:R-:W-:Y:S01]  /*60b0*/  PLOP3.LUT P1, PT, PT, PT, UP2, 0x80, 0x8 ;  /* 0x000000000008781c */ /* 0x000fe20003f2f028 */
[----:B------:R-:W-:Y:S03]  /*60c0*/  UPLOP3.LUT UP0, UPT, UPT, UPT, UPT, 0x40, 0x4 ;  /* 0x000000000004789c */ /* 0x000fe60003f0e870 */
[----:B------:R-:W-:Y:S06]  /*60d0*/  @UP2 UPLOP3.LUT UP0, UPT, UPT, UPT, UP1, 0x80, 0x8 ;  /* 0x000000000008289c */ /* 0x000fec0003f0f010 */
[----:B------:R-:W-:Y:S01]  /*60e0*/  PLOP3.LUT P0, PT, PT, PT, UP0, 0x80, 0x8 ;  /* 0x000000000008781c */ /* 0x000fe20003f0f008 */
[----:B------:R-:W-:Y:S01]  /*60f0*/  @!UPT UIADD3 URZ, UPT, UPT, URZ, URZ, URZ ;  /* 0x000000fffffff290 */ /* 0x000fe2000fffe0ff */
[----:B------:R-:W-:Y:S11]  /*6100*/  BRA.U !UP1, `(.L_x_105) ;  /* 0x0000000109407547 */ /* 0x000ff6000b800000 */
[----:B------:R-:W-:Y:S01]  /*6110*/  UISETP.NE.U32.AND UP0, UPT, UR54, URZ, UPT ;  /* 0x000000ff3600728c */ /* 0x000fe2000bf05070 */
[----:B------:R-:W-:Y:S01]  /*6120*/  R2UR UR6, R165 ;  /* 0x00000000a50672ca */ /* 0x000fe200000e0000 */
[----:B------:R-:W2:Y:S01]  /*6130*/  LDCU.64 UR8, c[0x0][0x358] ;  /* 0x00006b00ff0877ac */ /* 0x000ea20008000a00 */
[----:B------:R-:W-:Y:S02]  /*6140*/  HFMA2 R146, -RZ, RZ, 0, 5.9604644775390625e-08 ;  /* 0x00000001ff927431 */ /* 0x000fe400000001ff */
[----:B-1----:R-:W-:Y:S01]  /*6150*/  IMAD.MOV.U32 R0, RZ, RZ, 0x1 ;  /* 0x00000001ff007424 */ /* 0x002fe200078e00ff */
[----:B------:R-:W-:Y:S06]  /*6160*/  UISETP.NE.AND.EX UP0, UPT, UR55, URZ, UPT, UP0 ;  /* 0x000000ff3700728c */ /* 0x000fec000bf05300 */
[----:B------:R-:W-:Y:S05]  /*6170*/  PLOP3.LUT P3, PT, PT, PT, UP0, 0x80, 0x8 ;  /* 0x000000000008781c */ /* 0x000fea0003f6f008 */
[----:B------:R-:W1:Y:S01]  /*6180*/  @UP0 LDCU.64 UR4, c[0x0][0x888] ;  /* 0x00011100ff0407ac */ /* 0x000e620008000a00 */
[----:B------:R-:W-:Y:S07]  /*6190*/  @UP0 UIMAD UR6, UR36, UR6, URZ ;  /* 0x00000006240602a4 */ /* 0x000fee000f8e02ff */
[----:B------:R-:W-:Y:S01]  /*61a0*/  @!P3 PRMT R146, R0, 0x7610, R146 ;  /* 0x000076100092b816 */ /* 0x000fe20000000092 */
[----:B-1----:R-:W-:Y:S06]  /*61b0*/  @UP0 UIMAD.WIDE UR4, UR6, 0x4, UR4 ;  /* 0x00000004060408a5 */ /* 0x002fec000f8e0204 */
[----:B------:R-:W-:Y:S02]  /*61c0*/  IMAD.U32 R2, RZ, RZ, UR4 ;  /* 0x00000004ff027e24 */ /* 0x000fe4000f8e00ff */
[----:B------:R-:W-:Y:S03]  /*61d0*/  IMAD.U32 R3, RZ, RZ, UR5 ;  /* 0x00000005ff037e24 */ /* 0x000fe6000f8e00ff */
[----:B------:R-:W1:Y:S02]  /*61e0*/  @!UP0 LDCU UR4, c[0x0][0x880] ;  /* 0x00011000ff0487ac */ /* 0x000e640008000800 */
[----:B--2--5:R2:W5:Y:S02]  /*61f0*/  @P3 LDG.E R73, desc[UR8][R2.64] ;  /* 0x0000000802493981 */ /* 0x024564000c1e1900 */
[----:B-12---:R-:W-:Y:S02]  /*6200*/  @!P3 MOV R73, UR4 ;  /* 0x000000040049bc02 */ /* 0x006fe40008000f00 */
.L_x_105:
[----:B------:R-:W-:Y:S05]  /*6210*/  @!P4 BRA `(.L_x_106) ;  /* 0x000000000024c947 */ /* 0x000fea0003800000 */
[----:B------:R-:W-:Y:S01]  /*6220*/  ISETP.NE.U32.AND P3, PT, R140, RZ, PT ;  /* 0x000000ff8c00720c */ /* 0x000fe20003f65070 */
[----:B------:R-:W2:Y:S03]  /*6230*/  LDCU.64 UR4, c[0x0][0x358] ;  /* 0x00006b00ff0477ac */ /* 0x000ea60008000a00 */
[----:B------:R-:W-:Y:S11]  /*6240*/  ISETP.NE.AND.EX P3, PT, R141, RZ, PT, P3 ;  /* 0x000000ff8d00720c */ /* 0x000ff60003f65330 */
[----:B------:R-:W-:Y:S02]  /*6250*/  @!UPT UIADD3 URZ, UPT, UPT, URZ, URZ, URZ ;  /* 0x000000fffffff290 */ /* 0x000fe4000fffe0ff */
[----:B------:R-:W3:Y:S01]  /*6260*/  @P3 LDC.64 R2, c[0x0][0x8a8] ;  /* 0x00022a00ff023b82 */ /* 0x000ee20000000a00 */
[----:B-1----:R-:W-:Y:S04]  /*6270*/  @P3 IMAD R0, R142, UR36, RZ ;  /* 0x000000248e003c24 */ /* 0x002fe8000f8e02ff */
[----:B---3--:R-:W-:Y:S05]  /*6280*/  @P3 IMAD.WIDE R2, R0, 0x4, R2 ;  /* 0x0000000400023825 */ /* 0x008fea00078e0202 */
[----:B--2--5:R2:W5:Y:S02]  /*6290*/  @P3 LDG.E R70, desc[UR4][R2.64] ;  /* 0x0000000402463981 */ /* 0x024564000c1e1900 */
[----:B--2---:R-:W3:Y:S02]  /*62a0*/  @!P3 LDC R70, c[0x0][0x8a0] ;  /* 0x00022800ff46bb82 */ /* 0x004ee40000000800 */
.L_x_106:
[----:B-----5:R-:W-:Y:S01]  /*62b0*/  FSETP.NEU.AND P3, PT, R73, RZ, PT ;  /* 0x000000ff4900720b */ /* 0x020fe20003f6d000 */
[----:B------:R-:W-:Y:S01]  /*62c0*/  IMAD.SHL.U32 R169, R144, 0x2, RZ ;  /* 0x0000000290a97824 */ /* 0x000fe200078e00ff */
[----:B------:R-:W-:Y:S01]  /*62d0*/  SEL R5, RZ, 0xffffffff, P2 ;  /* 0xffffffffff057807 */ /* 0x000fe20001000000 */
[----:B------:R-:W-:Y:S01]  /*62e0*/  IMAD.SHL.U32 R79, R161, 0x10, RZ ;  /* 0x00000010a14f7824 */ /* 0x000fe200078e00ff */
[----:B------:R-:W-:Y:S01]  /*62f0*/  @P1 LOP3.LUT P2, RZ, R146, 0xff, RZ, 0xc0, !PT ;  /* 0x000000ff92ff1812 */ /* 0x000fe2000784c0ff */
[----:B------:R-:W-:Y:S01]  /*6300*/  VIADD R168, R169, UR44 ;  /* 0x0000002ca9a87c36 */ /* 0x000fe20008000000 */
[----:B-1----:R-:W-:Y:S01]  /*6310*/  @P1 SEL R0, RZ, 0xffffffff, P3 ;  /* 0xffffffffff001807 */ /* 0x002fe20001800000 */
[----:B------:R-:W-:Y:S01]  /*6320*/  IMAD.MOV.U32 R87, RZ, RZ, -0x10 ;  /* 0xfffffff0ff577424 */ /* 0x000fe200078e00ff */
[----:B------:R-:W-:Y:S01]  /*6330*/  LOP3.LUT R160, R160, 0x1, RZ, 0x3c, !PT ;  /* 0x00000001a0a07812 */ /* 0x000fe200078e3cff */
[----:B------:R-:W-:Y:S01]  /*6340*/  IMAD.SHL.U32 R85, R162, 0x10, RZ ;  /* 0x00000010a2557824 */ /* 0x000fe200078e00ff */
[----:B------:R-:W-:Y:S01]  /*6350*/  @P0 SEL R0, R5, R0, !P2 ;  /* 0x0000000005000207 */ /* 0x000fe20005000000 */
[----:B------:R-:W-:Y:S01]  /*6360*/  IMAD.IADD R156, R168, 0x1, R79 ;  /* 0x00000001a89c7824 */ /* 0x000fe200078e024f */
[----:B------:R-:W-:Y:S01]  /*6370*/  LEA R170, R68, UR44, 0x3 ;  /* 0x0000002c44aa7c11 */ /* 0x000fe2000f8e18ff */
[----:B------:R-:W-:Y:S01]  /*6380*/  IMAD.IADD R167, R168, 0x1, R85 ;  /* 0x00000001a8a77824 */ /* 0x000fe200078e0255 */
[----:B------:R-:W-:Y:S01]  /*6390*/  @P1 LOP3.LUT R0, R0, 0x1, RZ, 0xc0, !PT ;  /* 0x0000000100001812 */ /* 0x000fe200078ec0ff */
[--C-:B------:R-:W-:Y:S01]  /*63a0*/  IMAD.IADD R154, R85, 0x1, R156.reuse ;  /* 0x00000001559a7824 */ /* 0x100fe200078e029c */
[----:B------:R-:W-:Y:S01]  /*63b0*/  SHF.L.U32 R3, R159, 0x1f, RZ ;  /* 0x0000001f9f037819 */ /* 0x000fe200000006ff */
[----:B------:R-:W-:Y:S01]  /*63c0*/  BSSY B1, `(.L_x_107) ;  /* 0x000004a000017945 */ /* 0x000fe20003800000 */
[----:B------:R-:W-:Y:S01]  /*63d0*/  ISETP.NE.U32.OR P5, PT, R0, 0x1, !P1 ;  /* 0x000000010000780c */ /* 0x000fe20004fa5470 */
[----:B------:R-:W-:Y:S01]  /*63e0*/  IMAD.MOV.U32 R84, RZ, RZ, 0x1 ;  /* 0x00000001ff547424 */ /* 0x000fe200078e00ff */
[----:B------:R-:W-:Y:S01]  /*63f0*/  PLOP3.LUT P2, PT, PT, PT, UP1, 0x80, 0x8 ;  /* 0x000000000008781c */ /* 0x000fe20003f4f018 */
[----:B------:R-:W-:Y:S01]  /*6400*/  IMAD R71, R68, 0x100, R69 ;  /* 0x0000010044477824 */ /* 0x000fe200078e0245 */
[----:B------:R-:W-:Y:S01]  /*6410*/  LOP3.LUT P4, R151, R146, 0xff, RZ, 0xc0, !PT ;  /* 0x000000ff92977812 */ /* 0x000fe2000788c0ff */
[----:B------:R-:W-:Y:S01]  /*6420*/  IMAD.MOV.U32 R78, RZ, RZ, RZ ;  /* 0x000000ffff4e7224 */ /* 0x000fe200078e00ff */
[----:B------:R-:W-:Y:S02]  /*6430*/  SEL R0, RZ, 0xffffffff, P3 ;  /* 0xffffffffff007807 */ /* 0x000fe40001800000 */
[----:B------:R-:W-:Y:S02]  /*6440*/  CS2R R138, SRZ ;  /* 0x00000000008a7805 */ /* 0x000fe4000001ff00 */
[----:B------:R-:W-:Y:S02]  /*6450*/  P2R R166, PR, RZ, 0x20 ;  /* 0x00000020ffa67803 */ /* 0x000fe40000000000 */
[----:B------:R-:W-:Y:S02]  /*6460*/  CS2R R136, SRZ ;  /* 0x0000000000887805 */ /* 0x000fe4000001ff00 */
[----:B------:R-:W-:Y:S02]  /*6470*/  CS2R R130, SRZ ;  /* 0x0000000000827805 */ /* 0x000fe4000001ff00 */
[----:B------:R-:W-:Y:S02]  /*6480*/  CS2R R128, SRZ ;  /* 0x0000000000807805 */ /* 0x000fe4000001ff00 */
[----:B------:R-:W-:Y:S02]  /*6490*/  CS2R R122, SRZ ;  /* 0x00000000007a7805 */ /* 0x000fe4000001ff00 */
[----:B------:R-:W-:Y:S02]  /*64a0*/  @P5 SHF.L.U32 R2, R160, 0x1f, RZ ;  /* 0x0000001fa0025819 */ /* 0x000fe400000006ff */
[----:B------:R-:W-:Y:S02]  /*64b0*/  CS2R R120, SRZ ;  /* 0x0000000000787805 */ /* 0x000fe4000001ff00 */
[----:B------:R-:W-:Y:S02]  /*64c0*/  @P2 SEL R0, R5, R0, !P4 ;  /* 0x0000000005002207 */ /* 0x000fe40006000000 */
[----:B------:R-:W-:Y:S01]  /*64d0*/  CS2R R114, SRZ ;  /* 0x0000000000727805 */ /* 0x000fe2000001ff00 */
[----:B------:R-:W1:Y:S01]  /*64e0*/  @P5 SYNCS.PHASECHK.TRANS64.TRYWAIT P1, [UR44+0x50], R2 ;  /* 0x00005002ff0055a7 */ /* 0x000e62000802112c */
[----:B------:R-:W-:Y:S02]  /*64f0*/  CS2R R112, SRZ ;  /* 0x0000000000707805 */ /* 0x000fe4000001ff00 */
[----:B------:R-:W-:Y:S02]  /*6500*/  LOP3.LUT R0, R0, 0x1, RZ, 0xc0, !PT ;  /* 0x0000000100007812 */ /* 0x000fe400078ec0ff */
[----:B------:R-:W-:Y:S02]  /*6510*/  CS2R R106, SRZ ;  /* 0x00000000006a7805 */ /* 0x000fe4000001ff00 */
[----:B------:R-:W-:Y:S02]  /*6520*/  CS2R R104, SRZ ;  /* 0x0000000000687805 */ /* 0x000fe4000001ff00 */
[----:B------:R-:W-:Y:S02]  /*6530*/  CS2R R98, SRZ ;  /* 0x0000000000627805 */ /* 0x000fe4000001ff00 */
[----:B------:R-:W-:Y:S02]  /*6540*/  ISETP.NE.U32.AND P2, PT, R0, 0x1, PT ;  /* 0x000000010000780c */ /* 0x000fe40003f45070 */
[----:B------:R-:W-:Y:S02]  /*6550*/  CS2R R96, SRZ ;  /* 0x0000000000607805 */ /* 0x000fe4000001ff00 */
[----:B------:R-:W-:Y:S02]  /*6560*/  CS2R R90, SRZ ;  /* 0x00000000005a7805 */ /* 0x000fe4000001ff00 */
[----:B------:R-:W-:Y:S02]  /*6570*/  CS2R R88, SRZ ;  /* 0x0000000000587805 */ /* 0x000fe4000001ff00 */
[----:B------:R-:W-:Y:S02]  /*6580*/  P2R R86, PR, RZ, 0x4 ;  /* 0x00000004ff567803 */ /* 0x000fe40000000000 */
[----:B------:R-:W-:Y:S02]  /*6590*/  CS2R R82, SRZ ;  /* 0x0000000000527805 */ /* 0x000fe4000001ff00 */
[----:B------:R-:W-:Y:S02]  /*65a0*/  ISETP.NE.U32.AND P2, PT, R145, 0x1, PT ;  /* 0x000000019100780c */ /* 0x000fe40003f45070 */
[----:B------:R-:W-:Y:S01]  /*65b0*/  CS2R R80, SRZ ;  /* 0x0000000000507805 */ /* 0x000fe2000001ff00 */
[----:B------:R2:W4:Y:S01]  /*65c0*/  SYNCS.PHASECHK.TRANS64.TRYWAIT P0, [R170+URZ+0xc0], R3 ;  /* 0x0000c003aa0075a7 */ /* 0x00052200080011ff */
[----:B------:R-:W-:Y:S05]  /*65d0*/  SEL R87, R87, 0x10, !P2 ;  /* 0x0000001057577807 */ /* 0x000fea0005000000 */
[----:B------:R-:W-:Y:S02]  /*65e0*/  IMAD.IADD R168, R168, 0x1, R87 ;  /* 0x00000001a8a87824 */ /* 0x000fe400078e0257 */
[C---:B------:R-:W-:Y:S02]  /*65f0*/  IMAD.IADD R157, R87.reuse, 0x1, R167 ;  /* 0x00000001579d7824 */ /* 0x040fe400078e02a7 */
[C---:B------:R-:W-:Y:S02]  /*6600*/  IMAD.IADD R155, R87.reuse, 0x1, R156 ;  /* 0x00000001579b7824 */ /* 0x040fe400078e029c */
[----:B------:R-:W-:Y:S01]  /*6610*/  IMAD.IADD R153, R87, 0x1, R154 ;  /* 0x0000000157997824 */ /* 0x000fe200078e029a */
[----:B-1----:R-:W-:Y:S01]  /*6620*/  @P5 SEL R84, RZ, 0x1, !P1 ;  /* 0x00000001ff545807 */ /* 0x002fe20004800000 */
[----:B--2---:R-:W-:Y:S06]  /*6630*/  @!P5 BRA `(.L_x_108) ;  /* 0x000000000088d947 */ /* 0x004fec0003800000 */
[----:B------:R-:W-:Y:S01]  /*6640*/  IMAD.MOV.U32 R139, RZ, RZ, RZ ;  /* 0x000000ffff8b7224 */ /* 0x000fe200078e00ff */
[----:B------:R-:W-:Y:S01]  /*6650*/  ISETP.NE.AND P1, PT, R84, RZ, PT ;  /* 0x000000ff5400720c */ /* 0x000fe20003f25270 */
[----:B------:R-:W-:Y:S01]  /*6660*/  BSSY B0, `(.L_x_109) ;  /* 0x0000014000007945 */ /* 0x000fe20003800000 */
[----:B------:R-:W-:Y:S02]  /*6670*/  CS2R R82, SRZ ;  /* 0x0000000000527805 */ /* 0x000fe4000001ff00 */
        /* <DEDUP_REMOVED lines=13> */
[----:B------:R-:W-:Y:S01]  /*6750*/  CS2R R136, SRZ ;  /* 0x0000000000887805 */ /* 0x000fe2000001ff00 */
[----:B------:R-:W-:Y:S06]  /*6760*/  @P1 BRA `(.L_x_110) ;  /* 0x00000000000c1947 */ /* 0x000fec0003800000 */
[----:B------:R-:W-:Y:S04]  /*6770*/  SHF.L.U32 R5, R160, 0x1f, RZ ;  /* 0x0000001fa0057819 */ /* 0x000fe800000006ff */
[----:B------:R-:W1:Y:S02]  /*6780*/  SYNCS.PHASECHK.TRANS64.TRYWAIT P1, [UR44+0x50], R5 ;  /* 0x00005005ff0075a7 */ /* 0x000e64000802112c */
[----:B-1----:R-:W-:Y:S05]  /*6790*/  @!P1 BRA `(.L_x_111) ;  /* 0x0000005c00649947 */ /* 0x002fea0003800000 */
.L_x_110:
[----:B------:R-:W-:Y:S05]  /*67a0*/  BSYNC B0 ;  /* 0x0000000000007941 */ /* 0x000fea0003800000 */
.L_x_109:
[----:B------:R-:W-:Y:S01]  /*67b0*/  ISETP.NE.AND P1, PT, R86, RZ, PT ;  /* 0x000000ff5600720c */ /* 0x000fe20003f25270 */
[----:B------:R-:W-:Y:S11]  /*67c0*/  HFMA2 R78, -RZ, RZ, 0, 5.9604644775390625e-08 ;  /* 0x00000001ff4e7431 */ /* 0x000ff600000001ff */
[----:B------:R-:W-:Y:S01]  /*67d0*/  @!UPT UIADD3 URZ, UPT, UPT, URZ, URZ, URZ ;  /* 0x000000fffffff290 */ /* 0x000fe2000fffe0ff */
[----:B------:R2:W1:Y:S04]  /*67e0*/  @P1 LDS.128 R80, [R169+UR44+0x400] ;  /* 0x0004002ca9501984 */ /* 0x0004680008000c00 */
[----:B------:R2:W1:Y:S04]  /*67f0*/  @P1 LDS.128 R88, [R168+0x400] ;  /* 0x00040000a8581984 */ /* 0x0004680000000c00 */
[----:B------:R2:W1:Y:S04]  /*6800*/  @P1 LDS.128 R96, [R167+0x400] ;  /* 0x00040000a7601984 */ /* 0x0004680000000c00 */
[----:B------:R2:W1:Y:S04]  /*6810*/  @P1 LDS.128 R104, [R157+0x400] ;  /* 0x000400009d681984 */ /* 0x0004680000000c00 */
[----:B------:R2:W1:Y:S04]  /*6820*/  @P1 LDS.128 R112, [R156+0x400] ;  /* 0x000400009c701984 */ /* 0x0004680000000c00 */
[----:B------:R2:W1:Y:S04]  /*6830*/  @P1 LDS.128 R120, [R155+0x400] ;  /* 0x000400009b781984 */ /* 0x0004680000000c00 */
[----:B------:R2:W1:Y:S04]  /*6840*/  @P1 LDS.128 R128, [R154+0x400] ;  /* 0x000400009a801984 */ /* 0x0004680000000c00 */
[----:B------:R2:W1:Y:S02]  /*6850*/  @P1 LDS.128 R136, [R153+0x400] ;  /* 0x0004000099881984 */ /* 0x0004640000000c00 */
.L_x_108:
[----:B------:R-:W-:Y:S05]  /*6860*/  BSYNC B1 ;  /* 0x0000000000017941 */ /* 0x000fea0003800000 */
.L_x_107:
[----:B-1----:R-:W-:Y:S04]  /*6870*/  SHF.R.U32.HI R0, RZ, 0x15, R71 ;  /* 0x00000015ff007819 */ /* 0x002fe80000011647 */
[----:B------:R-:W-:Y:S01]  /*6880*/  LOP3.LUT P1, RZ, R0, 0x3, R147, 0x48, !PT ;  /* 0x0000000300ff7812 */ /* 0x000fe20007824893 */
[----:B------:R-:W-:Y:S01]  /*6890*/  @!UPT UIADD3 URZ, UPT, UPT, URZ, URZ, URZ ;  /* 0x000000fffffff290 */ /* 0x000fe2000fffe0ff */
[----:B----4-:R-:W-:Y:S11]  /*68a0*/  @P0 BRA `(.L_x_112) ;  /* 0x0000000000080947 */ /* 0x010ff60003800000 */
[----:B------:R-:W1:Y:S02]  /*68b0*/  SYNCS.PHASECHK.TRANS64.TRYWAIT P0, [R170+URZ+0xc0], R3 ;  /* 0x0000c003aa0075a7 */ /* 0x000e6400080011ff */
[----:B-1----:R-:W-:Y:S05]  /*68c0*/  @!P0 BRA `(.L_x_113) ;  /* 0x0000005c00308947 */ /* 0x002fea0003800000 */
.L_x_112:
[----:B------:R-:W-:Y:S05]  /*68d0*/  @!P1 BRA `(.L_x_114) ;  /* 0x0000000000409947 */ /* 0x000fea0003800000 */
[----:B------:R-:W4:Y:S01]  /*68e0*/  LDCU.64 UR8, c[0x4][0x70] ;  /* 0x01000e00ff0877ac */ /* 0x000f220008000a00 */
[----:B-1----:R-:W-:Y:S01]  /*68f0*/  MOV R3, 0x0 ;  /* 0x0000000000037802 */ /* 0x002fe20000000f00 */
[----:B------:R-:W-:Y:S02]  /*6900*/  HFMA2 R12, -RZ, RZ, 0, 5.9604644775390625e-08 ;  /* 0x00000001ff0c7431 */ /* 0x000fe400000001ff */
[----:B------:R-:W-:Y:S02]  /*6910*/  IMAD.MOV.U32 R8, RZ, RZ, 0x192 ;  /* 0x00000192ff087424 */ /* 0x000fe400078e00ff */
[----:B------:R-:W-:Y:S01]  /*6920*/  IMAD.MOV.U32 R13, RZ, RZ, RZ ;  /* 0x000000ffff0d7224 */ /* 0x000fe200078e00ff */
[----:B------:R-:W1:Y:S01]  /*6930*/  LDCU.64 UR6, c[0x4][0x78] ;  /* 0x01000f00ff0677ac */ /* 0x000e620008000a00 */
[----:B------:R-:W2:Y:S01]  /*6940*/  LDC.64 R2, c[0x4][R3] ;  /* 0x0100000003027b82 */ /* 0x000ea20000000a00 */
[----:B------:R-:W5:Y:S01]  /*6950*/  LDCU.64 UR4, c[0x4][0x10] ;  /* 0x01000200ff0477ac */ /* 0x000f620008000a00 */
[----:B----4-:R-:W-:Y:S01]  /*6960*/  MOV R5, UR9 ;  /* 0x0000000900057c02 */ /* 0x010fe20008000f00 */
[----:B------:R-:W-:Y:S01]  /*6970*/  IMAD.U32 R4, RZ, RZ, UR8 ;  /* 0x00000008ff047e24 */ /* 0x000fe2000f8e00ff */
[----:B-1----:R-:W-:Y:S01]  /*6980*/  MOV R7, UR7 ;  /* 0x0000000700077c02 */ /* 0x002fe20008000f00 */
[----:B------:R-:W-:Y:S01]  /*6990*/  IMAD.U32 R6, RZ, RZ, UR6 ;  /* 0x00000006ff067e24 */ /* 0x000fe2000f8e00ff */
[----:B-----5:R-:W-:Y:S01]  /*69a0*/  MOV R11, UR5 ;  /* 0x00000005000b7c02 */ /* 0x020fe20008000f00 */
[----:B------:R-:W-:Y:S02]  /*69b0*/  IMAD.U32 R10, RZ, RZ, UR4 ;  /* 0x00000004ff0a7e24 */ /* 0x000fe4000f8e00ff */
[----:B------:R-:W-:Y:S07]  /*69c0*/  LEPC R20, `(.L_x_114) ;  /* 0x000000001014794e */ /* 0x000fee0000000000 */
[----:B--23--:R-:W-:Y:S05]  /*69d0*/  CALL.ABS.NOINC R2 ;  /* 0x0000000002007343 */ /* 0x00cfea0003c00000 */
.L_x_114:
[C---:B------:R-:W-:Y:S01]  /*69e0*/  SHF.L.U32 R72, R80.reuse, 0x10, RZ ;  /* 0x0000001050487819 */ /* 0x040fe200000006ff */
[----:B------:R-:W-:Y:S05]  /*69f0*/  WARPSYNC.ALL ;  /* 0x0000000000007948 */ /* 0x000fea0003800000 */
[----:B------:R-:W-:Y:S01]  /*6a00*/  R2UR UR4, R71 ;  /* 0x00000000470472ca */ /* 0x000fe200000e0000 */
[----:B------:R-:W-:Y:S01]  /*6a10*/  BSSY.RECONVERGENT B0, `(.L_x_115) ;  /* 0x00000fc000007945 */ /* 0x000fe20003800200 */
[----:B------:R-:W-:Y:S02]  /*6a20*/  LOP3.LUT R75, R80, 0xffff0000, RZ, 0xc0, !PT ;  /* 0xffff0000504b7812 */ /* 0x000fe400078ec0ff */
[----:B------:R-:W-:Y:S02]  /*6a30*/  LOP3.LUT R74, R81, 0xffff0000, RZ, 0xc0, !PT ;  /* 0xffff0000514a7812 */ /* 0x000fe400078ec0ff */
[C---:B------:R-:W-:Y:S02]  /*6a40*/  SHF.L.U32 R77, R99.reuse, 0x10, RZ ;  /* 0x00000010634d7819 */ /* 0x040fe400000006ff */
[----:B------:R-:W-:Y:S02]  /*6a50*/  LOP3.LUT R76, R99, 0xffff0000, RZ, 0xc0, !PT ;  /* 0xffff0000634c7812 */ /* 0x000fe400078ec0ff */
[----:B------:R-:W-:Y:S03]  /*6a60*/  ISETP.NE.AND P0, PT, R163, RZ, PT ;  /* 0x000000ffa300720c */ /* 0x000fe60003f05270 */
[----:B------:R-:W3:Y:S02]  /*6a70*/  LDTM.x64 R4, tmem[UR4] ;  /* 0x00000004000479ee */ /* 0x000ee40008340000 */
[C---:B---3--:R-:W-:Y:S01]  /*6a80*/  FMUL R0, R70.reuse, R4 ;  /* 0x0000000446007220 */ /* 0x048fe20000400000 */
[C---:B------:R-:W-:Y:S01]  /*6a90*/  FMUL R2, R70.reuse, R5 ;  /* 0x0000000546027220 */ /* 0x040fe20000400000 */
[C---:B-1----:R-:W-:Y:S01]  /*6aa0*/  FMUL R3, R70.reuse, R6 ;  /* 0x0000000646037220 */ /* 0x042fe20000400000 */
[----:B------:R-:W-:Y:S01]  /*6ab0*/  FMUL R7, R70, R7 ;  /* 0x0000000746077220 */ /* 0x000fe20000400000 */
[----:B------:R-:W-:Y:S01]  /*6ac0*/  FFMA R0, R73, R72, R0 ;  /* 0x0000004849007223 */ /* 0x000fe20000000000 */
[----:B------:R-:W-:Y:S01]  /*6ad0*/  SHF.L.U32 R72, R81, 0x10, RZ ;  /* 0x0000001051487819 */ /* 0x000fe200000006ff */
[C---:B------:R-:W-:Y:S01]  /*6ae0*/  FFMA R2, R73.reuse, R75, R2 ;  /* 0x0000004b49027223 */ /* 0x040fe20000000002 */
[----:B------:R-:W-:Y:S01]  /*6af0*/  SHF.L.U32 R75, R82, 0x10, RZ ;  /* 0x00000010524b7819 */ /* 0x000fe200000006ff */
[C---:B------:R-:W-:Y:S01]  /*6b00*/  FMUL R4, R70.reuse, R8 ;  /* 0x0000000846047220 */ /* 0x040fe20000400000 */
[----:B------:R-:W-:Y:S01]  /*6b10*/  FMUL R5, R70, R9 ;  /* 0x0000000946057220 */ /* 0x000fe20000400000 */
[C---:B------:R-:W-:Y:S01]  /*6b20*/  FFMA R3, R73.reuse, R72, R3 ;  /* 0x0000004849037223 */ /* 0x040fe20000000003 */
[----:B------:R-:W-:Y:S01]  /*6b30*/  LOP3.LUT R72, R82, 0xffff0000, RZ, 0xc0, !PT ;  /* 0xffff000052487812 */ /* 0x000fe200078ec0ff */
[----:B------:R-:W-:Y:S01]  /*6b40*/  FFMA R7, R73, R74, R7 ;  /* 0x0000004a49077223 */ /* 0x000fe20000000007 */
[----:B------:R-:W-:Y:S01]  /*6b50*/  LOP3.LUT R74, R83, 0xffff0000, RZ, 0xc0, !PT ;  /* 0xffff0000534a7812 */ /* 0x000fe200078ec0ff */
[----:B------:R-:W-:Y:S01]  /*6b60*/  FFMA R4, R73, R75, R4 ;  /* 0x0000004b49047223 */ /* 0x000fe20000000004 */
[----:B------:R-:W-:Y:S01]  /*6b70*/  SHF.L.U32 R75, R83, 0x10, RZ ;  /* 0x00000010534b7819 */ /* 0x000fe200000006ff */
[----:B------:R-:W-:Y:S01]  /*6b80*/  FMUL R6, R70, R10 ;  /* 0x0000000a46067220 */ /* 0x000fe20000400000 */
[----:B------:R-:W-:Y:S01]  /*6b90*/  F2FP.BF16.F32.PACK_AB R92, R2, R0 ;  /* 0x00000000025c723e */ /* 0x000fe200000010ff */
[----:B------:R-:W-:Y:S01]  /*6ba0*/  FMUL R11, R70, R11 ;  /* 0x0000000b460b7220 */ /* 0x000fe20000400000 */
[----:B------:R-:W-:Y:S01]  /*6bb0*/  F2FP.BF16.F32.PACK_AB R93, R7, R3 ;  /* 0x00000003075d723e */ /* 0x000fe200000010ff */
[C---:B------:R-:W-:Y:S01]  /*6bc0*/  FFMA R5, R73.reuse, R72, R5 ;  /* 0x0000004849057223 */ /* 0x040fe20000000005 */
[----:B------:R-:W-:Y:S01]  /*6bd0*/  SHF.L.U32 R72, R88, 0x10, RZ ;  /* 0x0000001058487819 */ /* 0x000fe200000006ff */
[----:B------:R-:W-:Y:S01]  /*6be0*/  FFMA R6, R73, R75, R6 ;  /* 0x0000004b49067223 */ /* 0x000fe20000000006 */
[----:B------:R-:W-:Y:S01]  /*6bf0*/  SHF.L.U32 R75, R90, 0x10, RZ ;  /* 0x000000105a4b7819 */ /* 0x000fe200000006ff */
[----:B------:R-:W-:Y:S01]  /*6c00*/  FMUL R8, R70, R12 ;  /* 0x0000000c46087220 */ /* 0x000fe20000400000 */
[----:B------:R-:W-:Y:S01]  /*6c10*/  F2FP.BF16.F32.PACK_AB R94, R5, R4 ;  /* 0x00000004055e723e */ /* 0x000fe200000010ff */
[C---:B------:R-:W-:Y:S01]  /*6c20*/  FFMA R11, R73.reuse, R74, R11 ;  /* 0x0000004a490b7223 */ /* 0x040fe2000000000b */
[----:B------:R-:W-:Y:S01]  /*6c30*/  LOP3.LUT R74, R88, 0xffff0000, RZ, 0xc0, !PT ;  /* 0xffff0000584a7812 */ /* 0x000fe200078ec0ff */
[C---:B------:R-:W-:Y:S01]  /*6c40*/  FMUL R9, R70.reuse, R13 ;  /* 0x0000000d46097220 */ /* 0x040fe20000400000 */
[----:B------:R-:W-:Y:S01]  /*6c50*/  FFMA R8, R73, R72, R8 ;  /* 0x0000004849087223 */ /* 0x000fe20000000008 */
[----:B------:R-:W-:Y:S01]  /*6c60*/  SHF.L.U32 R72, R89, 0x10, RZ ;  /* 0x0000001059487819 */ /* 0x000fe200000006ff */
[C---:B------:R-:W-:Y:S01]  /*6c70*/  FMUL R10, R70.reuse, R14 ;  /* 0x0000000e460a7220 */ /* 0x040fe20000400000 */
[----:B------:R-:W-:Y:S01]  /*6c80*/  F2FP.BF16.F32.PACK_AB R95, R11, R6 ;  /* 0x000000060b5f723e */ /* 0x000fe200000010ff */
[----:B------:R-:W-:Y:S01]  /*6c90*/  FFMA R9, R73, R74, R9 ;  /* 0x0000004a49097223 */ /* 0x000fe20000000009 */
[----:B------:R-:W-:Y:S01]  /*6ca0*/  LOP3.LUT R74, R89, 0xffff0000, RZ, 0xc0, !PT ;  /* 0xffff0000594a7812 */ /* 0x000fe200078ec0ff */
[----:B------:R-:W-:Y:S01]  /*6cb0*/  FMUL R15, R70, R15 ;  /* 0x0000000f460f7220 */ /* 0x000fe20000400000 */
[----:B------:R-:W-:Y:S01]  /*6cc0*/  FFMA R10, R73, R72, R10 ;  /* 0x00000048490a7223 */ /* 0x000fe2000000000a */
[----:B------:R-:W-:Y:S01]  /*6cd0*/  LOP3.LUT R72, R90, 0xffff0000, RZ, 0xc0, !PT ;  /* 0xffff00005a487812 */ /* 0x000fe200078ec0ff */
[C---:B------:R-:W-:Y:S01]  /*6ce0*/  FMUL R12, R70.reuse, R16 ;  /* 0x00000010460c7220 */ /* 0x040fe20000400000 */
[----:B------:R-:W-:Y:S01]  /*6cf0*/  F2FP.BF16.F32.PACK_AB R100, R9, R8 ;  /* 0x000000080964723e */ /* 0x000fe200000010ff */
[----:B------:R-:W-:Y:S01]  /*6d00*/  FMUL R13, R70, R17 ;  /* 0x00000011460d7220 */ /* 0x000fe20000400000 */
[----:B------:R-:W-:Y:S01]  /*6d10*/  FFMA R15, R73, R74, R15 ;  /* 0x0000004a490f7223 */ /* 0x000fe2000000000f */
[----:B------:R-:W-:Y:S01]  /*6d20*/  LOP3.LUT R74, R91, 0xffff0000, RZ, 0xc0, !PT ;  /* 0xffff00005b4a7812 */ /* 0x000fe200078ec0ff */
[----:B------:R-:W-:Y:S01]  /*6d30*/  FFMA R12, R73, R75, R12 ;  /* 0x0000004b490c7223 */ /* 0x000fe2000000000c */
[----:B------:R-:W-:Y:S01]  /*6d40*/  SHF.L.U32 R75, R91, 0x10, RZ ;  /* 0x000000105b4b7819 */ /* 0x000fe200000006ff */
[----:B------:R-:W-:Y:S01]  /*6d50*/  FFMA R13, R73, R72, R13 ;  /* 0x00000048490d7223 */ /* 0x000fe2000000000d */
[----:B------:R-:W-:Y:S01]  /*6d60*/  SHF.L.U32 R72, R96, 0x10, RZ ;  /* 0x0000001060487819 */ /* 0x000fe200000006ff */
[C---:B------:R-:W-:Y:S01]  /*6d70*/  FMUL R14, R70.reuse, R18 ;  /* 0x00000012460e7220 */ /* 0x040fe20000400000 */
[----:B------:R-:W-:Y:S01]  /*6d80*/  F2FP.BF16.F32.PACK_AB R101, R15, R10 ;  /* 0x0000000a0f65723e */ /* 0x000fe200000010ff */
[C---:B------:R-:W-:Y:S01]  /*6d90*/  FMUL R19, R70.reuse, R19 ;  /* 0x0000001346137220 */ /* 0x040fe20000400000 */
[----:B------:R-:W-:Y:S01]  /*6da0*/  F2FP.BF16.F32.PACK_AB R102, R13, R12 ;  /* 0x0000000c0d66723e */ /* 0x000fe200000010ff */
[----:B------:R-:W-:Y:S01]  /*6db0*/  FMUL R16, R70, R20 ;  /* 0x0000001446107220 */ /* 0x000fe20000400000 */
[C---:B------:R-:W-:Y:S01]  /*6dc0*/  FFMA R14, R73.reuse, R75, R14 ;  /* 0x0000004b490e7223 */ /* 0x040fe2000000000e */
[----:B------:R-:W-:Y:S01]  /*6dd0*/  SHF.L.U32 R75, R98, 0x10, RZ ;  /* 0x00000010624b7819 */ /* 0x000fe200000006ff */
[C---:B------:R-:W-:Y:S01]  /*6de0*/  FFMA R19, R73.reuse, R74, R19 ;  /* 0x0000004a49137223 */ /* 0x040fe20000000013 */
[----:B------:R-:W-:Y:S01]  /*6df0*/  LOP3.LUT R74, R96, 0xffff0000, RZ, 0xc0, !PT ;  /* 0xffff0000604a7812 */ /* 0x000fe200078ec0ff */
[----:B------:R-:W-:Y:S01]  /*6e00*/  FFMA R16, R73, R72, R16 ;  /* 0x0000004849107223 */ /* 0x000fe20000000010 */
[----:B------:R-:W-:Y:S01]  /*6e10*/  SHF.L.U32 R72, R97, 0x10, RZ ;  /* 0x0000001061487819 */ /* 0x000fe200000006ff */
[C---:B------:R-:W-:Y:S01]  /*6e20*/  FMUL R17, R70.reuse, R21 ;  /* 0x0000001546117220 */ /* 0x040fe20000400000 */
[----:B------:R-:W-:Y:S01]  /*6e30*/  F2FP.BF16.F32.PACK_AB R103, R19, R14 ;  /* 0x0000000e1367723e */ /* 0x000fe200000010ff */
[C---:B------:R-:W-:Y:S01]  /*6e40*/  FMUL R18, R70.reuse, R22 ;  /* 0x0000001646127220 */ /* 0x040fe20000400000 */
[----:B------:R-:W-:Y:S01]  /*6e50*/  FMUL R23, R70, R23 ;  /* 0x0000001746177220 */ /* 0x000fe20000400000 */
[C---:B------:R-:W-:Y:S01]  /*6e60*/  FFMA R17, R73.reuse, R74, R17 ;  /* 0x0000004a49117223 */ /* 0x040fe20000000011 */
[----:B------:R-:W-:Y:S01]  /*6e70*/  LOP3.LUT R74, R98, 0xffff0000, RZ, 0xc0, !PT ;  /* 0xffff0000624a7812 */ /* 0x000fe200078ec0ff */
[----:B------:R-:W-:Y:S01]  /*6e80*/  FFMA R18, R73, R72, R18 ;  /* 0x0000004849127223 */ /* 0x000fe20000000012 */
[----:B------:R-:W-:Y:S01]  /*6e90*/  LOP3.LUT R72, R97, 0xffff0000, RZ, 0xc0, !PT ;  /* 0xffff000061487812 */ /* 0x000fe200078ec0ff */
[C---:B------:R-:W-:Y:S01]  /*6ea0*/  FMUL R20, R70.reuse, R24 ;  /* 0x0000001846147220 */ /* 0x040fe20000400000 */
[----:B------:R-:W-:Y:S01]  /*6eb0*/  F2FP.BF16.F32.PACK_AB R108, R17, R16 ;  /* 0x00000010116c723e */ /* 0x000fe200000010ff */
[C---:B------:R-:W-:Y:S01]  /*6ec0*/  FMUL R21, R70.reuse, R25 ;  /* 0x0000001946157220 */ /* 0x040fe20000400000 */
[----:B------:R-:W-:Y:S01]  /*6ed0*/  FMUL R22, R70, R26 ;  /* 0x0000001a46167220 */ /* 0x000fe20000400000 */
[C---:B------:R-:W-:Y:S01]  /*6ee0*/  FFMA R23, R73.reuse, R72, R23 ;  /* 0x0000004849177223 */ /* 0x040fe20000000017 */
[----:B------:R-:W-:Y:S01]  /*6ef0*/  SHF.L.U32 R72, R104, 0x10, RZ ;  /* 0x0000001068487819 */ /* 0x000fe200000006ff */
[C---:B------:R-:W-:Y:S01]  /*6f00*/  FMUL R27, R70.reuse, R27 ;  /* 0x0000001b461b7220 */ /* 0x040fe20000400000 */
[----:B------:R-:W-:Y:S01]  /*6f10*/  FFMA R20, R73, R75, R20 ;  /* 0x0000004b49147223 */ /* 0x000fe20000000014 */
[----:B------:R-:W-:Y:S01]  /*6f20*/  SHF.L.U32 R75, R105, 0x10, RZ ;  /* 0x00000010694b7819 */ /* 0x000fe200000006ff */
[----:B------:R-:W-:Y:S01]  /*6f30*/  FMUL R24, R70, R28 ;  /* 0x0000001c46187220 */ /* 0x000fe20000400000 */
[----:B------:R-:W-:Y:S01]  /*6f40*/  F2FP.BF16.F32.PACK_AB R109, R23, R18 ;  /* 0x00000012176d723e */ /* 0x000fe200000010ff */
[C---:B------:R-:W-:Y:S01]  /*6f50*/  FFMA R21, R73.reuse, R74, R21 ;  /* 0x0000004a49157223 */ /* 0x040fe20000000015 */
[----:B------:R-:W-:Y:S01]  /*6f60*/  LOP3.LUT R74, R104, 0xffff0000, RZ, 0xc0, !PT ;  /* 0xffff0000684a7812 */ /* 0x000fe200078ec0ff */
[----:B------:R-:W-:Y:S01]  /*6f70*/  FFMA R22, R73, R77, R22 ;  /* 0x0000004d49167223 */ /* 0x000fe20000000016 */
[----:B------:R-:W-:Y:S01]  /*6f80*/  SHF.L.U32 R77, R107, 0x10, RZ ;  /* 0x000000106b4d7819 */ /* 0x000fe200000006ff */
[----:B------:R-:W-:Y:S01]  /*6f90*/  FFMA R27, R73, R76, R27 ;  /* 0x0000004c491b7223 */ /* 0x000fe2000000001b */
[----:B------:R-:W-:Y:S01]  /*6fa0*/  F2FP.BF16.F32.PACK_AB R110, R21, R20 ;  /* 0x00000014156e723e */ /* 0x000fe200000010ff */
[----:B------:R-:W-:Y:S01]  /*6fb0*/  FFMA R24, R73, R72, R24 ;  /* 0x0000004849187223 */ /* 0x000fe20000000018 */
[----:B------:R-:W-:Y:S01]  /*6fc0*/  LOP3.LUT R72, R105, 0xffff0000, RZ, 0xc0, !PT ;  /* 0xffff000069487812 */ /* 0x000fe200078ec0ff */
[C---:B------:R-:W-:Y:S01]  /*6fd0*/  FMUL R25, R70.reuse, R29 ;  /* 0x0000001d46197220 */ /* 0x040fe20000400000 */
[----:B------:R-:W-:Y:S01]  /*6fe0*/  F2FP.BF16.F32.PACK_AB R111, R27, R22 ;  /* 0x000000161b6f723e */ /* 0x000fe200000010ff */
[C---:B------:R-:W-:Y:S01]  /*6ff0*/  FMUL R26, R70.reuse, R30 ;  /* 0x0000001e461a7220 */ /* 0x040fe20000400000 */
[----:B------:R-:W-:Y:S01]  /*7000*/  LOP3.LUT R76, R139, 0xffff0000, RZ, 0xc0, !PT ;  /* 0xffff00008b4c7812 */ /* 0x000fe200078ec0ff */
[----:B------:R-:W-:Y:S01]  /*7010*/  FMUL R31, R70, R31 ;  /* 0x0000001f461f7220 */ /* 0x000fe20000400000 */
[----:B------:R-:W-:Y:S01]  /*7020*/  FFMA R25, R73, R74, R25 ;  /* 0x0000004a49197223 */ /* 0x000fe20000000019 */
[----:B------:R-:W-:Y:S01]  /*7030*/  LOP3.LUT R74, R107, 0xffff0000, RZ, 0xc0, !PT ;  /* 0xffff00006b4a7812 */ /* 0x000fe200078ec0ff */
[C---:B------:R-:W-:Y:S01]  /*7040*/  FFMA R26, R73.reuse, R75, R26 ;  /* 0x0000004b491a7223 */ /* 0x040fe2000000001a */
[C---:B------:R-:W-:Y:S01]  /*7050*/  SHF.L.U32 R75, R106.reuse, 0x10, RZ ;  /* 0x000000106a4b7819 */ /* 0x040fe200000006ff */
[C---:B------:R-:W-:Y:S01]  /*7060*/  FFMA R31, R73.reuse, R72, R31 ;  /* 0x00000048491f7223 */ /* 0x040fe2000000001f */
[----:B------:R-:W-:Y:S01]  /*7070*/  LOP3.LUT R72, R106, 0xffff0000, RZ, 0xc0, !PT ;  /* 0xffff00006a487812 */ /* 0x000fe200078ec0ff */
[C---:B------:R-:W-:Y:S01]  /*7080*/  FMUL R28, R70.reuse, R32 ;  /* 0x00000020461c7220 */ /* 0x040fe20000400000 */
[C---:B------:R-:W-:Y:S01]  /*7090*/  FMUL R29, R70.reuse, R33 ;  /* 0x00000021461d7220 */ /* 0x040fe20000400000 */
[C---:B------:R-:W-:Y:S01]  /*70a0*/  FMUL R30, R70.reuse, R34 ;  /* 0x00000022461e7220 */ /* 0x040fe20000400000 */
[----:B------:R-:W-:Y:S01]  /*70b0*/  FMUL R35, R70, R35 ;  /* 0x0000002346237220 */ /* 0x000fe20000400000 */
[----:B------:R-:W-:Y:S01]  /*70c0*/  FFMA R28, R73, R75, R28 ;  /* 0x0000004b491c7223 */ /* 0x000fe2000000001c */
[----:B------:R-:W-:Y:S01]  /*70d0*/  SHF.L.U32 R75, R113, 0x10, RZ ;  /* 0x00000010714b7819 */ /* 0x000fe200000006ff */
[C---:B------:R-:W-:Y:S01]  /*70e0*/  FFMA R29, R73.reuse, R72, R29 ;  /* 0x00000048491d7223 */ /* 0x040fe2000000001d */
[C---:B------:R-:W-:Y:S01]  /*70f0*/  SHF.L.U32 R72, R112.reuse, 0x10, RZ ;  /* 0x0000001070487819 */ /* 0x040fe200000006ff */
[----:B------:R-:W-:Y:S01]  /*7100*/  FFMA R30, R73, R77, R30 ;  /* 0x0000004d491e7223 */ /* 0x000fe2000000001e */
[----:B------:R-:W-:Y:S01]  /*7110*/  SHF.L.U32 R77, R115, 0x10, RZ ;  /* 0x00000010734d7819 */ /* 0x000fe200000006ff */
[C---:B------:R-:W-:Y:S01]  /*7120*/  FFMA R35, R73.reuse, R74, R35 ;  /* 0x0000004a49237223 */ /* 0x040fe20000000023 */
[----:B------:R-:W-:Y:S01]  /*7130*/  LOP3.LUT R74, R112, 0xffff0000, RZ, 0xc0, !PT ;  /* 0xffff0000704a7812 */ /* 0x000fe200078ec0ff */
[C---:B------:R-:W-:Y:S01]  /*7140*/  FMUL R32, R70.reuse, R36 ;  /* 0x0000002446207220 */ /* 0x040fe20000400000 */
[C---:B------:R-:W-:Y:S01]  /*7150*/  FMUL R33, R70.reuse, R37 ;  /* 0x0000002546217220 */ /* 0x040fe20000400000 */
[----:B------:R-:W-:Y:S01]  /*7160*/  FMUL R34, R70, R38 ;  /* 0x0000002646227220 */ /* 0x000fe20000400000 */
[----:B------:R1:W-:Y:S01]  /*7170*/  STS.128 [R169+UR44+0x400], R92 ;  /* 0x0004005ca9007988 */ /* 0x0003e20008000c2c */
[----:B------:R-:W-:Y:S01]  /*7180*/  FFMA R32, R73, R72, R32 ;  /* 0x0000004849207223 */ /* 0x000fe20000000020 */
[----:B------:R-:W-:Y:S01]  /*7190*/  LOP3.LUT R72, R113, 0xffff0000, RZ, 0xc0, !PT ;  /* 0xffff000071487812 */ /* 0x000fe200078ec0ff */
[C---:B------:R-:W-:Y:S01]  /*71a0*/  FFMA R33, R73.reuse, R74, R33 ;  /* 0x0000004a49217223 */ /* 0x040fe20000000021 */
[----:B------:R-:W-:Y:S01]  /*71b0*/  LOP3.LUT R74, R114, 0xffff0000, RZ, 0xc0, !PT ;  /* 0xffff0000724a7812 */ /* 0x000fe200078ec0ff */
[----:B------:R-:W-:Y:S01]  /*71c0*/  FMUL R39, R70, R39 ;  /* 0x0000002746277220 */ /* 0x000fe20000400000 */
[C---:B------:R-:W-:Y:S01]  /*71d0*/  FFMA R34, R73.reuse, R75, R34 ;  /* 0x0000004b49227223 */ /* 0x040fe20000000022 */
[----:B------:R-:W-:Y:S01]  /*71e0*/  SHF.L.U32 R75, R114, 0x10, RZ ;  /* 0x00000010724b7819 */ /* 0x000fe200000006ff */
[C---:B------:R-:W-:Y:S01]  /*71f0*/  FMUL R36, R70.reuse, R40 ;  /* 0x0000002846247220 */ /* 0x040fe20000400000 */
[----:B------:R-:W-:Y:S01]  /*7200*/  FFMA R39, R73, R72, R39 ;  /* 0x0000004849277223 */ /* 0x000fe20000000027 */
[----:B------:R-:W-:Y:S01]  /*7210*/  LOP3.LUT R72, R115, 0xffff0000, RZ, 0xc0, !PT ;  /* 0xffff000073487812 */ /* 0x000fe200078ec0ff */
[C---:B------:R-:W-:Y:S01]  /*7220*/  FMUL R37, R70.reuse, R41 ;  /* 0x0000002946257220 */ /* 0x040fe20000400000 */
[C---:B------:R-:W-:Y:S01]  /*7230*/  FMUL R38, R70.reuse, R42 ;  /* 0x0000002a46267220 */ /* 0x040fe20000400000 */
[----:B------:R-:W-:Y:S01]  /*7240*/  FMUL R43, R70, R43 ;  /* 0x0000002b462b7220 */ /* 0x000fe20000400000 */
[C---:B------:R-:W-:Y:S01]  /*7250*/  FFMA R36, R73.reuse, R75, R36 ;  /* 0x0000004b49247223 */ /* 0x040fe20000000024 */
[C---:B------:R-:W-:Y:S01]  /*7260*/  SHF.L.U32 R75, R120.reuse, 0x10, RZ ;  /* 0x00000010784b7819 */ /* 0x040fe200000006ff */
[----:B------:R3:W-:Y:S01]  /*7270*/  STS.128 [R168+0x400], R100 ;  /* 0x00040064a8007388 */ /* 0x0007e20000000c00 */
[----:B------:R-:W-:Y:S01]  /*7280*/  FFMA R37, R73, R74, R37 ;  /* 0x0000004a49257223 */ /* 0x000fe20000000025 */
[----:B------:R-:W-:Y:S01]  /*7290*/  LOP3.LUT R74, R121, 0xffff0000, RZ, 0xc0, !PT ;  /* 0xffff0000794a7812 */ /* 0x000fe200078ec0ff */
[----:B------:R-:W-:Y:S01]  /*72a0*/  FFMA R38, R73, R77, R38 ;  /* 0x0000004d49267223 */ /* 0x000fe20000000026 */
[----:B------:R-:W-:Y:S01]  /*72b0*/  SHF.L.U32 R77, R121, 0x10, RZ ;  /* 0x00000010794d7819 */ /* 0x000fe200000006ff */
        /* <DEDUP_REMOVED lines=8> */
[----:B------:R4:W-:Y:S01]  /*7340*/  STS.128 [R167+0x400], R108 ;  /* 0x0004006ca7007388 */ /* 0x0009e20000000c00 */
[C---:B------:R-:W-:Y:S01]  /*7350*/  FFMA R41, R73.reuse, R72, R41 ;  /* 0x0000004849297223 */ /* 0x040fe20000000029 */
[C---:B------:R-:W-:Y:S01]  /*7360*/  SHF.L.U32 R72, R122.reuse, 0x10, RZ ;  /* 0x000000107a487819 */ /* 0x040fe200000006ff */
[----:B------:R-:W-:Y:S01]  /*7370*/  FFMA R42, R73, R77, R42 ;  /* 0x0000004d492a7223 */ /* 0x000fe2000000002a */
[----:B------:R-:W-:Y:S01]  /*7380*/  SHF.L.U32 R77, R129, 0x10, RZ ;  /* 0x00000010814d7819 */ /* 0x000fe200000006ff */
[----:B------:R-:W-:Y:S01]  /*7390*/  FFMA R47, R73, R74, R47 ;  /* 0x0000004a492f7223 */ /* 0x000fe2000000002f */
[----:B------:R-:W-:Y:S01]  /*73a0*/  LOP3.LUT R74, R122, 0xffff0000, RZ, 0xc0, !PT ;  /* 0xffff00007a4a7812 */ /* 0x000fe200078ec0ff */
[C---:B------:R-:W-:Y:S01]  /*73b0*/  FMUL R44, R70.reuse, R48 ;  /* 0x00000030462c7220 */ /* 0x040fe20000400000 */
[----:B-1----:R-:W-:Y:S01]  /*73c0*/  F2FP.BF16.F32.PACK_AB R92, R25, R24 ;  /* 0x00000018195c723e */ /* 0x002fe200000010ff */
[C---:B------:R-:W-:Y:S01]  /*73d0*/  FMUL R45, R70.reuse, R49 ;  /* 0x00000031462d7220 */ /* 0x040fe20000400000 */
[----:B------:R-:W-:Y:S01]  /*73e0*/  F2FP.BF16.F32.PACK_AB R93, R31, R26 ;  /* 0x0000001a1f5d723e */ /* 0x000fe200000010ff */
[----:B------:R-:W-:Y:S01]  /*73f0*/  FMUL R46, R70, R50 ;  /* 0x00000032462e7220 */ /* 0x000fe20000400000 */
[----:B------:R-:W-:Y:S01]  /*7400*/  F2FP.BF16.F32.PACK_AB R94, R29, R28 ;  /* 0x0000001c1d5e723e */ /* 0x000fe200000010ff */
[----:B------:R-:W-:Y:S01]  /*7410*/  FFMA R44, R73, R72, R44 ;  /* 0x00000048492c7223 */ /* 0x000fe2000000002c */
[----:B------:R-:W-:Y:S01]  /*7420*/  LOP3.LUT R72, R123, 0xffff0000, RZ, 0xc0, !PT ;  /* 0xffff00007b487812 */ /* 0x000fe200078ec0ff */
[----:B------:R-:W-:Y:S01]  /*7430*/  FFMA R45, R73, R74, R45 ;  /* 0x0000004a492d7223 */ /* 0x000fe2000000002d */
[----:B------:R-:W-:Y:S01]  /*7440*/  LOP3.LUT R74, R128, 0xffff0000, RZ, 0xc0, !PT ;  /* 0xffff0000804a7812 */ /* 0x000fe200078ec0ff */
[----:B------:R-:W-:Y:S01]  /*7450*/  FMUL R51, R70, R51 ;  /* 0x0000003346337220 */ /* 0x000fe20000400000 */
[----:B------:R-:W-:Y:S01]  /*7460*/  F2FP.BF16.F32.PACK_AB R95, R35, R30 ;  /* 0x0000001e235f723e */ /* 0x000fe200000010ff */
[----:B------:R-:W-:Y:S01]  /*7470*/  FFMA R46, R73, R75, R46 ;  /* 0x0000004b492e7223 */ /* 0x000fe2000000002e */
[----:B------:R-:W-:Y:S01]  /*7480*/  SHF.L.U32 R75, R128, 0x10, RZ ;  /* 0x00000010804b7819 */ /* 0x000fe200000006ff */
[C---:B------:R-:W-:Y:S01]  /*7490*/  FMUL R48, R70.reuse, R52 ;  /* 0x0000003446307220 */ /* 0x040fe20000400000 */
[----:B---3--:R-:W-:Y:S01]  /*74a0*/  F2FP.BF16.F32.PACK_AB R100, R33, R32 ;  /* 0x000000202164723e */ /* 0x008fe200000010ff */
[----:B------:R-:W-:Y:S01]  /*74b0*/  FFMA R51, R73, R72, R51 ;  /* 0x0000004849337223 */ /* 0x000fe20000000033 */
[----:B------:R-:W-:Y:S01]  /*74c0*/  LOP3.LUT R72, R129, 0xffff0000, RZ, 0xc0, !PT ;  /* 0xffff000081487812 */ /* 0x000fe200078ec0ff */
[----:B------:R1:W-:Y:S01]  /*74d0*/  STS.128 [R157+0x400], R92 ;  /* 0x0004005c9d007388 */ /* 0x0003e20000000c00 */
[----:B------:R-:W-:Y:S01]  /*74e0*/  F2FP.BF16.F32.PACK_AB R101, R39, R34 ;  /* 0x000000222765723e */ /* 0x000fe200000010ff */
[C---:B------:R-:W-:Y:S01]  /*74f0*/  FMUL R49, R70.reuse, R53 ;  /* 0x0000003546317220 */ /* 0x040fe20000400000 */
[----:B------:R-:W-:Y:S01]  /*7500*/  F2FP.BF16.F32.PACK_AB R102, R37, R36 ;  /* 0x000000242566723e */ /* 0x000fe200000010ff */
[C---:B------:R-:W-:Y:S01]  /*7510*/  FMUL R50, R70.reuse, R54 ;  /* 0x0000003646327220 */ /* 0x040fe20000400000 */
[----:B------:R-:W-:Y:S01]  /*7520*/  F2FP.BF16.F32.PACK_AB R103, R43, R38 ;  /* 0x000000262b67723e */ /* 0x000fe200000010ff */
[----:B------:R-:W-:Y:S01]  /*7530*/  FMUL R55, R70, R55 ;  /* 0x0000003746377220 */ /* 0x000fe20000400000 */
[----:B----4-:R-:W-:Y:S01]  /*7540*/  F2FP.BF16.F32.PACK_AB R108, R41, R40 ;  /* 0x00000028296c723e */ /* 0x010fe200000010ff */
[C---:B------:R-:W-:Y:S01]  /*7550*/  FFMA R48, R73.reuse, R75, R48 ;  /* 0x0000004b49307223 */ /* 0x040fe20000000030 */
[C---:B------:R-:W-:Y:S01]  /*7560*/  FFMA R49, R73.reuse, R74, R49 ;  /* 0x0000004a49317223 */ /* 0x040fe20000000031 */
[----:B------:R1:W-:Y:S01]  /*7570*/  STS.128 [R156+0x400], R100 ;  /* 0x000400649c007388 */ /* 0x0003e20000000c00 */
[C---:B------:R-:W-:Y:S01]  /*7580*/  SHF.L.U32 R75, R130.reuse, 0x10, RZ ;  /* 0x00000010824b7819 */ /* 0x040fe200000006ff */
[----:B------:R-:W-:Y:S01]  /*7590*/  FFMA R50, R73, R77, R50 ;  /* 0x0000004d49327223 */ /* 0x000fe20000000032 */
[----:B------:R-:W-:Y:S01]  /*75a0*/  SHF.L.U32 R77, R131, 0x10, RZ ;  /* 0x00000010834d7819 */ /* 0x000fe200000006ff */
[----:B------:R-:W-:Y:S01]  /*75b0*/  FFMA R55, R73, R72, R55 ;  /* 0x0000004849377223 */ /* 0x000fe20000000037 */
[----:B------:R-:W-:Y:S01]  /*75c0*/  LOP3.LUT R72, R130, 0xffff0000, RZ, 0xc0, !PT ;  /* 0xffff000082487812 */ /* 0x000fe200078ec0ff */
[C---:B------:R-:W-:Y:S01]  /*75d0*/  FMUL R52, R70.reuse, R56 ;  /* 0x0000003846347220 */ /* 0x040fe20000400000 */
[----:B------:R-:W-:Y:S01]  /*75e0*/  LOP3.LUT R74, R131, 0xffff0000, RZ, 0xc0, !PT ;  /* 0xffff0000834a7812 */ /* 0x000fe200078ec0ff */
[C---:B------:R-:W-:Y:S01]  /*75f0*/  FMUL R53, R70.reuse, R57 ;  /* 0x0000003946357220 */ /* 0x040fe20000400000 */
[C---:B------:R-:W-:Y:S01]  /*7600*/  FMUL R54, R70.reuse, R58 ;  /* 0x0000003a46367220 */ /* 0x040fe20000400000 */
[----:B------:R-:W-:Y:S01]  /*7610*/  FMUL R59, R70, R59 ;  /* 0x0000003b463b7220 */ /* 0x000fe20000400000 */
[C---:B------:R-:W-:Y:S01]  /*7620*/  FFMA R52, R73.reuse, R75, R52 ;  /* 0x0000004b49347223 */ /* 0x040fe20000000034 */
[C---:B------:R-:W-:Y:S01]  /*7630*/  FFMA R53, R73.reuse, R72, R53 ;  /* 0x0000004849357223 */ /* 0x040fe20000000035 */
[C---:B------:R-:W-:Y:S01]  /*7640*/  FFMA R54, R73.reuse, R77, R54 ;  /* 0x0000004d49367223 */ /* 0x040fe20000000036 */
[----:B------:R-:W-:Y:S01]  /*7650*/  FFMA R59, R73, R74, R59 ;  /* 0x0000004a493b7223 */ /* 0x000fe2000000003b */
[----:B------:R-:W-:Y:S01]  /*7660*/  SHF.L.U32 R72, R136, 0x10, RZ ;  /* 0x0000001088487819 */ /* 0x000fe200000006ff */
[----:B------:R-:W-:Y:S01]  /*7670*/  FMUL R56, R70, R60 ;  /* 0x0000003c46387220 */ /* 0x000fe20000400000 */
[----:B------:R-:W-:Y:S01]  /*7680*/  LOP3.LUT R74, R136, 0xffff0000, RZ, 0xc0, !PT ;  /* 0xffff0000884a7812 */ /* 0x000fe200078ec0ff */
[C---:B------:R-:W-:Y:S01]  /*7690*/  FMUL R57, R70.reuse, R61 ;  /* 0x0000003d46397220 */ /* 0x040fe20000400000 */
[----:B------:R-:W-:Y:S01]  /*76a0*/  SHF.L.U32 R75, R137, 0x10, RZ ;  /* 0x00000010894b7819 */ /* 0x000fe200000006ff */
[C---:B------:R-:W-:Y:S01]  /*76b0*/  FMUL R58, R70.reuse, R62 ;  /* 0x0000003e463a7220 */ /* 0x040fe20000400000 */
[----:B------:R-:W-:Y:S01]  /*76c0*/  F2FP.BF16.F32.PACK_AB R109, R47, R42 ;  /* 0x0000002a2f6d723e */ /* 0x000fe200000010ff */
[----:B------:R-:W-:Y:S01]  /*76d0*/  FFMA R56, R73, R72, R56 ;  /* 0x0000004849387223 */ /* 0x000fe20000000038 */
[----:B------:R-:W-:Y:S01]  /*76e0*/  F2FP.BF16.F32.PACK_AB R110, R45, R44 ;  /* 0x0000002c2d6e723e */ /* 0x000fe200000010ff */
[----:B------:R-:W-:Y:S01]  /*76f0*/  FFMA R57, R73, R74, R57 ;  /* 0x0000004a49397223 */ /* 0x000fe20000000039 */
[----:B------:R-:W-:Y:S01]  /*7700*/  F2FP.BF16.F32.PACK_AB R111, R51, R46 ;  /* 0x0000002e336f723e */ /* 0x000fe200000010ff */
[----:B------:R-:W-:Y:S01]  /*7710*/  FFMA R58, R73, R75, R58 ;  /* 0x0000004b493a7223 */ /* 0x000fe2000000003a */
[----:B------:R-:W-:Y:S01]  /*7720*/  LOP3.LUT R72, R137, 0xffff0000, RZ, 0xc0, !PT ;  /* 0xffff000089487812 */ /* 0x000fe200078ec0ff */
[----:B------:R-:W-:Y:S01]  /*7730*/  FMUL R63, R70, R63 ;  /* 0x0000003f463f7220 */ /* 0x000fe20000400000 */
[----:B------:R-:W-:Y:S01]  /*7740*/  SHF.L.U32 R75, R138, 0x10, RZ ;  /* 0x000000108a4b7819 */ /* 0x000fe200000006ff */
[----:B------:R1:W-:Y:S01]  /*7750*/  STS.128 [R155+0x400], R108 ;  /* 0x0004006c9b007388 */ /* 0x0003e20000000c00 */
[----:B------:R-:W-:Y:S01]  /*7760*/  FMUL R60, R70, R64 ;  /* 0x00000040463c7220 */ /* 0x000fe20000400000 */
[----:B------:R-:W-:Y:S01]  /*7770*/  LOP3.LUT R74, R138, 0xffff0000, RZ, 0xc0, !PT ;  /* 0xffff00008a4a7812 */ /* 0x000fe200078ec0ff */
[C---:B------:R-:W-:Y:S01]  /*7780*/  FMUL R61, R70.reuse, R65 ;  /* 0x00000041463d7220 */ /* 0x040fe20000400000 */
[----:B------:R-:W-:Y:S01]  /*7790*/  SHF.L.U32 R77, R139, 0x10, RZ ;  /* 0x000000108b4d7819 */ /* 0x000fe200000006ff */
[C---:B------:R-:W-:Y:S01]  /*77a0*/  FMUL R62, R70.reuse, R66 ;  /* 0x00000042463e7220 */ /* 0x040fe20000400000 */
[----:B------:R-:W-:Y:S01]  /*77b0*/  FFMA R63, R73, R72, R63 ;  /* 0x00000048493f7223 */ /* 0x000fe2000000003f */
[----:B------:R-:W-:Y:S01]  /*77c0*/  FMUL R67, R70, R67 ;  /* 0x0000004346437220 */ /* 0x000fe20000400000 */
[----:B------:R-:W-:Y:S01]  /*77d0*/  F2FP.BF16.F32.PACK_AB R116, R49, R48 ;  /* 0x000000303174723e */ /* 0x000fe200000010ff */
[----:B------:R-:W-:Y:S01]  /*77e0*/  FFMA R60, R73, R75, R60 ;  /* 0x0000004b493c7223 */ /* 0x000fe2000000003c */
[----:B------:R-:W-:Y:S01]  /*77f0*/  F2FP.BF16.F32.PACK_AB R117, R55, R50 ;  /* 0x000000323775723e */ /* 0x000fe200000010ff */
[----:B------:R-:W-:Y:S01]  /*7800*/  FFMA R61, R73, R74, R61 ;  /* 0x0000004a493d7223 */ /* 0x000fe2000000003d */
[----:B------:R-:W-:Y:S01]  /*7810*/  F2FP.BF16.F32.PACK_AB R118, R53, R52 ;  /* 0x000000343576723e */ /* 0x000fe200000010ff */
[----:B------:R-:W-:Y:S01]  /*7820*/  FFMA R62, R73, R77, R62 ;  /* 0x0000004d493e7223 */ /* 0x000fe2000000003e */
[----:B------:R-:W-:Y:S01]  /*7830*/  F2FP.BF16.F32.PACK_AB R119, R59, R54 ;  /* 0x000000363b77723e */ /* 0x000fe200000010ff */
[----:B------:R-:W-:Y:S01]  /*7840*/  FFMA R67, R73, R76, R67 ;  /* 0x0000004c49437223 */ /* 0x000fe20000000043 */
[----:B------:R-:W-:Y:S02]  /*7850*/  F2FP.BF16.F32.PACK_AB R124, R57, R56 ;  /* 0x00000038397c723e */ /* 0x000fe400000010ff */
[----:B------:R-:W-:Y:S01]  /*7860*/  F2FP.BF16.F32.PACK_AB R125, R63, R58 ;  /* 0x0000003a3f7d723e */ /* 0x000fe200000010ff */
[----:B------:R1:W-:Y:S01]  /*7870*/  STS.128 [R154+0x400], R116 ;  /* 0x000400749a007388 */ /* 0x0003e20000000c00 */
[----:B------:R-:W-:Y:S02]  /*7880*/  F2FP.BF16.F32.PACK_AB R126, R61, R60 ;  /* 0x0000003c3d7e723e */ /* 0x000fe400000010ff */
[----:B------:R-:W-:Y:S05]  /*7890*/  F2FP.BF16.F32.PACK_AB R127, R67, R62 ;  /* 0x0000003e437f723e */ /* 0x000fea00000010ff */
[----:B------:R1:W-:Y:S01]  /*78a0*/  STS.128 [R153+0x400], R124 ;  /* 0x0004007c99007388 */ /* 0x0003e20000000c00 */
[----:B------:R-:W-:Y:S01]  /*78b0*/  @!PT LDS RZ, [RZ] ;  /* 0x00000000fffff984 */ /* 0x000fe20000000800 */
[----:B------:R-:W-:Y:S01]  /*78c0*/  @!PT LDS RZ, [RZ] ;  /* 0x00000000fffff984 */ /* 0x000fe20000000800 */
[----:B------:R-:W-:Y:S01]  /*78d0*/  @!PT LDS RZ, [RZ] ;  /* 0x00000000fffff984 */ /* 0x000fe20000000800 */
[----:B------:R-:W-:Y:S01]  /*78e0*/  @!PT LDS RZ, [RZ] ;  /* 0x00000000fffff984 */ /* 0x000fe20000000800 */
[----:B------:R3:W-:Y:S07]  /*78f0*/  MEMBAR.ALL.CTA ;  /* 0x0000000000007992 */ /* 0x0007ee0000008000 */
[----:B---3--:R-:W3:Y:S02]  /*7900*/  FENCE.VIEW.ASYNC.S ;  /* 0x00000000000073c6 */ /* 0x008ee40000000000 */
[----:B---3--:R-:W-:Y:S06]  /*7910*/  BAR.SYNC.DEFER_BLOCKING 0x1, 0x80 ;  /* 0x0042000000007b1d */ /* 0x008fec0000010000 */
[----:B------:R-:W-:Y:S05]  /*7920*/  @P0 BRA `(.L_x_116) ;  /* 0x0000000000280947 */ /* 0x000fea0003800000 */
[----:B------:R-:W3:Y:S01]  /*7930*/  LDCU.64 UR6, c[0x0][0x348] ;  /* 0x00006900ff0677ac */ /* 0x000ee20008000a00 */
[----:B------:R-:W-:Y:S01]  /*7940*/  UIADD3 UR4, UPT, UPT, UR44, 0x400, URZ ;  /* 0x000004002c047890 */ /* 0x000fe2000fffe0ff */
[----:B------:R-:W-:Y:S05]  /*7950*/  UMOV UR51, UR36 ;  /* 0x0000002400337c82 */ /* 0x000fea0008000000 */
[----:B------:R-:W-:Y:S04]  /*7960*/  MOV R150, UR4 ;  /* 0x0000000400967c02 */ /* 0x000fe80008000f00 */
[----:B------:R-:W-:Y:S01]  /*7970*/  R2UR UR48, R150 ;  /* 0x00000000963072ca */ /* 0x000fe200000e0000 */
[----:B---3--:R-:W-:Y:S04]  /*7980*/  UIADD3 UR4, UP0, UPT, UR6, 0x680, URZ ;  /* 0x0000068006047890 */ /* 0x008fe8000ff1e0ff */
[----:B------:R-:W-:Y:S09]  /*7990*/  UIADD3.X UR5, UPT, UPT, URZ, UR7, URZ, UP0, !UPT ;  /* 0x00000007ff057290 */ /* 0x000ff200087fe4ff */
[----:B------:R3:W-:Y:S01]  /*79a0*/  UTMASTG.3D [UR48], [UR4] ;  /* 0x00000030040073b5 */ /* 0x0007e20008010000 */
[----:B------:R0:W-:Y:S01]  /*79b0*/  UTMACMDFLUSH ;  /* 0x00000000000079b7 */ /* 0x0001e20000000000 */
[----:B---3--:R-:W-:Y:S04]  /*79c0*/  DEPBAR.LE SB0, 0x1 ;  /* 0x000080400000791a */ /* 0x008fe80000000000 */
.L_x_116:
[----:B------:R-:W-:Y:S05]  /*79d0*/  BSYNC.RECONVERGENT B0 ;  /* 0x0000000000007941 */ /* 0x000fea0003800200 */
.L_x_115:
[----:B------:R-:W-:Y:S01]  /*79e0*/  BAR.SYNC.DEFER_BLOCKING 0x1, 0x80 ;  /* 0x0042000000007b1d */ /* 0x000fe20000010000 */
[----:B------:R-:W-:Y:S01]  /*79f0*/  ISETP.NE.AND P1, PT, R166, RZ, PT ;  /* 0x000000ffa600720c */ /* 0x000fe20003f25270 */
[----:B------:R-:W-:Y:S01]  /*7a00*/  UISETP.NE.AND UP0, UPT, UR52, URZ, UPT ;  /* 0x000000ff3400728c */ /* 0x000fe2000bf05270 */
[----:B------:R-:W-:Y:S11]  /*7a10*/  LEA R3, R78, UR44, 0x3 ;  /* 0x0000002c4e037c11 */ /* 0x000ff6000f8e18ff */
[----:B------:R-:W-:Y:S01]  /*7a20*/  @P1 SHF.L.U32 R2, R160, 0x1f, RZ ;  /* 0x0000001fa0021819 */ /* 0x000fe200000006ff */
[----:B------:R-:W-:Y:S06]  /*7a30*/  BRA.U !UP0, `(.L_x_117) ;  /* 0x0000000108247547 */ /* 0x000fec000b800000 */
[----:B------:R-:W-:Y:S01]  /*7a40*/  IMAD.U32 R5, RZ, RZ, UR46 ;  /* 0x0000002eff057e24 */ /* 0x000fe2000f8e00ff */
[----:B------:R-:W-:Y:S01]  /*7a50*/  MOV R0, UR47 ;  /* 0x0000002f00007c02 */ /* 0x000fe20008000f00 */
[----:B------:R-:W-:Y:S03]  /*7a60*/  UIADD3 UR4, UPT, UPT, UR46, 0x1, URZ ;  /* 0x000000012e047890 */ /* 0x000fe6000fffe0ff */
[----:B------:R-:W-:Y:S01]  /*7a70*/  @P1 LEA R5, R5, UR44, 0x3 ;  /* 0x0000002c05051c11 */ /* 0x000fe2000f8e18ff */
[----:B------:R-:W-:Y:S04]  /*7a80*/  UISETP.NE.AND UP0, UPT, UR4, 0x4, UPT ;  /* 0x000000040400788c */ /* 0x000fe8000bf05270 */
[----:B------:R-:W-:Y:S01]  /*7a90*/  @P1 VIADD R5, R5, 0x70 ;  /* 0x0000007005051836 */ /* 0x000fe20000000000 */
[----:B------:R-:W-:Y:S04]  /*7aa0*/  USEL UR46, UR4, URZ, UP0 ;  /* 0x000000ff042e7287 */ /* 0x000fe80008000000 */
[----:B------:R-:W-:Y:S04]  /*7ab0*/  @P1 PRMT R0, R0, 0x654, R5 ;  /* 0x0000065400001816 */ /* 0x000fe80000000005 */
[----:B------:R3:W-:Y:S04]  /*7ac0*/  @P1 SYNCS.ARRIVE.TRANS64.RED.A1T0 RZ, [R0+URZ], RZ ;  /* 0x000000ff00ff19a7 */ /* 0x0007e800081004ff */
.L_x_117:
[----:B------:R-:W4:Y:S01]  /*7ad0*/  @P1 SYNCS.PHASECHK.TRANS64.TRYWAIT P0, [R3+URZ+0x50], R2 ;  /* 0x00005002030015a7 */ /* 0x000f2200080011ff */
[----:B------:R-:W-:Y:S01]  /*7ae0*/  BSSY B1, `(.L_x_118) ;  /* 0x000001f000017945 */ /* 0x000fe20003800000 */
[----:B----4-:R-:W-:Y:S03]  /*7af0*/  @P1 SEL R84, RZ, 0x1, !P0 ;  /* 0x00000001ff541807 */ /* 0x010fe60004000000 */
[----:B------:R-:W-:Y:S05]  /*7b00*/  @!P1 BRA `(.L_x_119) ;  /* 0x0000000000709947 */ /* 0x000fea0003800000 */
[----:B------:R-:W-:Y:S01]  /*7b10*/  ISETP.NE.AND P1, PT, R86, RZ, PT ;  /* 0x000000ff5600720c */ /* 0x000fe20003f25270 */
[----:B------:R-:W-:Y:S01]  /*7b20*/  BSSY B0, `(.L_x_120) ;  /* 0x000000b000007945 */ /* 0x000fe20003800000 */
[----:B------:R-:W-:Y:S11]  /*7b30*/  ISETP.NE.AND P0, PT, R84, RZ, PT ;  /* 0x000000ff5400720c */ /* 0x000ff60003f05270 */
[----:B------:R-:W-:Y:S05]  /*7b40*/  @P1 IMAD R6, R78, 0x4000, R169 ;  /* 0x000040004e061824 */ /* 0x000fea00078e02a9 */
[----:B---3--:R-:W-:Y:S04]  /*7b50*/  @P1 IADD3 R0, PT, PT, R6, UR44, RZ ;  /* 0x0000002c06001c10 */ /* 0x008fe8000fffe0ff */
[----:B------:R-:W-:Y:S01]  /*7b60*/  @P1 IADD3 R4, PT, PT, R85, R0, RZ ;  /* 0x0000000055041210 */ /* 0x000fe20007ffe0ff */
[--C-:B------:R-:W-:Y:S02]  /*7b70*/  @P1 IMAD.IADD R2, R79, 0x1, R0.reuse ;  /* 0x000000014f021824 */ /* 0x100fe400078e0200 */
[----:B------:R-:W-:Y:S01]  /*7b80*/  @P1 IMAD.IADD R5, R87, 0x1, R0 ;  /* 0x0000000157051824 */ /* 0x000fe200078e0200 */
[----:B------:R-:W-:Y:S06]  /*7b90*/  @P0 BRA `(.L_x_121) ;  /* 0x00000000000c0947 */ /* 0x000fec0003800000 */
[----:B------:R-:W-:Y:S04]  /*7ba0*/  SHF.L.U32 R0, R160, 0x1f, RZ ;  /* 0x0000001fa0007819 */ /* 0x000fe800000006ff */
[----:B------:R-:W3:Y:S02]  /*7bb0*/  SYNCS.PHASECHK.TRANS64.TRYWAIT P0, [R3+URZ+0x50], R0 ;  /* 0x00005000030075a7 */ /* 0x000ee400080011ff */
[----:B---3--:R-:W-:Y:S05]  /*7bc0*/  @!P0 BRA `(.L_x_122) ;  /* 0x0000004800848947 */ /* 0x008fea0003800000 */
.L_x_121:
[----:B------:R-:W-:Y:S05]  /*7bd0*/  BSYNC B0 ;  /* 0x0000000000007941 */ /* 0x000fea0003800000 */
.L_x_120:
[----:B------:R-:W-:Y:S01]  /*7be0*/  ISETP.NE.AND P0, PT, R86, RZ, PT ;  /* 0x000000ff5600720c */ /* 0x000fe20003f05270 */
[----:B------:R-:W-:Y:S11]  /*7bf0*/  VIADD R78, R78, 0x1 ;  /* 0x000000014e4e7836 */ /* 0x000ff60000000000 */
[----:B------:R-:W-:Y:S01]  /*7c00*/  @!UPT UIADD3 URZ, UPT, UPT, URZ, URZ, URZ ;  /* 0x000000fffffff290 */ /* 0x000fe2000fffe0ff */
[----:B------:R4:W1:Y:S01]  /*7c10*/  @P0 LDS.128 R80, [R6+UR44+0x400] ;  /* 0x0004002c06500984 */ /* 0x0008620008000c00 */
[--C-:B---3--:R-:W-:Y:S01]  /*7c20*/  @P0 IMAD.IADD R0, R85, 0x1, R2.reuse ;  /* 0x0000000155000824 */ /* 0x108fe200078e0202 */
[C---:B------:R-:W-:Y:S01]  /*7c30*/  @P0 IADD3 R3, PT, PT, R87.reuse, R4, RZ ;  /* 0x0000000457030210 */ /* 0x040fe20007ffe0ff */
[C---:B------:R-:W-:Y:S01]  /*7c40*/  @P0 IMAD.IADD R7, R87.reuse, 0x1, R2 ;  /* 0x0000000157070824 */ /* 0x040fe200078e0202 */
[----:B------:R4:W3:Y:S02]  /*7c50*/  @P0 LDS.128 R88, [R5+0x400] ;  /* 0x0004000005580984 */ /* 0x0008e40000000c00 */
[----:B------:R-:W-:Y:S02]  /*7c60*/  @P0 IADD3 R8, PT, PT, R87, R0, RZ ;  /* 0x0000000057080210 */ /* 0x000fe40007ffe0ff */
[----:B------:R4:W1:Y:S04]  /*7c70*/  @P0 LDS.128 R96, [R4+0x400] ;  /* 0x0004000004600984 */ /* 0x0008680000000c00 */
[----:B------:R4:W1:Y:S04]  /*7c80*/  @P0 LDS.128 R104, [R3+0x400] ;  /* 0x0004000003680984 */ /* 0x0008680000000c00 */
[----:B------:R4:W1:Y:S04]  /*7c90*/  @P0 LDS.128 R112, [R2+0x400] ;  /* 0x0004000002700984 */ /* 0x0008680000000c00 */
[----:B------:R4:W1:Y:S04]  /*7ca0*/  @P0 LDS.128 R120, [R7+0x400] ;  /* 0x0004000007780984 */ /* 0x0008680000000c00 */
[----:B------:R4:W1:Y:S04]  /*7cb0*/  @P0 LDS.128 R128, [R0+0x400] ;  /* 0x0004000000800984 */ /* 0x0008680000000c00 */
[----:B------:R4:W1:Y:S02]  /*7cc0*/  @P0 LDS.128 R136, [R8+0x400] ;  /* 0x0004000008880984 */ /* 0x0008640000000c00 */
.L_x_119:
[----:B------:R-:W-:Y:S05]  /*7cd0*/  BSYNC B1 ;  /* 0x0000000000017941 */ /* 0x000fea0003800000 */
.L_x_118:
[----:B---34-:R-:W-:Y:S05]  /*7ce0*/  VIADD R0, R71, 0x40 ;  /* 0x0000004047007836 */ /* 0x018fea0000000000 */
[----:B------:R-:W-:Y:S04]  /*7cf0*/  SHF.R.U32.HI R0, RZ, 0x15, R0 ;  /* 0x00000015ff007819 */ /* 0x000fe80000011600 */
[----:B------:R-:W-:Y:S11]  /*7d00*/  LOP3.LUT P0, RZ, R0, 0x3, R147, 0x48, !PT ;  /* 0x0000000300ff7812 */ /* 0x000ff60007804893 */
[----:B------:R-:W-:Y:S02]  /*7d10*/  @!UPT UIADD3 URZ, UPT, UPT, URZ, URZ, URZ ;  /* 0x000000fffffff290 */ /* 0x000fe4000fffe0ff */
[----:B------:R-:W-:Y:S05]  /*7d20*/  @!P0 BRA `(.L_x_123) ;  /* 0x0000000000408947 */ /* 0x000fea0003800000 */
[----:B------:R-:W3:Y:S01]  /*7d30*/  LDCU.64 UR8, c[0x4][0x70] ;  /* 0x01000e00ff0877ac */ /* 0x000ee20008000a00 */
[----:B------:R-:W-:Y:S01]  /*7d40*/  MOV R3, 0x0 ;  /* 0x0000000000037802 */ /* 0x000fe20000000f00 */
[----:B------:R-:W-:Y:S02]  /*7d50*/  HFMA2 R12, -RZ, RZ, 0, 5.9604644775390625e-08 ;  /* 0x00000001ff0c7431 */ /* 0x000fe400000001ff */
[----:B------:R-:W-:Y:S02]  /*7d60*/  IMAD.MOV.U32 R8, RZ, RZ, 0x192 ;  /* 0x00000192ff087424 */ /* 0x000fe400078e00ff */
[----:B------:R-:W-:Y:S01]  /*7d70*/  IMAD.MOV.U32 R13, RZ, RZ, RZ ;  /* 0x000000ffff0d7224 */ /* 0x000fe200078e00ff */
[----:B------:R-:W4:Y:S01]  /*7d80*/  LDCU.64 UR6, c[0x4][0x78] ;  /* 0x01000f00ff0677ac */ /* 0x000f220008000a00 */
[----:B------:R-:W1:Y:S01]  /*7d90*/  LDC.64 R2, c[0x4][R3] ;  /* 0x0100000003027b82 */ /* 0x000e620000000a00 */
[----:B------:R-:W5:Y:S01]  /*7da0*/  LDCU.64 UR4, c[0x4][0x10] ;  /* 0x01000200ff0477ac */ /* 0x000f620008000a00 */
[----:B---3--:R-:W-:Y:S01]  /*7db0*/  MOV R5, UR9 ;  /* 0x0000000900057c02 */ /* 0x008fe20008000f00 */
[----:B------:R-:W-:Y:S01]  /*7dc0*/  IMAD.U32 R4, RZ, RZ, UR8 ;  /* 0x00000008ff047e24 */ /* 0x000fe2000f8e00ff */
[----:B----4-:R-:W-:Y:S01]  /*7dd0*/  MOV R7, UR7 ;  /* 0x0000000700077c02 */ /* 0x010fe20008000f00 */
[----:B------:R-:W-:Y:S01]  /*7de0*/  IMAD.U32 R6, RZ, RZ, UR6 ;  /* 0x00000006ff067e24 */ /* 0x000fe2000f8e00ff */
[----:B-----5:R-:W-:Y:S01]  /*7df0*/  MOV R11, UR5 ;  /* 0x00000005000b7c02 */ /* 0x020fe20008000f00 */
[----:B------:R-:W-:Y:S02]  /*7e00*/  IMAD.U32 R10, RZ, RZ, UR4 ;  /* 0x00000004ff0a7e24 */ /* 0x000fe4000f8e00ff */
[----:B------:R-:W-:Y:S07]  /*7e10*/  LEPC R20, `(.L_x_123) ;  /* 0x000000001014794e */ /* 0x000fee0000000000 */
[----:B-12---:R-:W-:Y:S05]  /*7e20*/  CALL.ABS.NOINC R2 ;  /* 0x0000000002007343 */ /* 0x006fea0003c00000 */
.L_x_123:
[----:B------:R-:W-:Y:S01]  /*7e30*/  ISETP.NE.AND P6, PT, R166, RZ, PT ;  /* 0x000000ffa600720c */ /* 0x000fe20003fc5270 */
[----:B------:R-:W-:Y:S05]  /*7e40*/  WARPSYNC.ALL ;  /* 0x0000000000007948 */ /* 0x000fea0003800000 */
[----:B------:R-:W-:Y:S01]  /*7e50*/  R2UR UR4, R71 ;  /* 0x00000000470472ca */ /* 0x000fe200000e0000 */
[----:B------:R-:W-:Y:S01]  /*7e60*/  BSSY.RECONVERGENT B0, `(.L_x_124) ;  /* 0x0000104000007945 */ /* 0x000fe20003800200 */
[----:B------:R-:W-:Y:S02]  /*7e70*/  MOV R0, UR46 ;  /* 0x0000002e00007c02 */ /* 0x000fe40008000f00 */
[----:B------:R-:W-:Y:S02]  /*7e80*/  MOV R77, UR47 ;  /* 0x0000002f004d7c02 */ /* 0x000fe40008000f00 */
[----:B-1----:R-:W-:Y:S02]  /*7e90*/  SHF.L.U32 R72, R80, 0x10, RZ ;  /* 0x0000001050487819 */ /* 0x002fe400000006ff */
[----:B------:R-:W-:Y:S02]  /*7ea0*/  @P6 LEA R0, R0, UR44, 0x3 ;  /* 0x0000002c00006c11 */ /* 0x000fe4000f8e18ff */
[----:B------:R-:W-:Y:S02]  /*7eb0*/  LOP3.LUT R75, R80, 0xffff0000, RZ, 0xc0, !PT ;  /* 0xffff0000504b7812 */ /* 0x000fe400078ec0ff */
[----:B------:R-:W-:Y:S01]  /*7ec0*/  @P6 IADD3 R0, PT, PT, R0, 0x70, RZ ;  /* 0x0000007000006810 */ /* 0x000fe20007ffe0ff */
[----:B------:R-:W1:Y:S01]  /*7ed0*/  LDTM.x64 R4, tmem[UR4+0x40] ;  /* 0x00004004000479ee */ /* 0x000e620008340000 */
[----:B------:R-:W-:Y:S02]  /*7ee0*/  SHF.L.U32 R74, R81, 0x10, RZ ;  /* 0x00000010514a7819 */ /* 0x000fe400000006ff */
[----:B------:R-:W-:Y:S02]  /*7ef0*/  @P6 PRMT R77, R77, 0x654, R0 ;  /* 0x000006544d4d6816 */ /* 0x000fe40000000000 */
[----:B------:R-:W-:Y:S02]  /*7f00*/  LOP3.LUT R76, R81, 0xffff0000, RZ, 0xc0, !PT ;  /* 0xffff0000514c7812 */ /* 0x000fe400078ec0ff */
[----:B------:R-:W-:Y:S01]  /*7f10*/  ISETP.NE.AND P0, PT, R163, RZ, PT ;  /* 0x000000ffa300720c */ /* 0x000fe20003f05270 */
[C---:B-1----:R-:W-:Y:S01]  /*7f20*/  FMUL R0, R70.reuse, R4 ;  /* 0x0000000446007220 */ /* 0x042fe20000400000 */
[C---:B------:R-:W-:Y:S01]  /*7f30*/  FMUL R2, R70.reuse, R5 ;  /* 0x0000000546027220 */ /* 0x040fe20000400000 */
[C---:B------:R-:W-:Y:S01]  /*7f40*/  FMUL R3, R70.reuse, R6 ;  /* 0x0000000646037220 */ /* 0x040fe20000400000 */
[----:B------:R-:W-:Y:S01]  /*7f50*/  FMUL R7, R70, R7 ;  /* 0x0000000746077220 */ /* 0x000fe20000400000 */
[C---:B------:R-:W-:Y:S01]  /*7f60*/  FFMA R0, R73.reuse, R72, R0 ;  /* 0x0000004849007223 */ /* 0x040fe20000000000 */
[C---:B------:R-:W-:Y:S01]  /*7f70*/  LOP3.LUT R72, R82.reuse, 0xffff0000, RZ, 0xc0, !PT ;  /* 0xffff000052487812 */ /* 0x040fe200078ec0ff */
[C---:B------:R-:W-:Y:S01]  /*7f80*/  FFMA R2, R73.reuse, R75, R2 ;  /* 0x0000004b49027223 */ /* 0x040fe20000000002 */
[----:B------:R-:W-:Y:S01]  /*7f90*/  SHF.L.U32 R75, R82, 0x10, RZ ;  /* 0x00000010524b7819 */ /* 0x000fe200000006ff */
[C---:B------:R-:W-:Y:S01]  /*7fa0*/  FFMA R3, R73.reuse, R74, R3 ;  /* 0x0000004a49037223 */ /* 0x040fe20000000003 */
[----:B------:R-:W-:Y:S01]  /*7fb0*/  FMUL R4, R70, R8 ;  /* 0x0000000846047220 */ /* 0x000fe20000400000 */
[----:B------:R-:W-:Y:S01]  /*7fc0*/  FFMA R7, R73, R76, R7 ;  /* 0x0000004c49077223 */ /* 0x000fe20000000007 */
[----:B------:R-:W-:Y:S01]  /*7fd0*/  F2FP.BF16.F32.PACK_AB R92, R2, R0 ;  /* 0x00000000025c723e */ /* 0x000fe200000010ff */
[C---:B------:R-:W-:Y:S01]  /*7fe0*/  FMUL R5, R70.reuse, R9 ;  /* 0x0000000946057220 */ /* 0x040fe20000400000 */
[----:B------:R-:W-:Y:S01]  /*7ff0*/  LOP3.LUT R0, R83, 0xffff0000, RZ, 0xc0, !PT ;  /* 0xffff000053007812 */ /* 0x000fe200078ec0ff */
[----:B------:R-:W-:Y:S01]  /*8000*/  FFMA R4, R73, R75, R4 ;  /* 0x0000004b49047223 */ /* 0x000fe20000000004 */
[----:B------:R-:W-:Y:S01]  /*8010*/  SHF.L.U32 R75, R83, 0x10, RZ ;  /* 0x00000010534b7819 */ /* 0x000fe200000006ff */
[----:B------:R-:W-:Y:S01]  /*8020*/  FFMA R5, R73, R72, R5 ;  /* 0x0000004849057223 */ /* 0x000fe20000000005 */
[----:B------:R-:W-:Y:S01]  /*8030*/  F2FP.BF16.F32.PACK_AB R93, R7, R3 ;  /* 0x00000003075d723e */ /* 0x000fe200000010ff */
[----:B------:R-:W-:Y:S01]  /*8040*/  FMUL R6, R70, R10 ;  /* 0x0000000a46067220 */ /* 0x000fe20000400000 */
[----:B------:R-:W-:Y:S01]  /*8050*/  SHF.L.U32 R3, R88, 0x10, RZ ;  /* 0x0000001058037819 */ /* 0x000fe200000006ff */
[----:B------:R-:W-:Y:S01]  /*8060*/  FMUL R11, R70, R11 ;  /* 0x0000000b460b7220 */ /* 0x000fe20000400000 */
[----:B------:R-:W-:Y:S01]  /*8070*/  LOP3.LUT R2, R88, 0xffff0000, RZ, 0xc0, !PT ;  /* 0xffff000058027812 */ /* 0x000fe200078ec0ff */
[C---:B------:R-:W-:Y:S01]  /*8080*/  FMUL R8, R70.reuse, R12 ;  /* 0x0000000c46087220 */ /* 0x040fe20000400000 */
[----:B------:R-:W-:Y:S01]  /*8090*/  LOP3.LUT R72, R99, 0xffff0000, RZ, 0xc0, !PT ;  /* 0xffff000063487812 */ /* 0x000fe200078ec0ff */
[----:B------:R-:W-:Y:S01]  /*80a0*/  FMUL R9, R70, R13 ;  /* 0x0000000d46097220 */ /* 0x000fe20000400000 */
[----:B------:R-:W-:Y:S01]  /*80b0*/  F2FP.BF16.F32.PACK_AB R94, R5, R4 ;  /* 0x00000004055e723e */ /* 0x000fe200000010ff */
[C---:B------:R-:W-:Y:S01]  /*80c0*/  FFMA R6, R73.reuse, R75, R6 ;  /* 0x0000004b49067223 */ /* 0x040fe20000000006 */
[----:B------:R-:W-:Y:S01]  /*80d0*/  SHF.L.U32 R75, R96, 0x10, RZ ;  /* 0x00000010604b7819 */ /* 0x000fe200000006ff */
[----:B------:R-:W-:Y:S01]  /*80e0*/  FFMA R11, R73, R0, R11 ;  /* 0x00000000490b7223 */ /* 0x000fe2000000000b */
[----:B------:R-:W-:Y:S01]  /*80f0*/  SHF.L.U32 R0, R89, 0x10, RZ ;  /* 0x0000001059007819 */ /* 0x000fe200000006ff */
[C---:B------:R-:W-:Y:S01]  /*8100*/  FFMA R8, R73.reuse, R3, R8 ;  /* 0x0000000349087223 */ /* 0x040fe20000000008 */
[----:B------:R-:W-:Y:S01]  /*8110*/  SHF.L.U32 R3, R90, 0x10, RZ ;  /* 0x000000105a037819 */ /* 0x000fe200000006ff */
[----:B------:R-:W-:Y:S01]  /*8120*/  FFMA R9, R73, R2, R9 ;  /* 0x0000000249097223 */ /* 0x000fe20000000009 */
[----:B------:R-:W-:Y:S01]  /*8130*/  LOP3.LUT R2, R89, 0xffff0000, RZ, 0xc0, !PT ;  /* 0xffff000059027812 */ /* 0x000fe200078ec0ff */
[C---:B------:R-:W-:Y:S01]  /*8140*/  FMUL R10, R70.reuse, R14 ;  /* 0x0000000e460a7220 */ /* 0x040fe20000400000 */
[----:B------:R-:W-:Y:S01]  /*8150*/  F2FP.BF16.F32.PACK_AB R95, R11, R6 ;  /* 0x000000060b5f723e */ /* 0x000fe200000010ff */
[C---:B------:R-:W-:Y:S01]  /*8160*/  FMUL R15, R70.reuse, R15 ;  /* 0x0000000f460f7220 */ /* 0x040fe20000400000 */
[----:B------:R-:W-:Y:S01]  /*8170*/  F2FP.BF16.F32.PACK_AB R100, R9, R8 ;  /* 0x000000080964723e */ /* 0x000fe200000010ff */
[----:B------:R-:W-:Y:S01]  /*8180*/  FMUL R12, R70, R16 ;  /* 0x00000010460c7220 */ /* 0x000fe20000400000 */
[C---:B------:R-:W-:Y:S01]  /*8190*/  FFMA R10, R73.reuse, R0, R10 ;  /* 0x00000000490a7223 */ /* 0x040fe2000000000a */
[----:B------:R-:W-:Y:S01]  /*81a0*/  LOP3.LUT R0, R90, 0xffff0000, RZ, 0xc0, !PT ;  /* 0xffff00005a007812 */ /* 0x000fe200078ec0ff */
[----:B------:R-:W-:Y:S01]  /*81b0*/  FFMA R15, R73, R2, R15 ;  /* 0x00000002490f7223 */ /* 0x000fe2000000000f */
        /* <DEDUP_REMOVED lines=9> */
[----:B------:R-:W-:Y:S01]  /*8250*/  FMUL R16, R70, R20 ;  /* 0x0000001446107220 */ /* 0x000fe20000400000 */
[----:B------:R-:W-:Y:S01]  /*8260*/  FFMA R14, R73, R3, R14 ;  /* 0x00000003490e7223 */ /* 0x000fe2000000000e */
[----:B------:R-:W-:Y:S01]  /*8270*/  SHF.L.U32 R3, R98, 0x10, RZ ;  /* 0x0000001062037819 */ /* 0x000fe200000006ff */
[C---:B------:R-:W-:Y:S01]  /*8280*/  FMUL R17, R70.reuse, R21 ;  /* 0x0000001546117220 */ /* 0x040fe20000400000 */
[----:B------:R-:W-:Y:S01]  /*8290*/  F2FP.BF16.F32.PACK_AB R102, R13, R12 ;  /* 0x0000000c0d66723e */ /* 0x000fe200000010ff */
[----:B------:R-:W-:Y:S01]  /*82a0*/  FFMA R19, R73, R2, R19 ;  /* 0x0000000249137223 */ /* 0x000fe20000000013 */
[----:B------:R-:W-:Y:S01]  /*82b0*/  SHF.L.U32 R2, R97, 0x10, RZ ;  /* 0x0000001061027819 */ /* 0x000fe200000006ff */
        /* <DEDUP_REMOVED lines=12> */
[C---:B------:R-:W-:Y:S01]  /*8380*/  FFMA R23, R73.reuse, R0, R23 ;  /* 0x0000000049177223 */ /* 0x040fe20000000017 */
[----:B------:R-:W-:Y:S01]  /*8390*/  SHF.L.U32 R0, R104, 0x10, RZ ;  /* 0x0000001068007819 */ /* 0x000fe200000006ff */
[C---:B------:R-:W-:Y:S01]  /*83a0*/  FMUL R22, R70.reuse, R26 ;  /* 0x0000001a46167220 */ /* 0x040fe20000400000 */
[----:B------:R-:W-:Y:S01]  /*83b0*/  FMUL R27, R70, R27 ;  /* 0x0000001b461b7220 */ /* 0x000fe20000400000 */
        /* <DEDUP_REMOVED lines=9> */
[----:B------:R-:W-:Y:S01]  /*8450*/  LOP3.LUT R72, R107, 0xffff0000, RZ, 0xc0, !PT ;  /* 0xffff00006b487812 */ /* 0x000fe200078ec0ff */
[----:B------:R-:W-:Y:S01]  /*8460*/  FFMA R24, R73, R0, R24 ;  /* 0x0000000049187223 */ /* 0x000fe20000000018 */
[----:B------:R-:W-:Y:S01]  /*8470*/  SHF.L.U32 R0, R105, 0x10, RZ ;  /* 0x0000001069007819 */ /* 0x000fe200000006ff */
[C---:B------:R-:W-:Y:S01]  /*8480*/  FMUL R25, R70.reuse, R29 ;  /* 0x0000001d46197220 */ /* 0x040fe20000400000 */
[----:B------:R-:W-:Y:S01]  /*8490*/  F2FP.BF16.F32.PACK_AB R110, R21, R20 ;  /* 0x00000014156e723e */ /* 0x000fe200000010ff */
[----:B------:R-:W-:Y:S01]  /*84a0*/  FMUL R26, R70, R30 ;  /* 0x0000001e461a7220 */ /* 0x000fe20000400000 */
[----:B------:R-:W-:Y:S01]  /*84b0*/  F2FP.BF16.F32.PACK_AB R111, R27, R22 ;  /* 0x000000161b6f723e */ /* 0x000fe200000010ff */
        /* <DEDUP_REMOVED lines=38> */
[----:B------:R1:W-:Y:S01]  /*8720*/  STS.128 [R169+UR44+0x4400], R92 ;  /* 0x0044005ca9007988 */ /* 0x0003e20008000c2c */
        /* <DEDUP_REMOVED lines=12> */
[----:B------:R3:W-:Y:S01]  /*87f0*/  STS.128 [R168+0x4400], R100 ;  /* 0x00440064a8007388 */ /* 0x0007e20000000c00 */
        /* <DEDUP_REMOVED lines=12> */
[----:B------:R4:W-:Y:S01]  /*88c0*/  STS.128 [R167+0x4400], R108 ;  /* 0x0044006ca7007388 */ /* 0x0009e20000000c00 */
[----:B------:R-:W-:Y:S01]  /*88d0*/  FMUL R51, R70, R51 ;  /* 0x0000003346337220 */ /* 0x000fe20000400000 */
[C---:B------:R-:W-:Y:S01]  /*88e0*/  FFMA R44, R73.reuse, R3, R44 ;  /* 0x00000003492c7223 */ /* 0x040fe2000000002c */
[C---:B------:R-:W-:Y:S01]  /*88f0*/  SHF.L.U32 R3, R128.reuse, 0x10, RZ ;  /* 0x0000001080037819 */ /* 0x040fe200000006ff */
[----:B------:R-:W-:Y:S01]  /*8900*/  FFMA R45, R73, R2, R45 ;  /* 0x00000002492d7223 */ /* 0x000fe2000000002d */
[----:B------:R-:W-:Y:S01]  /*8910*/  LOP3.LUT R2, R129, 0xffff0000, RZ, 0xc0, !PT ;  /* 0xffff000081027812 */ /* 0x000fe200078ec0ff */
        /* <DEDUP_REMOVED lines=8> */
[C---:B------:R-:W-:Y:S01]  /*89a0*/  FMUL R50, R70.reuse, R54 ;  /* 0x0000003646327220 */ /* 0x040fe20000400000 */
[----:B------:R-:W-:Y:S01]  /*89b0*/  F2FP.BF16.F32.PACK_AB R94, R37, R36 ;  /* 0x00000024255e723e */ /* 0x000fe200000010ff */
[----:B------:R1:W-:Y:S01]  /*89c0*/  STS.128 [R157+0x4400], R116 ;  /* 0x004400749d007388 */ /* 0x0003e20000000c00 */
[----:B------:R-:W-:Y:S01]  /*89d0*/  F2FP.BF16.F32.PACK_AB R95, R43, R38 ;  /* 0x000000262b5f723e */ /* 0x000fe200000010ff */
[----:B------:R-:W-:Y:S01]  /*89e0*/  FMUL R55, R70, R55 ;  /* 0x0000003746377220 */ /* 0x000fe20000400000 */
[----:B---3--:R-:W-:Y:S01]  /*89f0*/  F2FP.BF16.F32.PACK_AB R100, R41, R40 ;  /* 0x000000282964723e */ /* 0x008fe200000010ff */
[----:B------:R-:W-:Y:S01]  /*8a00*/  FFMA R48, R73, R3, R48 ;  /* 0x0000000349307223 */ /* 0x000fe20000000030 */
[----:B------:R-:W-:Y:S01]  /*8a10*/  SHF.L.U32 R3, R131, 0x10, RZ ;  /* 0x0000001083037819 */ /* 0x000fe200000006ff */
[----:B------:R-:W-:Y:S01]  /*8a20*/  FFMA R49, R73, R0, R49 ;  /* 0x0000000049317223 */ /* 0x000fe20000000031 */
[C---:B------:R-:W-:Y:S01]  /*8a30*/  SHF.L.U32 R0, R130.reuse, 0x10, RZ ;  /* 0x0000001082007819 */ /* 0x040fe200000006ff */
[----:B------:R3:W-:Y:S01]  /*8a40*/  STS.128 [R156+0x4400], R92 ;  /* 0x0044005c9c007388 */ /* 0x0007e20000000c00 */
[----:B------:R-:W-:Y:S01]  /*8a50*/  F2FP.BF16.F32.PACK_AB R101, R47, R42 ;  /* 0x0000002a2f65723e */ /* 0x000fe200000010ff */
[----:B------:R-:W-:Y:S01]  /*8a60*/  FFMA R50, R73, R75, R50 ;  /* 0x0000004b49327223 */ /* 0x000fe20000000032 */
[----:B------:R-:W-:Y:S01]  /*8a70*/  SHF.L.U32 R75, R137, 0x10, RZ ;  /* 0x00000010894b7819 */ /* 0x000fe200000006ff */
[----:B------:R-:W-:Y:S01]  /*8a80*/  FFMA R55, R73, R2, R55 ;  /* 0x0000000249377223 */ /* 0x000fe20000000037 */
[----:B------:R-:W-:Y:S01]  /*8a90*/  LOP3.LUT R2, R130, 0xffff0000, RZ, 0xc0, !PT ;  /* 0xffff000082027812 */ /* 0x000fe200078ec0ff */
[C---:B------:R-:W-:Y:S01]  /*8aa0*/  FMUL R52, R70.reuse, R56 ;  /* 0x0000003846347220 */ /* 0x040fe20000400000 */
[----:B------:R-:W-:Y:S01]  /*8ab0*/  F2FP.BF16.F32.PACK_AB R102, R45, R44 ;  /* 0x0000002c2d66723e */ /* 0x000fe200000010ff */
[C---:B------:R-:W-:Y:S01]  /*8ac0*/  FMUL R53, R70.reuse, R57 ;  /* 0x0000003946357220 */ /* 0x040fe20000400000 */
[C---:B------:R-:W-:Y:S01]  /*8ad0*/  FMUL R54, R70.reuse, R58 ;  /* 0x0000003a46367220 */ /* 0x040fe20000400000 */
[----:B------:R-:W-:Y:S01]  /*8ae0*/  FFMA R52, R73, R0, R52 ;  /* 0x0000000049347223 */ /* 0x000fe20000000034 */
[----:B------:R-:W-:Y:S01]  /*8af0*/  LOP3.LUT R0, R131, 0xffff0000, RZ, 0xc0, !PT ;  /* 0xffff000083007812 */ /* 0x000fe200078ec0ff */
[C---:B------:R-:W-:Y:S01]  /*8b00*/  FFMA R53, R73.reuse, R2, R53 ;  /* 0x0000000249357223 */ /* 0x040fe20000000035 */
[----:B------:R-:W-:Y:S01]  /*8b10*/  FFMA R54, R73, R3, R54 ;  /* 0x0000000349367223 */ /* 0x000fe20000000036 */
[----:B------:R-:W-:Y:S01]  /*8b20*/  FMUL R59, R70, R59 ;  /* 0x0000003b463b7220 */ /* 0x000fe20000400000 */
[----:B------:R-:W-:Y:S01]  /*8b30*/  SHF.L.U32 R3, R136, 0x10, RZ ;  /* 0x0000001088037819 */ /* 0x000fe200000006ff */
[----:B------:R-:W-:Y:S01]  /*8b40*/  FMUL R56, R70, R60 ;  /* 0x0000003c46387220 */ /* 0x000fe20000400000 */
[----:B------:R-:W-:Y:S01]  /*8b50*/  LOP3.LUT R2, R136, 0xffff0000, RZ, 0xc0, !PT ;  /* 0xffff000088027812 */ /* 0x000fe200078ec0ff */
[C---:B------:R-:W-:Y:S01]  /*8b60*/  FMUL R57, R70.reuse, R61 ;  /* 0x0000003d46397220 */ /* 0x040fe20000400000 */
[----:B------:R-:W-:Y:S01]  /*8b70*/  F2FP.BF16.F32.PACK_AB R103, R51, R46 ;  /* 0x0000002e3367723e */ /* 0x000fe200000010ff */
[C---:B------:R-:W-:Y:S01]  /*8b80*/  FMUL R58, R70.reuse, R62 ;  /* 0x0000003e463a7220 */ /* 0x040fe20000400000 */
[C---:B------:R-:W-:Y:S01]  /*8b90*/  FFMA R59, R73.reuse, R0, R59 ;  /* 0x00000000493b7223 */ /* 0x040fe2000000003b */
[----:B------:R-:W-:Y:S01]  /*8ba0*/  FFMA R56, R73, R3, R56 ;  /* 0x0000000349387223 */ /* 0x000fe20000000038 */
[----:B------:R-:W-:Y:S01]  /*8bb0*/  LOP3.LUT R0, R137, 0xffff0000, RZ, 0xc0, !PT ;  /* 0xffff000089007812 */ /* 0x000fe200078ec0ff */
[----:B------:R3:W-:Y:S01]  /*8bc0*/  STS.128 [R155+0x4400], R100 ;  /* 0x004400649b007388 */ /* 0x0007e20000000c00 */
[C---:B------:R-:W-:Y:S01]  /*8bd0*/  FFMA R57, R73.reuse, R2, R57 ;  /* 0x0000000249397223 */ /* 0x040fe20000000039 */
[----:B------:R-:W-:Y:S01]  /*8be0*/  FMUL R63, R70, R63 ;  /* 0x0000003f463f7220 */ /* 0x000fe20000400000 */
[----:B------:R-:W-:Y:S01]  /*8bf0*/  SHF.L.U32 R3, R138, 0x10, RZ ;  /* 0x000000108a037819 */ /* 0x000fe200000006ff */
[----:B------:R-:W-:Y:S01]  /*8c00*/  FFMA R58, R73, R75, R58 ;  /* 0x0000004b493a7223 */ /* 0x000fe2000000003a */
[----:B------:R-:W-:Y:S01]  /*8c10*/  FMUL R60, R70, R64 ;  /* 0x00000040463c7220 */ /* 0x000fe20000400000 */
[----:B------:R-:W-:Y:S01]  /*8c20*/  LOP3.LUT R2, R138, 0xffff0000, RZ, 0xc0, !PT ;  /* 0xffff00008a027812 */ /* 0x000fe200078ec0ff */
[C---:B------:R-:W-:Y:S01]  /*8c30*/  FMUL R61, R70.reuse, R65 ;  /* 0x00000041463d7220 */ /* 0x040fe20000400000 */
[----:B------:R-:W-:Y:S01]  /*8c40*/  SHF.L.U32 R75, R139, 0x10, RZ ;  /* 0x000000108b4b7819 */ /* 0x000fe200000006ff */
[C---:B------:R-:W-:Y:S01]  /*8c50*/  FMUL R62, R70.reuse, R66 ;  /* 0x00000042463e7220 */ /* 0x040fe20000400000 */
[----:B------:R-:W-:Y:S01]  /*8c60*/  FFMA R63, R73, R0, R63 ;  /* 0x00000000493f7223 */ /* 0x000fe2000000003f */
[----:B------:R-:W-:Y:S01]  /*8c70*/  FMUL R67, R70, R67 ;  /* 0x0000004346437220 */ /* 0x000fe20000400000 */
[----:B----4-:R-:W-:Y:S01]  /*8c80*/  F2FP.BF16.F32.PACK_AB R108, R49, R48 ;  /* 0x00000030316c723e */ /* 0x010fe200000010ff */
[----:B------:R-:W-:Y:S01]  /*8c90*/  FFMA R60, R73, R3, R60 ;  /* 0x00000003493c7223 */ /* 0x000fe2000000003c */
[----:B------:R-:W-:Y:S01]  /*8ca0*/  F2FP.BF16.F32.PACK_AB R109, R55, R50 ;  /* 0x00000032376d723e */ /* 0x000fe200000010ff */
[----:B------:R-:W-:Y:S01]  /*8cb0*/  FFMA R61, R73, R2, R61 ;  /* 0x00000002493d7223 */ /* 0x000fe2000000003d */
[----:B------:R-:W-:Y:S01]  /*8cc0*/  F2FP.BF16.F32.PACK_AB R110, R53, R52 ;  /* 0x00000034356e723e */ /* 0x000fe200000010ff */
[----:B------:R-:W-:Y:S01]  /*8cd0*/  FFMA R62, R73, R75, R62 ;  /* 0x0000004b493e7223 */ /* 0x000fe2000000003e */
[----:B------:R-:W-:Y:S01]  /*8ce0*/  F2FP.BF16.F32.PACK_AB R111, R59, R54 ;  /* 0x000000363b6f723e */ /* 0x000fe200000010ff */
[----:B------:R-:W-:Y:S01]  /*8cf0*/  FFMA R67, R73, R72, R67 ;  /* 0x0000004849437223 */ /* 0x000fe20000000043 */
[----:B-1----:R-:W-:Y:S02]  /*8d00*/  F2FP.BF16.F32.PACK_AB R116, R57, R56 ;  /* 0x000000383974723e */ /* 0x002fe400000010ff */
[----:B------:R-:W-:Y:S01]  /*8d10*/  F2FP.BF16.F32.PACK_AB R117, R63, R58 ;  /* 0x0000003a3f75723e */ /* 0x000fe200000010ff */
[----:B------:R3:W-:Y:S01]  /*8d20*/  STS.128 [R154+0x4400], R108 ;  /* 0x0044006c9a007388 */ /* 0x0007e20000000c00 */
[----:B------:R-:W-:Y:S02]  /*8d30*/  F2FP.BF16.F32.PACK_AB R118, R61, R60 ;  /* 0x0000003c3d76723e */ /* 0x000fe400000010ff */
[----:B------:R-:W-:Y:S02]  /*8d40*/  F2FP.BF16.F32.PACK_AB R119, R67, R62 ;  /* 0x0000003e4377723e */ /* 0x000fe400000010ff */
[----:B------:R-:W-:Y:S02]  /*8d50*/  LEA R0, R78, UR44, 0x3 ;  /* 0x0000002c4e007c11 */ /* 0x000fe4000f8e18ff */
[----:B------:R-:W-:Y:S01]  /*8d60*/  @P6 SHF.L.U32 R3, R160, 0x1f, RZ ;  /* 0x0000001fa0036819 */ /* 0x000fe200000006ff */
[----:B------:R3:W-:Y:S01]  /*8d70*/  STS.128 [R153+0x4400], R116 ;  /* 0x0044007499007388 */ /* 0x0007e20000000c00 */
[----:B------:R-:W-:Y:S01]  /*8d80*/  @!PT LDS RZ, [RZ] ;  /* 0x00000000fffff984 */ /* 0x000fe20000000800 */
[----:B------:R-:W-:Y:S01]  /*8d90*/  @!PT LDS RZ, [RZ] ;  /* 0x00000000fffff984 */ /* 0x000fe20000000800 */
[----:B------:R-:W-:Y:S01]  /*8da0*/  @!PT LDS RZ, [RZ] ;  /* 0x00000000fffff984 */ /* 0x000fe20000000800 */
[----:B------:R-:W-:Y:S01]  /*8db0*/  @!PT LDS RZ, [RZ] ;  /* 0x00000000fffff984 */ /* 0x000fe20000000800 */
[----:B------:R1:W-:Y:S07]  /*8dc0*/  MEMBAR.ALL.CTA ;  /* 0x0000000000007992 */ /* 0x0003ee0000008000 */
[----:B-1----:R-:W1:Y:S02]  /*8dd0*/  FENCE.VIEW.ASYNC.S ;  /* 0x00000000000073c6 */ /* 0x002e640000000000 */
[----:B-1----:R-:W-:Y:S06]  /*8de0*/  BAR.SYNC.DEFER_BLOCKING 0x1, 0x80 ;  /* 0x0042000000007b1d */ /* 0x002fec0000010000 */
[----:B------:R-:W-:Y:S05]  /*8df0*/  @P0 BRA `(.L_x_125) ;  /* 0x0000000000280947 */ /* 0x000fea0003800000 */
[----:B------:R-:W1:Y:S01]  /*8e00*/  LDCU.64 UR6, c[0x0][0x348] ;  /* 0x00006900ff0677ac */ /* 0x000e620008000a00 */
[----:B------:R-:W-:Y:S02]  /*8e10*/  UIADD3 UR9, UPT, UPT, UR49, 0x40, URZ ;  /* 0x0000004031097890 */ /* 0x000fe4000fffe0ff */
[----:B------:R-:W-:Y:S01]  /*8e20*/  UIADD3 UR8, UPT, UPT, UR44, 0x4400, URZ ;  /* 0x000044002c087890 */ /* 0x000fe2000fffe0ff */
[----:B------:R-:W-:Y:S01]  /*8e30*/  UMOV UR10, UR50 ;  /* 0x00000032000a7c82 */ /* 0x000fe20008000000 */
[----:B------:R-:W-:Y:S01]  /*8e40*/  UMOV UR11, UR36 ;  /* 0x00000024000b7c82 */ /* 0x000fe20008000000 */
[----:B-1----:R-:W-:Y:S04]  /*8e50*/  UIADD3 UR4, UP0, UPT, UR6, 0x680, URZ ;  /* 0x0000068006047890 */ /* 0x002fe8000ff1e0ff */
[----:B------:R-:W-:Y:S09]  /*8e60*/  UIADD3.X UR5, UPT, UPT, URZ, UR7, URZ, UP0, !UPT ;  /* 0x00000007ff057290 */ /* 0x000ff200087fe4ff */
[----:B------:R1:W-:Y:S01]  /*8e70*/  UTMASTG.3D [UR8], [UR4] ;  /* 0x00000008040073b5 */ /* 0x0003e20008010000 */
[----:B------:R0:W-:Y:S01]  /*8e80*/  UTMACMDFLUSH ;  /* 0x00000000000079b7 */ /* 0x0001e20000000000 */
[----:B-1----:R-:W-:Y:S04]  /*8e90*/  DEPBAR.LE SB0, 0x1 ;  /* 0x000080400000791a */ /* 0x002fe80000000000 */
.L_x_125:
[----:B------:R-:W-:Y:S05]  /*8ea0*/  BSYNC.RECONVERGENT B0 ;  /* 0x0000000000007941 */ /* 0x000fea0003800200 */
.L_x_124:
[----:B------:R-:W-:Y:S01]  /*8eb0*/  BAR.SYNC.DEFER_BLOCKING 0x1, 0x80 ;  /* 0x0042000000007b1d */ /* 0x000fe20000010000 */
[----:B------:R-:W-:Y:S04]  /*8ec0*/  UIADD3 UR4, UPT, UPT, UR46, 0x1, URZ ;  /* 0x000000012e047890 */ /* 0x000fe8000fffe0ff */
[----:B------:R-:W-:Y:S04]  /*8ed0*/  UISETP.NE.AND UP0, UPT, UR4, 0x4, UPT ;  /* 0x000000040400788c */ /* 0x000fe8000bf05270 */
[----:B------:R-:W-:Y:S01]  /*8ee0*/  USEL UR45, UR4, URZ, UP0 ;  /* 0x000000ff042d7287 */ /* 0x000fe20008000000 */
[----:B------:R1:W-:Y:S01]  /*8ef0*/  @P6 SYNCS.ARRIVE.TRANS64.RED.A1T0 RZ, [R77+URZ], RZ ;  /* 0x000000ff4dff69a7 */ /* 0x0003e200081004ff */
[----:B------:R-:W-:Y:S01]  /*8f00*/  BSSY B1, `(.L_x_126) ;  /* 0x0000020000017945 */ /* 0x000fe20003800000 */
[----:B------:R-:W4:Y:S02]  /*8f10*/  @P6 SYNCS.PHASECHK.TRANS64.TRYWAIT P0, [R0+URZ+0x50], R3 ;  /* 0x00005003000065a7 */ /* 0x000f2400080011ff */
[----:B----4-:R-:W-:Y:S01]  /*8f20*/  @P6 SEL R84, RZ, 0x1, !P0 ;  /* 0x00000001ff546807 */ /* 0x010fe20004000000 */
[----:B-1----:R-:W-:Y:S06]  /*8f30*/  @!P6 BRA `(.L_x_127) ;  /* 0x000000000070e947 */ /* 0x002fec0003800000 */
[----:B------:R-:W-:Y:S01]  /*8f40*/  ISETP.NE.AND P1, PT, R86, RZ, PT ;  /* 0x000000ff5600720c */ /* 0x000fe20003f25270 */
[----:B------:R-:W-:Y:S01]  /*8f50*/  BSSY B0, `(.L_x_128) ;  /* 0x000000b000007945 */ /* 0x000fe20003800000 */
[----:B------:R-:W-:Y:S11]  /*8f60*/  ISETP.NE.AND P0, PT, R84, RZ, PT ;  /* 0x000000ff5400720c */ /* 0x000ff60003f05270 */
[----:B------:R-:W-:Y:S05]  /*8f70*/  @P1 IMAD R5, R78, 0x4000, R169 ;  /* 0x000040004e051824 */ /* 0x000fea00078e02a9 */
[----:B------:R-:W-:Y:S04]  /*8f80*/  @P1 IADD3 R6, PT, PT, R5, UR44, RZ ;  /* 0x0000002c05061c10 */ /* 0x000fe8000fffe0ff */
[----:B------:R-:W-:Y:S01]  /*8f90*/  @P1 IADD3 R4, PT, PT, R85, R6, RZ ;  /* 0x0000000655041210 */ /* 0x000fe20007ffe0ff */
[--C-:B------:R-:W-:Y:S02]  /*8fa0*/  @P1 IMAD.IADD R2, R79, 0x1, R6.reuse ;  /* 0x000000014f021824 */ /* 0x100fe400078e0206 */
[----:B------:R-:W-:Y:S01]  /*8fb0*/  @P1 IMAD.IADD R3, R87, 0x1, R6 ;  /* 0x0000000157031824 */ /* 0x000fe200078e0206 */
[----:B------:R-:W-:Y:S06]  /*8fc0*/  @P0 BRA `(.L_x_129) ;  /* 0x00000000000c0947 */ /* 0x000fec0003800000 */
[----:B------:R-:W-:Y:S04]  /*8fd0*/  SHF.L.U32 R7, R160, 0x1f, RZ ;  /* 0x0000001fa0077819 */ /* 0x000fe800000006ff */
[----:B------:R-:W1:Y:S02]  /*8fe0*/  SYNCS.PHASECHK.TRANS64.TRYWAIT P0, [R0+URZ+0x50], R7 ;  /* 0x00005007000075a7 */ /* 0x000e6400080011ff */
[----:B-1----:R-:W-:Y:S05]  /*8ff0*/  @!P0 BRA `(.L_x_130) ;  /* 0x00000034008c8947 */ /* 0x002fea0003800000 */
.L_x_129:
[----:B------:R-:W-:Y:S05]  /*9000*/  BSYNC B0 ;  /* 0x0000000000007941 */ /* 0x000fea0003800000 */
.L_x_128:
[----:B------:R-:W-:Y:S01]  /*9010*/  ISETP.NE.AND P0, PT, R86, RZ, PT ;  /* 0x000000ff5600720c */ /* 0x000fe20003f05270 */
[----:B------:R-:W-:Y:S11]  /*9020*/  VIADD R78, R78, 0x1 ;  /* 0x000000014e4e7836 */ /* 0x000ff60000000000 */
[----:B------:R-:W-:Y:S01]  /*9030*/  @!UPT UIADD3 URZ, UPT, UPT, URZ, URZ, URZ ;  /* 0x000000fffffff290 */ /* 0x000fe2000fffe0ff */
[----:B------:R4:W2:Y:S01]  /*9040*/  @P0 LDS.128 R80, [R5+UR44+0x400] ;  /* 0x0004002c05500984 */ /* 0x0008a20008000c00 */
[--C-:B-1----:R-:W-:Y:S01]  /*9050*/  @P0 IMAD.IADD R0, R85, 0x1, R2.reuse ;  /* 0x0000000155000824 */ /* 0x102fe200078e0202 */
[C---:B------:R-:W-:Y:S01]  /*9060*/  @P0 IADD3 R6, PT, PT, R87.reuse, R4, RZ ;  /* 0x0000000457060210 */ /* 0x040fe20007ffe0ff */
[C---:B------:R-:W-:Y:S01]  /*9070*/  @P0 IMAD.IADD R7, R87.reuse, 0x1, R2 ;  /* 0x0000000157070824 */ /* 0x040fe200078e0202 */
[----:B------:R4:W1:Y:S02]  /*9080*/  @P0 LDS.128 R88, [R3+0x400] ;  /* 0x0004000003580984 */ /* 0x0008640000000c00 */
[----:B------:R-:W-:Y:S02]  /*9090*/  @P0 IADD3 R8, PT, PT, R87, R0, RZ ;  /* 0x0000000057080210 */ /* 0x000fe40007ffe0ff */
[----:B------:R4:W1:Y:S04]  /*90a0*/  @P0 LDS.128 R96, [R4+0x400] ;  /* 0x0004000004600984 */ /* 0x0008680000000c00 */
[----:B------:R4:W1:Y:S04]  /*90b0*/  @P0 LDS.128 R104, [R6+0x400] ;  /* 0x0004000006680984 */ /* 0x0008680000000c00 */
[----:B------:R4:W1:Y:S04]  /*90c0*/  @P0 LDS.128 R112, [R2+0x400] ;  /* 0x0004000002700984 */ /* 0x0008680000000c00 */
[----:B------:R4:W1:Y:S04]  /*90d0*/  @P0 LDS.128 R120, [R7+0x400] ;  /* 0x0004000007780984 */ /* 0x0008680000000c00 */
[----:B------:R4:W1:Y:S04]  /*90e0*/  @P0 LDS.128 R128, [R0+0x400] ;  /* 0x0004000000800984 */ /* 0x0008680000000c00 */
[----:B------:R4:W1:Y:S02]  /*90f0*/  @P0 LDS.128 R136, [R8+0x400] ;  /* 0x0004000008880984 */ /* 0x0008640000000c00 */
.L_x_127:
[----:B------:R-:W-:Y:S05]  /*9100*/  BSYNC B1 ;  /* 0x0000000000017941 */ /* 0x000fea0003800000 */
.L_x_126:
[----:B----4-:R-:W-:Y:S05]  /*9110*/  VIADD R0, R71, 0x80 ;  /* 0x0000008047007836 */ /* 0x010fea0000000000 */
[----:B------:R-:W-:Y:S04]  /*9120*/  SHF.R.U32.HI R0, RZ, 0x15, R0 ;  /* 0x00000015ff007819 */ /* 0x000fe80000011600 */
[----:B------:R-:W-:Y:S11]  /*9130*/  LOP3.LUT P0, RZ, R0, 0x3, R147, 0x48, !PT ;  /* 0x0000000300ff7812 */ /* 0x000ff60007804893 */
[----:B------:R-:W-:Y:S02]  /*9140*/  @!UPT UIADD3 URZ, UPT, UPT, URZ, URZ, URZ ;  /* 0x000000fffffff290 */ /* 0x000fe4000fffe0ff */
[----:B------:R-:W-:Y:S05]  /*9150*/  @!P0 BRA `(.L_x_131) ;  /* 0x0000000000408947 */ /* 0x000fea0003800000 */
[----:B------:R-:W4:Y:S01]  /*9160*/  LDCU.64 UR8, c[0x4][0x70] ;  /* 0x01000e00ff0877ac */ /* 0x000f220008000a00 */
[----:B------:R-:W-:Y:S01]  /*9170*/  MOV R3, 0x0 ;  /* 0x0000000000037802 */ /* 0x000fe20000000f00 */
[----:B------:R-:W-:Y:S02]  /*9180*/  HFMA2 R12, -RZ, RZ, 0, 5.9604644775390625e-08 ;  /* 0x00000001ff0c7431 */ /* 0x000fe400000001ff */
[----:B------:R-:W-:Y:S02]  /*9190*/  IMAD.MOV.U32 R8, RZ, RZ, 0x192 ;  /* 0x00000192ff087424 */ /* 0x000fe400078e00ff */
[----:B------:R-:W-:Y:S01]  /*91a0*/  IMAD.MOV.U32 R13, RZ, RZ, RZ ;  /* 0x000000ffff0d7224 */ /* 0x000fe200078e00ff */
[----:B------:R-:W5:Y:S01]  /*91b0*/  LDCU.64 UR6, c[0x4][0x78] ;  /* 0x01000f00ff0677ac */ /* 0x000f620008000a00 */
[----:B------:R-:W1:Y:S01]  /*91c0*/  LDC.64 R2, c[0x4][R3] ;  /* 0x0100000003027b82 */ /* 0x000e620000000a00 */
[----:B------:R-:W2:Y:S01]  /*91d0*/  LDCU.64 UR4, c[0x4][0x10] ;  /* 0x01000200ff0477ac */ /* 0x000ea20008000a00 */
[----:B----4-:R-:W-:Y:S01]  /*91e0*/  MOV R5, UR9 ;  /* 0x0000000900057c02 */ /* 0x010fe20008000f00 */
[----:B------:R-:W-:Y:S01]  /*91f0*/  IMAD.U32 R4, RZ, RZ, UR8 ;  /* 0x00000008ff047e24 */ /* 0x000fe2000f8e00ff */
[----:B-----5:R-:W-:Y:S01]  /*9200*/  MOV R7, UR7 ;  /* 0x0000000700077c02 */ /* 0x020fe20008000f00 */
[----:B------:R-:W-:Y:S01]  /*9210*/  IMAD.U32 R6, RZ, RZ, UR6 ;  /* 0x00000006ff067e24 */ /* 0x000fe2000f8e00ff */
[----:B--2---:R-:W-:Y:S01]  /*9220*/  MOV R11, UR5 ;  /* 0x00000005000b7c02 */ /* 0x004fe20008000f00 */
[----:B------:R-:W-:Y:S02]  /*9230*/  IMAD.U32 R10, RZ, RZ, UR4 ;  /* 0x00000004ff0a7e24 */ /* 0x000fe4000f8e00ff */
[----:B------:R-:W-:Y:S07]  /*9240*/  LEPC R20, `(.L_x_131) ;  /* 0x000000001014794e */ /* 0x000fee0000000000 */
[----:B-1-3--:R-:W-:Y:S05]  /*9250*/  CALL.ABS.NOINC R2 ;  /* 0x0000000002007343 */ /* 0x00afea0003c00000 */
.L_x_131:
[----:B------:R-:W-:Y:S01]  /*9260*/  ISETP.NE.AND P6, PT, R166, RZ, PT ;  /* 0x000000ffa600720c */ /* 0x000fe20003fc5270 */
[----:B------:R-:W-:Y:S05]  /*9270*/  WARPSYNC.ALL ;  /* 0x0000000000007948 */ /* 0x000fea0003800000 */
[----:B------:R-:W-:Y:S01]  /*9280*/  R2UR UR4, R71 ;  /* 0x00000000470472ca */ /* 0x000fe200000e0000 */
[----:B------:R-:W-:Y:S01]  /*9290*/  BSSY.RECONVERGENT B0, `(.L_x_132) ;  /* 0x0000104000007945 */ /* 0x000fe20003800200 */
[----:B------:R-:W-:Y:S02]  /*92a0*/  MOV R3, UR45 ;  /* 0x0000002d00037c02 */ /* 0x000fe40008000f00 */
[----:B------:R-:W-:Y:S02]  /*92b0*/  MOV R74, UR47 ;  /* 0x0000002f004a7c02 */ /* 0x000fe40008000f00 */
[C---:B--2---:R-:W-:Y:S02]  /*92c0*/  SHF.L.U32 R72, R80.reuse, 0x10, RZ ;  /* 0x0000001050487819 */ /* 0x044fe400000006ff */
[----:B------:R-:W-:Y:S02]  /*92d0*/  @P6 LEA R3, R3, UR44, 0x3 ;  /* 0x0000002c03036c11 */ /* 0x000fe4000f8e18ff */
[----:B------:R-:W-:Y:S02]  /*92e0*/  LOP3.LUT R75, R80, 0xffff0000, RZ, 0xc0, !PT ;  /* 0xffff0000504b7812 */ /* 0x000fe400078ec0ff */
[----:B------:R-:W-:Y:S01]  /*92f0*/  @P6 IADD3 R3, PT, PT, R3, 0x70, RZ ;  /* 0x0000007003036810 */ /* 0x000fe20007ffe0ff */
[----:B------:R-:W2:Y:S01]  /*9300*/  LDTM.x64 R4, tmem[UR4+0x80] ;  /* 0x00008004000479ee */ /* 0x000ea20008340000 */
[----:B------:R-:W-:Y:S02]  /*9310*/  ISETP.NE.AND P0, PT, R163, RZ, PT ;  /* 0x000000ffa300720c */ /* 0x000fe40003f05270 */
[----:B------:R-:W-:Y:S01]  /*9320*/  @P6 PRMT R74, R74, 0x654, R3 ;  /* 0x000006544a4a6816 */ /* 0x000fe20000000003 */
[C---:B--2---:R-:W-:Y:S01]  /*9330*/  FMUL R0, R70.reuse, R4 ;  /* 0x0000000446007220 */ /* 0x044fe20000400000 */
[C---:B------:R-:W-:Y:S01]  /*9340*/  FMUL R3, R70.reuse, R6 ;  /* 0x0000000646037220 */ /* 0x040fe20000400000 */
        /* <DEDUP_REMOVED lines=38> */
[C---:B------:R-:W-:Y:S01]  /*95b0*/  FFMA R0, R73.reuse, R72, R0 ;  /* 0x0000004849007223 */ /* 0x040fe20000000000 */
[----:B------:R-:W-:Y:S01]  /*95c0*/  FFMA R2, R73, R75, R2 ;  /* 0x0000004b49027223 */ /* 0x000fe20000000002 */
[C---:B------:R-:W-:Y:S01]  /*95d0*/  FMUL R45, R70.reuse, R49 ;  /* 0x00000031462d7220 */ /* 0x040fe20000400000 */
[C---:B------:R-:W-:Y:S01]  /*95e0*/  FMUL R58, R70.reuse, R62 ;  /* 0x0000003e463a7220 */ /* 0x040fe20000400000 */
[C---:B------:R-:W-:Y:S01]  /*95f0*/  FMUL R60, R70.reuse, R64 ;  /* 0x00000040463c7220 */ /* 0x040fe20000400000 */
[C---:B------:R-:W-:Y:S01]  /*9600*/  SHF.L.U32 R64, R81.reuse, 0x10, RZ ;  /* 0x0000001051407819 */ /* 0x040fe200000006ff */
[----:B------:R-:W-:Y:S01]  /*9610*/  FMUL R49, R70, R53 ;  /* 0x0000003546317220 */ /* 0x000fe20000400000 */
[----:B---3--:R-:W-:Y:S01]  /*9620*/  F2FP.BF16.F32.PACK_AB R92, R2, R0 ;  /* 0x00000000025c723e */ /* 0x008fe200000010ff */
[C---:B------:R-:W-:Y:S01]  /*9630*/  FMUL R62, R70.reuse, R66 ;  /* 0x00000042463e7220 */ /* 0x040fe20000400000 */
[----:B------:R-:W-:Y:S01]  /*9640*/  LOP3.LUT R66, R81, 0xffff0000, RZ, 0xc0, !PT ;  /* 0xffff000051427812 */ /* 0x000fe200078ec0ff */
[C---:B------:R-:W-:Y:S01]  /*9650*/  FMUL R53, R70.reuse, R57 ;  /* 0x0000003946357220 */ /* 0x040fe20000400000 */
[----:B------:R-:W-:Y:S01]  /*9660*/  LOP3.LUT R0, R83, 0xffff0000, RZ, 0xc0, !PT ;  /* 0xffff000053007812 */ /* 0x000fe200078ec0ff */
[----:B------:R-:W-:Y:S01]  /*9670*/  FMUL R7, R70, R7 ;  /* 0x0000000746077220 */ /* 0x000fe20000400000 */
[----:B-1----:R-:W-:Y:S01]  /*9680*/  LOP3.LUT R2, R88, 0xffff0000, RZ, 0xc0, !PT ;  /* 0xffff000058027812 */ /* 0x002fe200078ec0ff */
[C---:B------:R-:W-:Y:S01]  /*9690*/  FMUL R57, R70.reuse, R61 ;  /* 0x0000003d46397220 */ /* 0x040fe20000400000 */
[----:B------:R-:W-:Y:S01]  /*96a0*/  FMUL R61, R70, R65 ;  /* 0x00000041463d7220 */ /* 0x000fe20000400000 */
[C---:B------:R-:W-:Y:S01]  /*96b0*/  SHF.L.U32 R65, R82.reuse, 0x10, RZ ;  /* 0x0000001052417819 */ /* 0x040fe200000006ff */
[C---:B------:R-:W-:Y:S01]  /*96c0*/  FFMA R3, R73.reuse, R64, R3 ;  /* 0x0000004049037223 */ /* 0x040fe20000000003 */
[----:B------:R-:W-:Y:S01]  /*96d0*/  LOP3.LUT R64, R82, 0xffff0000, RZ, 0xc0, !PT ;  /* 0xffff000052407812 */ /* 0x000fe200078ec0ff */
[C---:B------:R-:W-:Y:S01]  /*96e0*/  FFMA R7, R73.reuse, R66, R7 ;  /* 0x0000004249077223 */ /* 0x040fe20000000007 */
[C---:B------:R-:W-:Y:S01]  /*96f0*/  FMUL R11, R70.reuse, R11 ;  /* 0x0000000b460b7220 */ /* 0x040fe20000400000 */
[----:B------:R-:W-:Y:S01]  /*9700*/  FFMA R4, R73, R65, R4 ;  /* 0x0000004149047223 */ /* 0x000fe20000000004 */
[----:B------:R-:W-:Y:S01]  /*9710*/  SHF.L.U32 R65, R83, 0x10, RZ ;  /* 0x0000001053417819 */ /* 0x000fe200000006ff */
[----:B------:R-:W-:Y:S01]  /*9720*/  FFMA R5, R73, R64, R5 ;  /* 0x0000004049057223 */ /* 0x000fe20000000005 */
[----:B------:R-:W-:Y:S01]  /*9730*/  F2FP.BF16.F32.PACK_AB R93, R7, R3 ;  /* 0x00000003075d723e */ /* 0x000fe200000010ff */
[----:B------:R-:W-:Y:S01]  /*9740*/  FMUL R15, R70, R15 ;  /* 0x0000000f460f7220 */ /* 0x000fe20000400000 */
[----:B------:R-:W-:Y:S01]  /*9750*/  SHF.L.U32 R3, R88, 0x10, RZ ;  /* 0x0000001058037819 */ /* 0x000fe200000006ff */
[----:B------:R-:W-:Y:S01]  /*9760*/  FFMA R6, R73, R65, R6 ;  /* 0x0000004149067223 */ /* 0x000fe20000000006 */
[----:B------:R-:W-:Y:S01]  /*9770*/  F2FP.BF16.F32.PACK_AB R94, R5, R4 ;  /* 0x00000004055e723e */ /* 0x000fe200000010ff */
[----:B------:R-:W-:Y:S01]  /*9780*/  FFMA R11, R73, R0, R11 ;  /* 0x00000000490b7223 */ /* 0x000fe2000000000b */
[----:B------:R-:W-:Y:S01]  /*9790*/  SHF.L.U32 R0, R89, 0x10, RZ ;  /* 0x0000001059007819 */ /* 0x000fe200000006ff */
[C---:B------:R-:W-:Y:S01]  /*97a0*/  FFMA R8, R73.reuse, R3, R8 ;  /* 0x0000000349087223 */ /* 0x040fe20000000008 */
[C---:B------:R-:W-:Y:S01]  /*97b0*/  SHF.L.U32 R3, R90.reuse, 0x10, RZ ;  /* 0x000000105a037819 */ /* 0x040fe200000006ff */
[----:B------:R-:W-:Y:S01]  /*97c0*/  FFMA R9, R73, R2, R9 ;  /* 0x0000000249097223 */ /* 0x000fe20000000009 */
[----:B------:R-:W-:Y:S01]  /*97d0*/  LOP3.LUT R2, R89, 0xffff0000, RZ, 0xc0, !PT ;  /* 0xffff000059027812 */ /* 0x000fe200078ec0ff */
[C---:B------:R-:W-:Y:S01]  /*97e0*/  FFMA R10, R73.reuse, R0, R10 ;  /* 0x00000000490a7223 */ /* 0x040fe2000000000a */
[----:B------:R-:W-:Y:S01]  /*97f0*/  LOP3.LUT R0, R90, 0xffff0000, RZ, 0xc0, !PT ;  /* 0xffff00005a007812 */ /* 0x000fe200078ec0ff */
[----:B------:R-:W-:Y:S01]  /*9800*/  FMUL R19, R70, R19 ;  /* 0x0000001346137220 */ /* 0x000fe20000400000 */
[C---:B------:R-:W-:Y:S01]  /*9810*/  SHF.L.U32 R5, R96.reuse, 0x10, RZ ;  /* 0x0000001060057819 */ /* 0x040fe200000006ff */
[----:B------:R-:W-:Y:S01]  /*9820*/  FFMA R15, R73, R2, R15 ;  /* 0x00000002490f7223 */ /* 0x000fe2000000000f */
[----:B------:R-:W-:Y:S01]  /*9830*/  LOP3.LUT R2, R91, 0xffff0000, RZ, 0xc0, !PT ;  /* 0xffff00005b027812 */ /* 0x000fe200078ec0ff */
[----:B------:R-:W-:Y:S01]  /*9840*/  FFMA R12, R73, R3, R12 ;  /* 0x00000003490c7223 */ /* 0x000fe2000000000c */
[----:B------:R-:W-:Y:S01]  /*9850*/  SHF.L.U32 R3, R91, 0x10, RZ ;  /* 0x000000105b037819 */ /* 0x000fe200000006ff */
[----:B------:R-:W-:Y:S01]  /*9860*/  FFMA R13, R73, R0, R13 ;  /* 0x00000000490d7223 */ /* 0x000fe2000000000d */
[----:B------:R-:W-:Y:S01]  /*9870*/  LOP3.LUT R0, R96, 0xffff0000, RZ, 0xc0, !PT ;  /* 0xffff000060007812 */ /* 0x000fe200078ec0ff */
[----:B------:R-:W-:Y:S01]  /*9880*/  FMUL R23, R70, R23 ;  /* 0x0000001746177220 */ /* 0x000fe20000400000 */
[----:B------:R-:W-:Y:S01]  /*9890*/  LOP3.LUT R4, R99, 0xffff0000, RZ, 0xc0, !PT ;  /* 0xffff000063047812 */ /* 0x000fe200078ec0ff */
[C---:B------:R-:W-:Y:S01]  /*98a0*/  FFMA R14, R73.reuse, R3, R14 ;  /* 0x00000003490e7223 */ /* 0x040fe2000000000e */
[C---:B------:R-:W-:Y:S01]  /*98b0*/  SHF.L.U32 R3, R98.reuse, 0x10, RZ ;  /* 0x0000001062037819 */ /* 0x040fe200000006ff */
[----:B------:R-:W-:Y:S01]  /*98c0*/  FFMA R19, R73, R2, R19 ;  /* 0x0000000249137223 */ /* 0x000fe20000000013 */
[----:B------:R-:W-:Y:S01]  /*98d0*/  SHF.L.U32 R2, R97, 0x10, RZ ;  /* 0x0000001061027819 */ /* 0x000fe200000006ff */
[----:B------:R-:W-:Y:S01]  /*98e0*/  FFMA R16, R73, R5, R16 ;  /* 0x0000000549107223 */ /* 0x000fe20000000010 */
[----:B------:R-:W-:Y:S01]  /*98f0*/  SHF.L.U32 R5, R99, 0x10, RZ ;  /* 0x0000001063057819 */ /* 0x000fe200000006ff */
[----:B------:R-:W-:Y:S01]  /*9900*/  FFMA R17, R73, R0, R17 ;  /* 0x0000000049117223 */ /* 0x000fe20000000011 */
[----:B------:R-:W-:Y:S01]  /*9910*/  LOP3.LUT R0, R97, 0xffff0000, RZ, 0xc0, !PT ;  /* 0xffff000061007812 */ /* 0x000fe200078ec0ff */
[----:B------:R-:W-:Y:S01]  /*9920*/  FFMA R18, R73, R2, R18 ;  /* 0x0000000249127223 */ /* 0x000fe20000000012 */
[----:B------:R-:W-:Y:S01]  /*9930*/  LOP3.LUT R2, R98, 0xffff0000, RZ, 0xc0, !PT ;  /* 0xffff000062027812 */ /* 0x000fe200078ec0ff */
[----:B------:R-:W-:Y:S01]  /*9940*/  FMUL R27, R70, R27 ;  /* 0x0000001b461b7220 */ /* 0x000fe20000400000 */
[----:B------:R-:W-:Y:S01]  /*9950*/  F2FP.BF16.F32.PACK_AB R95, R11, R6 ;  /* 0x000000060b5f723e */ /* 0x000fe200000010ff */
[C---:B------:R-:W-:Y:S01]  /*9960*/  FFMA R23, R73.reuse, R0, R23 ;  /* 0x0000000049177223 */ /* 0x040fe20000000017 */
[----:B------:R-:W-:Y:S01]  /*9970*/  SHF.L.U32 R0, R104, 0x10, RZ ;  /* 0x0000001068007819 */ /* 0x000fe200000006ff */
[C---:B------:R-:W-:Y:S01]  /*9980*/  FFMA R20, R73.reuse, R3, R20 ;  /* 0x0000000349147223 */ /* 0x040fe20000000014 */
[----:B------:R-:W-:Y:S01]  /*9990*/  SHF.L.U32 R3, R106, 0x10, RZ ;  /* 0x000000106a037819 */ /* 0x000fe200000006ff */
        /* <DEDUP_REMOVED lines=8> */
[----:B------:R-:W-:Y:S01]  /*9a20*/  FFMA R25, R73, R2, R25 ;  /* 0x0000000249197223 */ /* 0x000fe20000000019 */
[----:B------:R-:W-:Y:S01]  /*9a30*/  LOP3.LUT R2, R106, 0xffff0000, RZ, 0xc0, !PT ;  /* 0xffff00006a027812 */ /* 0x000fe200078ec0ff */
[C---:B------:R-:W-:Y:S01]  /*9a40*/  FMUL R31, R70.reuse, R31 ;  /* 0x0000001f461f7220 */ /* 0x040fe20000400000 */
[----:B------:R-:W-:Y:S01]  /*9a50*/  F2FP.BF16.F32.PACK_AB R8, R9, R8 ;  /* 0x000000080908723e */ /* 0x000fe200000010ff */
[----:B------:R-:W-:Y:S01]  /*9a60*/  FFMA R26, R73, R0, R26 ;  /* 0x00000000491a7223 */ /* 0x000fe2000000001a */
[----:B------:R-:W-:Y:S01]  /*9a70*/  LOP3.LUT R0, R105, 0xffff0000, RZ, 0xc0, !PT ;  /* 0xffff000069007812 */ /* 0x000fe200078ec0ff */
[C---:B------:R-:W-:Y:S01]  /*9a80*/  FMUL R35, R70.reuse, R35 ;  /* 0x0000002346237220 */ /* 0x040fe20000400000 */
[----:B------:R-:W-:Y:S01]  /*9a90*/  F2FP.BF16.F32.PACK_AB R9, R15, R10 ;  /* 0x0000000a0f09723e */ /* 0x000fe200000010ff */
[----:B------:R-:W-:Y:S01]  /*9aa0*/  FMUL R39, R70, R39 ;  /* 0x0000002746277220 */ /* 0x000fe20000400000 */
[----:B------:R-:W-:Y:S01]  /*9ab0*/  F2FP.BF16.F32.PACK_AB R10, R13, R12 ;  /* 0x0000000c0d0a723e */ /* 0x000fe200000010ff */
[C---:B------:R-:W-:Y:S01]  /*9ac0*/  FFMA R31, R73.reuse, R0, R31 ;  /* 0x00000000491f7223 */ /* 0x040fe2000000001f */
[C---:B------:R-:W-:Y:S01]  /*9ad0*/  SHF.L.U32 R0, R112.reuse, 0x10, RZ ;  /* 0x0000001070007819 */ /* 0x040fe200000006ff */
[----:B------:R-:W-:Y:S01]  /*9ae0*/  FFMA R28, R73, R3, R28 ;  /* 0x00000003491c7223 */ /* 0x000fe2000000001c */
[----:B------:R-:W-:Y:S01]  /*9af0*/  SHF.L.U32 R3, R113, 0x10, RZ ;  /* 0x0000001071037819 */ /* 0x000fe200000006ff */
        /* <DEDUP_REMOVED lines=8> */
[----:B------:R-:W-:Y:S01]  /*9b80*/  FFMA R33, R73, R2, R33 ;  /* 0x0000000249217223 */ /* 0x000fe20000000021 */
[----:B------:R-:W-:Y:S01]  /*9b90*/  LOP3.LUT R2, R115, 0xffff0000, RZ, 0xc0, !PT ;  /* 0xffff000073027812 */ /* 0x000fe200078ec0ff */
[C---:B------:R-:W-:Y:S01]  /*9ba0*/  FFMA R34, R73.reuse, R3, R34 ;  /* 0x0000000349227223 */ /* 0x040fe20000000022 */
[C---:B------:R-:W-:Y:S01]  /*9bb0*/  SHF.L.U32 R3, R114.reuse, 0x10, RZ ;  /* 0x0000001072037819 */ /* 0x040fe200000006ff */
[----:B------:R-:W-:Y:S01]  /*9bc0*/  FFMA R39, R73, R0, R39 ;  /* 0x0000000049277223 */ /* 0x000fe20000000027 */
[----:B------:R-:W-:Y:S01]  /*9bd0*/  LOP3.LUT R0, R114, 0xffff0000, RZ, 0xc0, !PT ;  /* 0xffff000072007812 */ /* 0x000fe200078ec0ff */
[----:B------:R-:W-:Y:S01]  /*9be0*/  FMUL R43, R70, R43 ;  /* 0x0000002b462b7220 */ /* 0x000fe20000400000 */
[----:B------:R-:W-:Y:S01]  /*9bf0*/  F2FP.BF16.F32.PACK_AB R16, R17, R16 ;  /* 0x000000101110723e */ /* 0x000fe200000010ff */
[----:B------:R-:W-:Y:S01]  /*9c00*/  FFMA R36, R73, R3, R36 ;  /* 0x0000000349247223 */ /* 0x000fe20000000024 */
[----:B------:R-:W-:Y:S01]  /*9c10*/  SHF.L.U32 R3, R121, 0x10, RZ ;  /* 0x0000001079037819 */ /* 0x000fe200000006ff */
[C---:B------:R-:W-:Y:S01]  /*9c20*/  FFMA R37, R73.reuse, R0, R37 ;  /* 0x0000000049257223 */ /* 0x040fe20000000025 */
[C---:B------:R-:W-:Y:S01]  /*9c30*/  SHF.L.U32 R0, R120.reuse, 0x10, RZ ;  /* 0x0000001078007819 */ /* 0x040fe200000006ff */
[----:B------:R-:W-:Y:S01]  /*9c40*/  FFMA R38, R73, R5, R38 ;  /* 0x0000000549267223 */ /* 0x000fe20000000026 */
[----:B------:R-:W-:Y:S01]  /*9c50*/  F2FP.BF16.F32.PACK_AB R17, R23, R18 ;  /* 0x000000121711723e */ /* 0x000fe200000010ff */
[----:B------:R1:W-:Y:S01]  /*9c60*/  STS.128 [R169+UR44+0x8400], R92 ;  /* 0x0084005ca9007988 */ /* 0x0003e20008000c2c */
[----:B------:R-:W-:Y:S01]  /*9c70*/  SHF.L.U32 R5, R123, 0x10, RZ ;  /* 0x000000107b057819 */ /* 0x000fe200000006ff */
[C---:B------:R-:W-:Y:S01]  /*9c80*/  FFMA R43, R73.reuse, R2, R43 ;  /* 0x00000002492b7223 */ /* 0x040fe2000000002b */
[----:B------:R-:W-:Y:S01]  /*9c90*/  LOP3.LUT R2, R120, 0xffff0000, RZ, 0xc0, !PT ;  /* 0xffff000078027812 */ /* 0x000fe200078ec0ff */
[----:B------:R-:W-:Y:S01]  /*9ca0*/  FFMA R40, R73, R0, R40 ;  /* 0x0000000049287223 */ /* 0x000fe20000000028 */
[----:B------:R-:W-:Y:S01]  /*9cb0*/  LOP3.LUT R0, R121, 0xffff0000, RZ, 0xc0, !PT ;  /* 0xffff000079007812 */ /* 0x000fe200078ec0ff */
[----:B------:R-:W-:Y:S01]  /*9cc0*/  FMUL R47, R70, R47 ;  /* 0x0000002f462f7220 */ /* 0x000fe20000400000 */
[----:B------:R-:W-:Y:S01]  /*9cd0*/  F2FP.BF16.F32.PACK_AB R18, R21, R20 ;  /* 0x000000141512723e */ /* 0x000fe200000010ff */
[C---:B------:R-:W-:Y:S01]  /*9ce0*/  FFMA R41, R73.reuse, R2, R41 ;  /* 0x0000000249297223 */ /* 0x040fe20000000029 */
[C---:B------:R-:W-:Y:S01]  /*9cf0*/  LOP3.LUT R2, R122.reuse, 0xffff0000, RZ, 0xc0, !PT ;  /* 0xffff00007a027812 */ /* 0x040fe200078ec0ff */
[----:B------:R-:W-:Y:S01]  /*9d00*/  FFMA R42, R73, R3, R42 ;  /* 0x00000003492a7223 */ /* 0x000fe2000000002a */
[----:B------:R-:W-:Y:S01]  /*9d10*/  SHF.L.U32 R3, R122, 0x10, RZ ;  /* 0x000000107a037819 */ /* 0x000fe200000006ff */
[----:B------:R1:W-:Y:S01]  /*9d20*/  STS.128 [R168+0x8400], R8 ;  /* 0x00840008a8007388 */ /* 0x0003e20000000c00 */
[----:B------:R-:W-:Y:S01]  /*9d30*/  F2FP.BF16.F32.PACK_AB R19, R27, R22 ;  /* 0x000000161b13723e */ /* 0x000fe200000010ff */
[----:B------:R-:W-:Y:S01]  /*9d40*/  FFMA R47, R73, R0, R47 ;  /* 0x00000000492f7223 */ /* 0x000fe2000000002f */
[----:B------:R-:W-:Y:S01]  /*9d50*/  LOP3.LUT R0, R123, 0xffff0000, RZ, 0xc0, !PT ;  /* 0xffff00007b007812 */ /* 0x000fe200078ec0ff */
[----:B------:R-:W-:Y:S01]  /*9d60*/  FMUL R51, R70, R51 ;  /* 0x0000003346337220 */ /* 0x000fe20000400000 */
[----:B------:R-:W-:Y:S01]  /*9d70*/  F2FP.BF16.F32.PACK_AB R24, R25, R24 ;  /* 0x000000181918723e */ /* 0x000fe200000010ff */
[C---:B------:R-:W-:Y:S01]  /*9d80*/  FFMA R44, R73.reuse, R3, R44 ;  /* 0x00000003492c7223 */ /* 0x040fe2000000002c */
[C---:B------:R-:W-:Y:S01]  /*9d90*/  SHF.L.U32 R3, R128.reuse, 0x10, RZ ;  /* 0x0000001080037819 */ /* 0x040fe200000006ff */
[----:B------:R-:W-:Y:S01]  /*9da0*/  FFMA R45, R73, R2, R45 ;  /* 0x00000002492d7223 */ /* 0x000fe2000000002d */
[----:B------:R-:W-:Y:S01]  /*9db0*/  F2FP.BF16.F32.PACK_AB R25, R31, R26 ;  /* 0x0000001a1f19723e */ /* 0x000fe200000010ff */
[----:B------:R-:W-:Y:S01]  /*9dc0*/  FFMA R46, R73, R5, R46 ;  /* 0x00000005492e7223 */ /* 0x000fe2000000002e */
[----:B------:R-:W-:Y:S01]  /*9dd0*/  SHF.L.U32 R5, R129, 0x10, RZ ;  /* 0x0000001081057819 */ /* 0x000fe200000006ff */
[----:B------:R1:W-:Y:S01]  /*9de0*/  STS.128 [R167+0x8400], R16 ;  /* 0x00840010a7007388 */ /* 0x0003e20000000c00 */
[----:B------:R-:W-:Y:S01]  /*9df0*/  F2FP.BF16.F32.PACK_AB R26, R29, R28 ;  /* 0x0000001c1d1a723e */ /* 0x000fe200000010ff */
[C---:B------:R-:W-:Y:S01]  /*9e00*/  FFMA R51, R73.reuse, R0, R51 ;  /* 0x0000000049337223 */ /* 0x040fe20000000033 */
[----:B------:R-:W-:Y:S01]  /*9e10*/  LOP3.LUT R0, R128, 0xffff0000, RZ, 0xc0, !PT ;  /* 0xffff000080007812 */ /* 0x000fe200078ec0ff */
[----:B------:R-:W-:Y:S01]  /*9e20*/  FFMA R48, R73, R3, R48 ;  /* 0x0000000349307223 */ /* 0x000fe20000000030 */
[----:B------:R-:W-:Y:S01]  /*9e30*/  F2FP.BF16.F32.PACK_AB R27, R35, R30 ;  /* 0x0000001e231b723e */ /* 0x000fe200000010ff */
[----:B------:R-:W-:Y:S01]  /*9e40*/  FMUL R55, R70, R55 ;  /* 0x0000003746377220 */ /* 0x000fe20000400000 */
[----:B------:R-:W-:Y:S01]  /*9e50*/  LOP3.LUT R2, R129, 0xffff0000, RZ, 0xc0, !PT ;  /* 0xffff000081027812 */ /* 0x000fe200078ec0ff */
[C---:B------:R-:W-:Y:S01]  /*9e60*/  FFMA R49, R73.reuse, R0, R49 ;  /* 0x0000000049317223 */ /* 0x040fe20000000031 */
[C---:B------:R-:W-:Y:S01]  /*9e70*/  SHF.L.U32 R0, R130.reuse, 0x10, RZ ;  /* 0x0000001082007819 */ /* 0x040fe200000006ff */
[----:B------:R-:W-:Y:S01]  /*9e80*/  FFMA R50, R73, R5, R50 ;  /* 0x0000000549327223 */ /* 0x000fe20000000032 */
[----:B------:R-:W-:Y:S01]  /*9e90*/  F2FP.BF16.F32.PACK_AB R32, R33, R32 ;  /* 0x000000202120723e */ /* 0x000fe200000010ff */
[----:B------:R1:W-:Y:S01]  /*9ea0*/  STS.128 [R157+0x8400], R24 ;  /* 0x008400189d007388 */ /* 0x0003e20000000c00 */
[----:B------:R-:W-:Y:S01]  /*9eb0*/  F2FP.BF16.F32.PACK_AB R33, R39, R34 ;  /* 0x000000222721723e */ /* 0x000fe200000010ff */
[C---:B------:R-:W-:Y:S01]  /*9ec0*/  FFMA R55, R73.reuse, R2, R55 ;  /* 0x0000000249377223 */ /* 0x040fe20000000037 */
[----:B------:R-:W-:Y:S01]  /*9ed0*/  LOP3.LUT R2, R130, 0xffff0000, RZ, 0xc0, !PT ;  /* 0xffff000082027812 */ /* 0x000fe200078ec0ff */
[----:B------:R-:W-:Y:S01]  /*9ee0*/  FFMA R52, R73, R0, R52 ;  /* 0x0000000049347223 */ /* 0x000fe20000000034 */
[----:B------:R-:W-:Y:S01]  /*9ef0*/  SHF.L.U32 R3, R131, 0x10, RZ ;  /* 0x0000001083037819 */ /* 0x000fe200000006ff */
[C---:B------:R-:W-:Y:S01]  /*9f00*/  FMUL R59, R70.reuse, R59 ;  /* 0x0000003b463b7220 */ /* 0x040fe20000400000 */
[----:B------:R-:W-:Y:S01]  /*9f10*/  F2FP.BF16.F32.PACK_AB R34, R37, R36 ;  /* 0x000000242522723e */ /* 0x000fe200000010ff */
[----:B------:R-:W-:Y:S01]  /*9f20*/  FFMA R53, R73, R2, R53 ;  /* 0x0000000249357223 */ /* 0x000fe20000000035 */
[----:B------:R-:W-:Y:S01]  /*9f30*/  F2FP.BF16.F32.PACK_AB R35, R43, R38 ;  /* 0x000000262b23723e */ /* 0x000fe200000010ff */
[----:B------:R-:W-:Y:S01]  /*9f40*/  FFMA R54, R73, R3, R54 ;  /* 0x0000000349367223 */ /* 0x000fe20000000036 */
[----:B------:R-:W-:Y:S01]  /*9f50*/  LOP3.LUT R0, R131, 0xffff0000, RZ, 0xc0, !PT ;  /* 0xffff000083007812 */ /* 0x000fe200078ec0ff */
[----:B------:R-:W-:Y:S01]  /*9f60*/  FMUL R63, R70, R63 ;  /* 0x0000003f463f7220 */ /* 0x000fe20000400000 */
[----:B------:R-:W-:Y:S01]  /*9f70*/  F2FP.BF16.F32.PACK_AB R40, R41, R40 ;  /* 0x000000282928723e */ /* 0x000fe200000010ff */
[----:B------:R1:W-:Y:S01]  /*9f80*/  STS.128 [R156+0x8400], R32 ;  /* 0x008400209c007388 */ /* 0x0003e20000000c00 */
[C---:B------:R-:W-:Y:S01]  /*9f90*/  SHF.L.U32 R3, R136.reuse, 0x10, RZ ;  /* 0x0000001088037819 */ /* 0x040fe200000006ff */
[----:B------:R-:W-:Y:S01]  /*9fa0*/  FFMA R59, R73, R0, R59 ;  /* 0x00000000493b7223 */ /* 0x000fe2000000003b */
[----:B------:R-:W-:Y:S01]  /*9fb0*/  LOP3.LUT R2, R136, 0xffff0000, RZ, 0xc0, !PT ;  /* 0xffff000088027812 */ /* 0x000fe200078ec0ff */
[----:B------:R-:W-:Y:S01]  /*9fc0*/  FMUL R67, R70, R67 ;  /* 0x0000004346437220 */ /* 0x000fe20000400000 */
[----:B------:R-:W-:Y:S01]  /*9fd0*/  F2FP.BF16.F32.PACK_AB R41, R47, R42 ;  /* 0x0000002a2f29723e */ /* 0x000fe200000010ff */
[----:B------:R-:W-:Y:S01]  /*9fe0*/  FFMA R56, R73, R3, R56 ;  /* 0x0000000349387223 */ /* 0x000fe20000000038 */
[----:B------:R-:W-:Y:S01]  /*9ff0*/  SHF.L.U32 R5, R137, 0x10, RZ ;  /* 0x0000001089057819 */ /* 0x000fe200000006ff */
[----:B------:R-:W-:Y:S01]  /*a000*/  FFMA R57, R73, R2, R57 ;  /* 0x0000000249397223 */ /* 0x000fe20000000039 */
[----:B------:R-:W-:Y:S02]  /*a010*/  F2FP.BF16.F32.PACK_AB R42, R45, R44 ;  /* 0x0000002c2d2a723e */ /* 0x000fe400000010ff */
[----:B------:R-:W-:Y:S01]  /*a020*/  F2FP.BF16.F32.PACK_AB R43, R51, R46 ;  /* 0x0000002e332b723e */ /* 0x000fe200000010ff */
[----:B------:R-:W-:Y:S01]  /*a030*/  FFMA R58, R73, R5, R58 ;  /* 0x00000005493a7223 */ /* 0x000fe2000000003a */
[----:B------:R-:W-:Y:S02]  /*a040*/  LOP3.LUT R0, R137, 0xffff0000, RZ, 0xc0, !PT ;  /* 0xffff000089007812 */ /* 0x000fe400078ec0ff */
[C---:B------:R-:W-:Y:S01]  /*a050*/  SHF.L.U32 R3, R138.reuse, 0x10, RZ ;  /* 0x000000108a037819 */ /* 0x040fe200000006ff */
[----:B------:R1:W-:Y:S01]  /*a060*/  STS.128 [R155+0x8400], R40 ;  /* 0x008400289b007388 */ /* 0x0003e20000000c00 */
        /* <DEDUP_REMOVED lines=8> */
[----:B------:R-:W-:Y:S02]  /*a0f0*/  F2FP.BF16.F32.PACK_AB R49, R55, R50 ;  /* 0x000000323731723e */ /* 0x000fe400000010ff */
[----:B------:R-:W-:Y:S01]  /*a100*/  F2FP.BF16.F32.PACK_AB R50, R53, R52 ;  /* 0x000000343532723e */ /* 0x000fe200000010ff */
[----:B------:R-:W-:Y:S01]  /*a110*/  FFMA R67, R73, R4, R67 ;  /* 0x0000000449437223 */ /* 0x000fe20000000043 */
[----:B------:R-:W-:Y:S02]  /*a120*/  F2FP.BF16.F32.PACK_AB R51, R59, R54 ;  /* 0x000000363b33723e */ /* 0x000fe400000010ff */
[----:B------:R-:W-:Y:S02]  /*a130*/  F2FP.BF16.F32.PACK_AB R56, R57, R56 ;  /* 0x000000383938723e */ /* 0x000fe400000010ff */
        /* <DEDUP_REMOVED lines=12> */
[----:B--2---:R-:W2:Y:S02]  /*a200*/  FENCE.VIEW.ASYNC.S ;  /* 0x00000000000073c6 */ /* 0x004ea40000000000 */
[----:B--2---:R-:W-:Y:S06]  /*a210*/  BAR.SYNC.DEFER_BLOCKING 0x1, 0x80 ;  /* 0x0042000000007b1d */ /* 0x004fec0000010000 */
[----:B------:R-:W-:Y:S05]  /*a220*/  @P0 BRA `(.L_x_133) ;  /* 0x0000000000280947 */ /* 0x000fea0003800000 */
[----:B------:R-:W2:Y:S01]  /*a230*/  LDCU.64 UR6, c[0x0][0x348] ;  /* 0x00006900ff0677ac */ /* 0x000ea20008000a00 */
[----:B------:R-:W-:Y:S02]  /*a240*/  UIADD3 UR9, UPT, UPT, UR49, 0x80, URZ ;  /* 0x0000008031097890 */ /* 0x000fe4000fffe0ff */
[----:B------:R-:W-:Y:S01]  /*a250*/  UIADD3 UR8, UPT, UPT, UR44, 0x8400, URZ ;  /* 0x000084002c087890 */ /* 0x000fe2000fffe0ff */
[----:B------:R-:W-:Y:S01]  /*a260*/  UMOV UR10, UR50 ;  /* 0x00000032000a7c82 */ /* 0x000fe20008000000 */
[----:B------:R-:W-:Y:S01]  /*a270*/  UMOV UR11, UR36 ;  /* 0x00000024000b7c82 */ /* 0x000fe20008000000 */
[----:B--2---:R-:W-:Y:S04]  /*a280*/  UIADD3 UR4, UP0, UPT, UR6, 0x680, URZ ;  /* 0x0000068006047890 */ /* 0x004fe8000ff1e0ff */
[----:B------:R-:W-:Y:S09]  /*a290*/  UIADD3.X UR5, UPT, UPT, URZ, UR7, URZ, UP0, !UPT ;  /* 0x00000007ff057290 */ /* 0x000ff200087fe4ff */
[----:B------:R2:W-:Y:S01]  /*a2a0*/  UTMASTG.3D [UR8], [UR4] ;  /* 0x00000008040073b5 */ /* 0x0005e20008010000 */
[----:B------:R0:W-:Y:S01]  /*a2b0*/  UTMACMDFLUSH ;  /* 0x00000000000079b7 */ /* 0x0001e20000000000 */
[----:B--2---:R-:W-:Y:S04]  /*a2c0*/  DEPBAR.LE SB0, 0x1 ;  /* 0x000080400000791a */ /* 0x004fe80000000000 */
.L_x_133:
[----:B------:R-:W-:Y:S05]  /*a2d0*/  BSYNC.RECONVERGENT B0 ;  /* 0x0000000000007941 */ /* 0x000fea0003800200 */
.L_x_132:
[----:B------:R-:W-:Y:S01]  /*a2e0*/  BAR.SYNC.DEFER_BLOCKING 0x1, 0x80 ;  /* 0x0042000000007b1d */ /* 0x000fe20000010000 */
[----:B------:R-:W-:Y:S04]  /*a2f0*/  UIADD3 UR4, UPT, UPT, UR45, 0x1, URZ ;  /* 0x000000012d047890 */ /* 0x000fe8000fffe0ff */
[----:B------:R-:W-:Y:S04]  /*a300*/  UISETP.NE.AND UP0, UPT, UR4, 0x4, UPT ;  /* 0x000000040400788c */ /* 0x000fe8000bf05270 */
[----:B------:R-:W-:Y:S01]  /*a310*/  USEL UR46, UR4, URZ, UP0 ;  /* 0x000000ff042e7287 */ /* 0x000fe20008000000 */
[----:B------:R2:W-:Y:S01]  /*a320*/  @P6 SYNCS.ARRIVE.TRANS64.RED.A1T0 RZ, [R74+URZ], RZ ;  /* 0x000000ff4aff69a7 */ /* 0x0005e200081004ff */
[----:B------:R-:W-:Y:S01]  /*a330*/  BSSY B1, `(.L_x_134) ;  /* 0x000001f000017945 */ /* 0x000fe20003800000 */
[----:B------:R-:W3:Y:S02]  /*a340*/  @P6 SYNCS.PHASECHK.TRANS64.TRYWAIT P0, [R3+URZ+0x50], R0 ;  /* 0x00005000030065a7 */ /* 0x000ee400080011ff */
[----:B---3--:R-:W-:Y:S01]  /*a350*/  @P6 SEL R84, RZ, 0x1, !P0 ;  /* 0x00000001ff546807 */ /* 0x008fe20004000000 */
[----:B--2---:R-:W-:Y:S06]  /*a360*/  @!P6 BRA `(.L_x_135) ;  /* 0x00000000006ce947 */ /* 0x004fec0003800000 */
        /* <DEDUP_REMOVED lines=10> */
[----:B------:R-:W2:Y:S02]  /*a410*/  SYNCS.PHASECHK.TRANS64.TRYWAIT P0, [R3+URZ+0x50], R0 ;  /* 0x00005000030075a7 */ /* 0x000ea400080011ff */
[----:B--2---:R-:W-:Y:S05]  /*a420*/  @!P0 BRA `(.L_x_138) ;  /* 0x0000002000948947 */ /* 0x004fea0003800000 */
.L_x_137:
[----:B------:R-:W-:Y:S05]  /*a430*/  BSYNC B0 ;  /* 0x0000000000007941 */ /* 0x000fea0003800000 */
.L_x_136:
[----:B------:R-:W-:Y:S11]  /*a440*/  ISETP.NE.AND P0, PT, R86, RZ, PT ;  /* 0x000000ff5600720c */ /* 0x000ff60003f05270 */
[----:B------:R-:W-:Y:S02]  /*a450*/  @!UPT UIADD3 URZ, UPT, UPT, URZ, URZ, URZ ;  /* 0x000000fffffff290 */ /* 0x000fe4000fffe0ff */
[----:B------:R3:W4:Y:S01]  /*a460*/  @P0 LDS.128 R80, [R78+UR44+0x400] ;  /* 0x0004002c4e500984 */ /* 0x0007220008000c00 */
[----:B--2---:R-:W-:Y:S01]  /*a470*/  @P0 IMAD.IADD R0, R85, 0x1, R2 ;  /* 0x0000000155000824 */ /* 0x004fe200078e0202 */
[C---:B------:R-:W-:Y:S01]  /*a480*/  @P0 IADD3 R6, PT, PT, R87.reuse, R2, RZ ;  /* 0x0000000257060210 */ /* 0x040fe20007ffe0ff */
[C---:B------:R-:W-:Y:S01]  /*a490*/  @P0 IMAD.IADD R3, R87.reuse, 0x1, R4 ;  /* 0x0000000157030824 */ /* 0x040fe200078e0204 */
[----:B------:R3:W2:Y:S02]  /*a4a0*/  @P0 LDS.128 R88, [R5+0x400] ;  /* 0x0004000005580984 */ /* 0x0006a40000000c00 */
[----:B------:R-:W-:Y:S02]  /*a4b0*/  @P0 IADD3 R87, PT, PT, R87, R0, RZ ;  /* 0x0000000057570210 */ /* 0x000fe40007ffe0ff */
[----:B------:R3:W1:Y:S04]  /*a4c0*/  @P0 LDS.128 R96, [R4+0x400] ;  /* 0x0004000004600984 */ /* 0x0006680000000c00 */
[----:B------:R3:W1:Y:S04]  /*a4d0*/  @P0 LDS.128 R104, [R3+0x400] ;  /* 0x0004000003680984 */ /* 0x0006680000000c00 */
[----:B------:R3:W1:Y:S04]  /*a4e0*/  @P0 LDS.128 R112, [R2+0x400] ;  /* 0x0004000002700984 */ /* 0x0006680000000c00 */
[----:B------:R3:W1:Y:S04]  /*a4f0*/  @P0 LDS.128 R120, [R6+0x400] ;  /* 0x0004000006780984 */ /* 0x0006680000000c00 */
[----:B------:R3:W1:Y:S04]  /*a500*/  @P0 LDS.128 R128, [R0+0x400] ;  /* 0x0004000000800984 */ /* 0x0006680000000c00 */
[----:B------:R3:W1:Y:S02]  /*a510*/  @P0 LDS.128 R136, [R87+0x400] ;  /* 0x0004000057880984 */ /* 0x0006640000000c00 */
.L_x_135:
[----:B------:R-:W-:Y:S05]  /*a520*/  BSYNC B1 ;  /* 0x0000000000017941 */ /* 0x000fea0003800000 */
.L_x_134:
[----:B---3--:R-:W-:Y:S05]  /*a530*/  VIADD R0, R71, 0xc0 ;  /* 0x000000c047007836 */ /* 0x008fea0000000000 */
[----:B------:R-:W-:Y:S04]  /*a540*/  SHF.R.U32.HI R0, RZ, 0x15, R0 ;  /* 0x00000015ff007819 */ /* 0x000fe80000011600 */
[----:B------:R-:W-:Y:S11]  /*a550*/  LOP3.LUT P0, RZ, R0, 0x3, R147, 0x48, !PT ;  /* 0x0000000300ff7812 */ /* 0x000ff60007804893 */
[----:B------:R-:W-:Y:S02]  /*a560*/  @!UPT UIADD3 URZ, UPT, UPT, URZ, URZ, URZ ;  /* 0x000000fffffff290 */ /* 0x000fe4000fffe0ff */
[----:B------:R-:W-:Y:S05]  /*a570*/  @!P0 BRA `(.L_x_139) ;  /* 0x0000000000408947 */ /* 0x000fea0003800000 */
[----:B------:R-:W3:Y:S01]  /*a580*/  LDCU.64 UR8, c[0x4][0x70] ;  /* 0x01000e00ff0877ac */ /* 0x000ee20008000a00 */
[----:B------:R-:W-:Y:S01]  /*a590*/  MOV R3, 0x0 ;  /* 0x0000000000037802 */ /* 0x000fe20000000f00 */
[----:B------:R-:W-:Y:S02]  /*a5a0*/  HFMA2 R12, -RZ, RZ, 0, 5.9604644775390625e-08 ;  /* 0x00000001ff0c7431 */ /* 0x000fe400000001ff */
[----:B-1----:R-:W-:Y:S02]  /*a5b0*/  IMAD.MOV.U32 R8, RZ, RZ, 0x192 ;  /* 0x00000192ff087424 */ /* 0x002fe400078e00ff */
[----:B------:R-:W-:Y:S01]  /*a5c0*/  IMAD.MOV.U32 R13, RZ, RZ, RZ ;  /* 0x000000ffff0d7224 */ /* 0x000fe200078e00ff */
[----:B------:R-:W1:Y:S01]  /*a5d0*/  LDCU.64 UR6, c[0x4][0x78] ;  /* 0x01000f00ff0677ac */ /* 0x000e620008000a00 */
[----:B------:R-:W2:Y:S01]  /*a5e0*/  LDC.64 R2, c[0x4][R3] ;  /* 0x0100000003027b82 */ /* 0x000ea20000000a00 */
[----:B------:R-:W5:Y:S01]  /*a5f0*/  LDCU.64 UR4, c[0x4][0x10] ;  /* 0x01000200ff0477ac */ /* 0x000f620008000a00 */
[----:B---3--:R-:W-:Y:S01]  /*a600*/  MOV R5, UR9 ;  /* 0x0000000900057c02 */ /* 0x008fe20008000f00 */
[----:B------:R-:W-:Y:S01]  /*a610*/  IMAD.U32 R4, RZ, RZ, UR8 ;  /* 0x00000008ff047e24 */ /* 0x000fe2000f8e00ff */
[----:B-1----:R-:W-:Y:S01]  /*a620*/  MOV R7, UR7 ;  /* 0x0000000700077c02 */ /* 0x002fe20008000f00 */
[----:B------:R-:W-:Y:S01]  /*a630*/  IMAD.U32 R6, RZ, RZ, UR6 ;  /* 0x00000006ff067e24 */ /* 0x000fe2000f8e00ff */
[----:B-----5:R-:W-:Y:S01]  /*a640*/  MOV R11, UR5 ;  /* 0x00000005000b7c02 */ /* 0x020fe20008000f00 */
[----:B------:R-:W-:Y:S02]  /*a650*/  IMAD.U32 R10, RZ, RZ, UR4 ;  /* 0x00000004ff0a7e24 */ /* 0x000fe4000f8e00ff */
[----:B------:R-:W-:Y:S07]  /*a660*/  LEPC R20, `(.L_x_139) ;  /* 0x000000001014794e */ /* 0x000fee0000000000 */
[----:B--2-4-:R-:W-:Y:S05]  /*a670*/  CALL.ABS.NOINC R2 ;  /* 0x0000000002007343 */ /* 0x014fea0003c00000 */
.L_x_139:
[----:B------:R-:W-:Y:S01]  /*a680*/  ISETP.NE.AND P0, PT, R163, RZ, PT ;  /* 0x000000ffa300720c */ /* 0x000fe20003f05270 */
[----:B------:R-:W-:Y:S05]  /*a690*/  WARPSYNC.ALL ;  /* 0x0000000000007948 */ /* 0x000fea0003800000 */
[----:B------:R-:W-:Y:S01]  /*a6a0*/  R2UR UR4, R71 ;  /* 0x00000000470472ca */ /* 0x000fe200000e0000 */
[----:B------:R-:W-:Y:S01]  /*a6b0*/  BSSY.RECONVERGENT B0, `(.L_x_140) ;  /* 0x0000100000007945 */ /* 0x000fe20003800200 */
[C---:B----4-:R-:W-:Y:S02]  /*a6c0*/  SHF.L.U32 R72, R80.reuse, 0x10, RZ ;  /* 0x0000001050487819 */ /* 0x050fe400000006ff */
[----:B------:R-:W-:Y:S02]  /*a6d0*/  LOP3.LUT R74, R80, 0xffff0000, RZ, 0xc0, !PT ;  /* 0xffff0000504a7812 */ /* 0x000fe400078ec0ff */
[C---:B------:R-:W-:Y:S02]  /*a6e0*/  SHF.L.U32 R75, R81.reuse, 0x10, RZ ;  /* 0x00000010514b7819 */ /* 0x040fe400000006ff */
[----:B------:R-:W-:Y:S02]  /*a6f0*/  LOP3.LUT R76, R81, 0xffff0000, RZ, 0xc0, !PT ;  /* 0xffff0000514c7812 */ /* 0x000fe400078ec0ff */
[C---:B------:R-:W-:Y:S02]  /*a700*/  SHF.L.U32 R77, R82.reuse, 0x10, RZ ;  /* 0x00000010524d7819 */ /* 0x040fe400000006ff */
[----:B------:R-:W-:Y:S01]  /*a710*/  LOP3.LUT R78, R82, 0xffff0000, RZ, 0xc0, !PT ;  /* 0xffff0000524e7812 */ /* 0x000fe200078ec0ff */
[----:B-1----:R-:W1:Y:S01]  /*a720*/  LDTM.x64 R4, tmem[UR4+0xc0] ;  /* 0x0000c004000479ee */ /* 0x002e620008340000 */
[C---:B------:R-:W-:Y:S01]  /*a730*/  SHF.L.U32 R79, R83.reuse, 0x10, RZ ;  /* 0x00000010534f7819 */ /* 0x040fe200000006ff */
[----:B------:R-:W-:Y:S01]  /*a740*/  NOP ;  /* 0x0000000000007918 */ /* 0x000fe20000000000 */
[----:B------:R-:W-:Y:S02]  /*a750*/  LOP3.LUT R80, R83, 0xffff0000, RZ, 0xc0, !PT ;  /* 0xffff000053507812 */ /* 0x000fe400078ec0ff */
[C---:B--2---:R-:W-:Y:S02]  /*a760*/  SHF.L.U32 R81, R88.reuse, 0x10, RZ ;  /* 0x0000001058517819 */ /* 0x044fe400000006ff */
[----:B------:R-:W-:Y:S02]  /*a770*/  LOP3.LUT R83, R88, 0xffff0000, RZ, 0xc0, !PT ;  /* 0xffff000058537812 */ /* 0x000fe400078ec0ff */
[C---:B------:R-:W-:Y:S02]  /*a780*/  SHF.L.U32 R82, R89.reuse, 0x10, RZ ;  /* 0x0000001059527819 */ /* 0x040fe400000006ff */
[----:B------:R-:W-:Y:S02]  /*a790*/  LOP3.LUT R84, R89, 0xffff0000, RZ, 0xc0, !PT ;  /* 0xffff000059547812 */ /* 0x000fe400078ec0ff */
[C---:B------:R-:W-:Y:S02]  /*a7a0*/  SHF.L.U32 R85, R90.reuse, 0x10, RZ ;  /* 0x000000105a557819 */ /* 0x040fe400000006ff */
[----:B------:R-:W-:Y:S02]  /*a7b0*/  LOP3.LUT R86, R90, 0xffff0000, RZ, 0xc0, !PT ;  /* 0xffff00005a567812 */ /* 0x000fe400078ec0ff */
[C---:B------:R-:W-:Y:S02]  /*a7c0*/  SHF.L.U32 R87, R91.reuse, 0x10, RZ ;  /* 0x000000105b577819 */ /* 0x040fe400000006ff */
[----:B------:R-:W-:Y:S02]  /*a7d0*/  IADD3 R170, PT, PT, R170, 0xd0, RZ ;  /* 0x000000d0aaaa7810 */ /* 0x000fe40007ffe0ff */
[----:B------:R-:W-:Y:S02]  /*a7e0*/  LOP3.LUT R88, R91, 0xffff0000, RZ, 0xc0, !PT ;  /* 0xffff00005b587812 */ /* 0x000fe400078ec0ff */
[----:B------:R-:W-:Y:S01]  /*a7f0*/  SHF.L.U32 R89, R96, 0x10, RZ ;  /* 0x0000001060597819 */ /* 0x000fe200000006ff */
[----:B-1----:R-:W-:Y:S01]  /*a800*/  FMUL R4, R70, R4 ;  /* 0x0000000446047220 */ /* 0x002fe20000400000 */
[----:B------:R-:W-:Y:S01]  /*a810*/  LOP3.LUT R90, R96, 0xffff0000, RZ, 0xc0, !PT ;  /* 0xffff0000605a7812 */ /* 0x000fe200078ec0ff */
[----:B------:R-:W-:Y:S01]  /*a820*/  FMUL R5, R70, R5 ;  /* 0x0000000546057220 */ /* 0x000fe20000400000 */
[----:B------:R-:W-:Y:S01]  /*a830*/  SHF.L.U32 R91, R97, 0x10, RZ ;  /* 0x00000010615b7819 */ /* 0x000fe200000006ff */
[C---:B------:R-:W-:Y:S01]  /*a840*/  FFMA R4, R73.reuse, R72, R4 ;  /* 0x0000004849047223 */ /* 0x040fe20000000004 */
[----:B------:R-:W-:Y:S01]  /*a850*/  LOP3.LUT R170, R170, 0xfefffff8, RZ, 0xc0, !PT ;  /* 0xfefffff8aaaa7812 */ /* 0x000fe200078ec0ff */
[----:B------:R-:W-:Y:S01]  /*a860*/  FFMA R5, R73, R74, R5 ;  /* 0x0000004a49057223 */ /* 0x000fe20000000005 */
[----:B------:R-:W-:Y:S01]  /*a870*/  LOP3.LUT R92, R97, 0xffff0000, RZ, 0xc0, !PT ;  /* 0xffff0000615c7812 */ /* 0x000fe200078ec0ff */
[----:B------:R-:W-:Y:S01]  /*a880*/  FMUL R6, R70, R6 ;  /* 0x0000000646067220 */ /* 0x000fe20000400000 */
[C---:B------:R-:W-:Y:S01]  /*a890*/  SHF.L.U32 R93, R98.reuse, 0x10, RZ ;  /* 0x00000010625d7819 */ /* 0x040fe200000006ff */
[----:B------:R1:W-:Y:S01]  /*a8a0*/  SYNCS.ARRIVE.TRANS64.RED.A1T0 RZ, [R170+URZ], RZ ;  /* 0x000000ffaaff79a7 */ /* 0x0003e200081004ff */
[----:B------:R-:W-:Y:S01]  /*a8b0*/  F2FP.BF16.F32.PACK_AB R4, R5, R4 ;  /* 0x000000040504723e */ /* 0x000fe200000010ff */
[----:B------:R-:W-:Y:S01]  /*a8c0*/  FFMA R6, R73, R75, R6 ;  /* 0x0000004b49067223 */ /* 0x000fe20000000006 */
[----:B------:R-:W-:Y:S01]  /*a8d0*/  LOP3.LUT R94, R98, 0xffff0000, RZ, 0xc0, !PT ;  /* 0xffff0000625e7812 */ /* 0x000fe200078ec0ff */
[C---:B------:R-:W-:Y:S01]  /*a8e0*/  FMUL R7, R70.reuse, R7 ;  /* 0x0000000746077220 */ /* 0x040fe20000400000 */
[C---:B------:R-:W-:Y:S01]  /*a8f0*/  SHF.L.U32 R95, R99.reuse, 0x10, RZ ;  /* 0x00000010635f7819 */ /* 0x040fe200000006ff */
[----:B------:R-:W-:Y:S01]  /*a900*/  FMUL R8, R70, R8 ;  /* 0x0000000846087220 */ /* 0x000fe20000400000 */
[----:B------:R-:W-:Y:S01]  /*a910*/  LOP3.LUT R96, R99, 0xffff0000, RZ, 0xc0, !PT ;  /* 0xffff000063607812 */ /* 0x000fe200078ec0ff */
[C---:B------:R-:W-:Y:S01]  /*a920*/  FFMA R7, R73.reuse, R76, R7 ;  /* 0x0000004c49077223 */ /* 0x040fe20000000007 */
[C---:B------:R-:W-:Y:S01]  /*a930*/  SHF.L.U32 R97, R104.reuse, 0x10, RZ ;  /* 0x0000001068617819 */ /* 0x040fe200000006ff */
[----:B------:R-:W-:Y:S01]  /*a940*/  FFMA R8, R73, R77, R8 ;  /* 0x0000004d49087223 */ /* 0x000fe20000000008 */
[----:B------:R-:W-:Y:S01]  /*a950*/  LOP3.LUT R98, R104, 0xffff0000, RZ, 0xc0, !PT ;  /* 0xffff000068627812 */ /* 0x000fe200078ec0ff */
[C---:B------:R-:W-:Y:S01]  /*a960*/  FMUL R9, R70.reuse, R9 ;  /* 0x0000000946097220 */ /* 0x040fe20000400000 */
[----:B------:R-:W-:Y:S01]  /*a970*/  F2FP.BF16.F32.PACK_AB R5, R7, R6 ;  /* 0x000000060705723e */ /* 0x000fe200000010ff */
[----:B------:R-:W-:Y:S01]  /*a980*/  FMUL R10, R70, R10 ;  /* 0x0000000a460a7220 */ /* 0x000fe20000400000 */
        /* <DEDUP_REMOVED lines=8> */
[----:B------:R-:W-:Y:S01]  /*aa10*/  LOP3.LUT R102, R106, 0xffff0000, RZ, 0xc0, !PT ;  /* 0xffff00006a667812 */ /* 0x000fe200078ec0ff */
[----:B------:R-:W-:Y:S01]  /*aa20*/  FFMA R11, R73, R80, R11 ;  /* 0x00000050490b7223 */ /* 0x000fe2000000000b */
[----:B------:R-:W-:Y:S01]  /*aa30*/  SHF.L.U32 R103, R107, 0x10, RZ ;  /* 0x000000106b677819 */ /* 0x000fe200000006ff */
[----:B------:R-:W-:Y:S01]  /*aa40*/  FFMA R0, R73, R81, R0 ;  /* 0x0000005149007223 */ /* 0x000fe20000000000 */
[----:B------:R-:W-:Y:S01]  /*aa50*/  LOP3.LUT R104, R107, 0xffff0000, RZ, 0xc0, !PT ;  /* 0xffff00006b687812 */ /* 0x000fe200078ec0ff */
[C---:B------:R-:W-:Y:S01]  /*aa60*/  FMUL R2, R70.reuse, R13 ;  /* 0x0000000d46027220 */ /* 0x040fe20000400000 */
[----:B------:R-:W-:Y:S01]  /*aa70*/  F2FP.BF16.F32.PACK_AB R7, R11, R10 ;  /* 0x0000000a0b07723e */ /* 0x000fe200000010ff */
[----:B------:R-:W-:Y:S01]  /*aa80*/  FMUL R3, R70, R14 ;  /* 0x0000000e46037220 */ /* 0x000fe20000400000 */
[----:B------:R-:W-:Y:S01]  /*aa90*/  SHF.L.U32 R105, R112, 0x10, RZ ;  /* 0x0000001070697819 */ /* 0x000fe200000006ff */
[----:B------:R-:W-:Y:S01]  /*aaa0*/  FMUL R15, R70, R15 ;  /* 0x0000000f460f7220 */ /* 0x000fe20000400000 */
[----:B------:R-:W-:Y:S01]  /*aab0*/  LOP3.LUT R106, R112, 0xffff0000, RZ, 0xc0, !PT ;  /* 0xffff0000706a7812 */ /* 0x000fe200078ec0ff */
[C---:B------:R-:W-:Y:S01]  /*aac0*/  FMUL R12, R70.reuse, R16 ;  /* 0x00000010460c7220 */ /* 0x040fe20000400000 */
[----:B------:R-:W-:Y:S01]  /*aad0*/  SHF.L.U32 R107, R113, 0x10, RZ ;  /* 0x00000010716b7819 */ /* 0x000fe200000006ff */
[----:B------:R-:W-:Y:S01]  /*aae0*/  FFMA R2, R73, R83, R2 ;  /* 0x0000005349027223 */ /* 0x000fe20000000002 */
[----:B------:R-:W-:Y:S01]  /*aaf0*/  LOP3.LUT R108, R113, 0xffff0000, RZ, 0xc0, !PT ;  /* 0xffff0000716c7812 */ /* 0x000fe200078ec0ff */
[----:B------:R-:W-:Y:S01]  /*ab00*/  FMUL R13, R70, R17 ;  /* 0x00000011460d7220 */ /* 0x000fe20000400000 */
[----:B------:R-:W-:Y:S01]  /*ab10*/  SHF.L.U32 R109, R114, 0x10, RZ ;  /* 0x00000010726d7819 */ /* 0x000fe200000006ff */
[C---:B------:R-:W-:Y:S01]  /*ab20*/  FFMA R3, R73.reuse, R82, R3 ;  /* 0x0000005249037223 */ /* 0x040fe20000000003 */
[----:B------:R-:W-:Y:S01]  /*ab30*/  F2FP.BF16.F32.PACK_AB R8, R2, R0 ;  /* 0x000000000208723e */ /* 0x000fe200000010ff */
[----:B------:R-:W-:Y:S01]  /*ab40*/  FMUL R14, R70, R18 ;  /* 0x00000012460e7220 */ /* 0x000fe20000400000 */
[----:B------:R-:W-:Y:S01]  /*ab50*/  LOP3.LUT R110, R114, 0xffff0000, RZ, 0xc0, !PT ;  /* 0xffff0000726e7812 */ /* 0x000fe200078ec0ff */
[----:B------:R-:W-:Y:S01]  /*ab60*/  FFMA R15, R73, R84, R15 ;  /* 0x00000054490f7223 */ /* 0x000fe2000000000f */
[C---:B------:R-:W-:Y:S01]  /*ab70*/  SHF.L.U32 R111, R115.reuse, 0x10, RZ ;  /* 0x00000010736f7819 */ /* 0x040fe200000006ff */
[C---:B------:R-:W-:Y:S01]  /*ab80*/  FMUL R19, R70.reuse, R19 ;  /* 0x0000001346137220 */ /* 0x040fe20000400000 */
[----:B------:R-:W-:Y:S01]  /*ab90*/  LOP3.LUT R112, R115, 0xffff0000, RZ, 0xc0, !PT ;  /* 0xffff000073707812 */ /* 0x000fe200078ec0ff */
[----:B------:R-:W-:Y:S01]  /*aba0*/  FFMA R12, R73, R85, R12 ;  /* 0x00000055490c7223 */ /* 0x000fe2000000000c */
[----:B------:R-:W-:Y:S01]  /*abb0*/  F2FP.BF16.F32.PACK_AB R9, R15, R3 ;  /* 0x000000030f09723e */ /* 0x000fe200000010ff */
[----:B------:R-:W-:Y:S01]  /*abc0*/  FMUL R16, R70, R20 ;  /* 0x0000001446107220 */ /* 0x000fe20000400000 */
[C---:B------:R-:W-:Y:S01]  /*abd0*/  SHF.L.U32 R113, R120.reuse, 0x10, RZ ;  /* 0x0000001078717819 */ /* 0x040fe200000006ff */
[----:B------:R1:W-:Y:S01]  /*abe0*/  STS.128 [R169+UR44+0xc400], R4 ;  /* 0x00c40004a9007988 */ /* 0x0003e20008000c2c */
[C---:B------:R-:W-:Y:S01]  /*abf0*/  FFMA R13, R73.reuse, R86, R13 ;  /* 0x00000056490d7223 */ /* 0x040fe2000000000d */
[----:B------:R-:W-:Y:S01]  /*ac00*/  LOP3.LUT R114, R120, 0xffff0000, RZ, 0xc0, !PT ;  /* 0xffff000078727812 */ /* 0x000fe200078ec0ff */
[C---:B------:R-:W-:Y:S01]  /*ac10*/  FFMA R14, R73.reuse, R87, R14 ;  /* 0x00000057490e7223 */ /* 0x040fe2000000000e */
[----:B------:R-:W-:Y:S01]  /*ac20*/  FFMA R19, R73, R88, R19 ;  /* 0x0000005849137223 */ /* 0x000fe20000000013 */
[----:B------:R-:W-:Y:S01]  /*ac30*/  SHF.L.U32 R115, R121, 0x10, RZ ;  /* 0x0000001079737819 */ /* 0x000fe200000006ff */
[----:B------:R-:W-:Y:S01]  /*ac40*/  FFMA R16, R73, R89, R16 ;  /* 0x0000005949107223 */ /* 0x000fe20000000010 */
[----:B------:R-:W-:Y:S01]  /*ac50*/  F2FP.BF16.F32.PACK_AB R10, R13, R12 ;  /* 0x0000000c0d0a723e */ /* 0x000fe200000010ff */
[C---:B------:R-:W-:Y:S01]  /*ac60*/  FMUL R17, R70.reuse, R21 ;  /* 0x0000001546117220 */ /* 0x040fe20000400000 */
[----:B------:R-:W-:Y:S01]  /*ac70*/  F2FP.BF16.F32.PACK_AB R11, R19, R14 ;  /* 0x0000000e130b723e */ /* 0x000fe200000010ff */
[C---:B------:R-:W-:Y:S01]  /*ac80*/  FMUL R18, R70.reuse, R22 ;  /* 0x0000001646127220 */ /* 0x040fe20000400000 */
[C---:B------:R-:W-:Y:S01]  /*ac90*/  FMUL R23, R70.reuse, R23 ;  /* 0x0000001746177220 */ /* 0x040fe20000400000 */
[----:B------:R-:W-:Y:S01]  /*aca0*/  FFMA R17, R73, R90, R17 ;  /* 0x0000005a49117223 */ /* 0x000fe20000000011 */
[C---:B------:R-:W-:Y:S01]  /*acb0*/  FMUL R20, R70.reuse, R24 ;  /* 0x0000001846147220 */ /* 0x040fe20000400000 */
[----:B------:R-:W-:Y:S01]  /*acc0*/  LOP3.LUT R116, R121, 0xffff0000, RZ, 0xc0, !PT ;  /* 0xffff000079747812 */ /* 0x000fe200078ec0ff */
[----:B------:R1:W-:Y:S01]  /*acd0*/  STS.128 [R168+0xc400], R8 ;  /* 0x00c40008a8007388 */ /* 0x0003e20000000c00 */
[----:B------:R-:W-:Y:S01]  /*ace0*/  FFMA R18, R73, R91, R18 ;  /* 0x0000005b49127223 */ /* 0x000fe20000000012 */
[----:B------:R-:W-:Y:S01]  /*acf0*/  F2FP.BF16.F32.PACK_AB R16, R17, R16 ;  /* 0x000000101110723e */ /* 0x000fe200000010ff */
[C---:B------:R-:W-:Y:S01]  /*ad00*/  FFMA R23, R73.reuse, R92, R23 ;  /* 0x0000005c49177223 */ /* 0x040fe20000000017 */
[----:B------:R-:W-:Y:S01]  /*ad10*/  FFMA R20, R73, R93, R20 ;  /* 0x0000005d49147223 */ /* 0x000fe20000000014 */
[----:B------:R-:W-:Y:S01]  /*ad20*/  FMUL R21, R70, R25 ;  /* 0x0000001946157220 */ /* 0x000fe20000400000 */
[----:B------:R-:W-:Y:S01]  /*ad30*/  SHF.L.U32 R117, R122, 0x10, RZ ;  /* 0x000000107a757819 */ /* 0x000fe200000006ff */
[C---:B------:R-:W-:Y:S01]  /*ad40*/  FMUL R22, R70.reuse, R26 ;  /* 0x0000001a46167220 */ /* 0x040fe20000400000 */
[----:B------:R-:W-:Y:S01]  /*ad50*/  F2FP.BF16.F32.PACK_AB R17, R23, R18 ;  /* 0x000000121711723e */ /* 0x000fe200000010ff */
[C---:B------:R-:W-:Y:S01]  /*ad60*/  FFMA R21, R73.reuse, R94, R21 ;  /* 0x0000005e49157223 */ /* 0x040fe20000000015 */
[----:B------:R-:W-:Y:S01]  /*ad70*/  FMUL R27, R70, R27 ;  /* 0x0000001b461b7220 */ /* 0x000fe20000400000 */
[----:B------:R-:W-:Y:S01]  /*ad80*/  FFMA R22, R73, R95, R22 ;  /* 0x0000005f49167223 */ /* 0x000fe20000000016 */
[----:B------:R-:W-:Y:S01]  /*ad90*/  LOP3.LUT R118, R122, 0xffff0000, RZ, 0xc0, !PT ;  /* 0xffff00007a767812 */ /* 0x000fe200078ec0ff */
[C---:B------:R-:W-:Y:S01]  /*ada0*/  FMUL R24, R70.reuse, R28 ;  /* 0x0000001c46187220 */ /* 0x040fe20000400000 */
[----:B------:R-:W-:Y:S01]  /*adb0*/  F2FP.BF16.F32.PACK_AB R18, R21, R20 ;  /* 0x000000141512723e */ /* 0x000fe200000010ff */
[C---:B------:R-:W-:Y:S01]  /*adc0*/  FFMA R27, R73.reuse, R96, R27 ;  /* 0x00000060491b7223 */ /* 0x040fe2000000001b */
[C---:B------:R-:W-:Y:S01]  /*add0*/  FMUL R25, R70.reuse, R29 ;  /* 0x0000001d46197220 */ /* 0x040fe20000400000 */
[----:B------:R-:W-:Y:S01]  /*ade0*/  FFMA R24, R73, R97, R24 ;  /* 0x0000006149187223 */ /* 0x000fe20000000018 */
[----:B------:R-:W-:Y:S01]  /*adf0*/  SHF.L.U32 R119, R123, 0x10, RZ ;  /* 0x000000107b777819 */ /* 0x000fe200000006ff */
[C---:B------:R-:W-:Y:S01]  /*ae00*/  FMUL R26, R70.reuse, R30 ;  /* 0x0000001e461a7220 */ /* 0x040fe20000400000 */
[----:B------:R-:W-:Y:S01]  /*ae10*/  F2FP.BF16.F32.PACK_AB R19, R27, R22 ;  /* 0x000000161b13723e */ /* 0x000fe200000010ff */
[C---:B------:R-:W-:Y:S01]  /*ae20*/  FFMA R25, R73.reuse, R98, R25 ;  /* 0x0000006249197223 */ /* 0x040fe20000000019 */
[C---:B------:R-:W-:Y:S01]  /*ae30*/  FMUL R31, R70.reuse, R31 ;  /* 0x0000001f461f7220 */ /* 0x040fe20000400000 */
[----:B------:R-:W-:Y:S01]  /*ae40*/  FFMA R26, R73, R99, R26 ;  /* 0x00000063491a7223 */ /* 0x000fe2000000001a */
[----:B------:R-:W-:Y:S01]  /*ae50*/  LOP3.LUT R120, R123, 0xffff0000, RZ, 0xc0, !PT ;  /* 0xffff00007b787812 */ /* 0x000fe200078ec0ff */
[----:B------:R1:W-:Y:S01]  /*ae60*/  STS.128 [R167+0xc400], R16 ;  /* 0x00c40010a7007388 */ /* 0x0003e20000000c00 */
[----:B------:R-:W-:Y:S01]  /*ae70*/  F2FP.BF16.F32.PACK_AB R24, R25, R24 ;  /* 0x000000181918723e */ /* 0x000fe200000010ff */
[C---:B------:R-:W-:Y:S01]  /*ae80*/  FFMA R31, R73.reuse, R100, R31 ;  /* 0x00000064491f7223 */ /* 0x040fe2000000001f */
[C---:B------:R-:W-:Y:S01]  /*ae90*/  FMUL R28, R70.reuse, R32 ;  /* 0x00000020461c7220 */ /* 0x040fe20000400000 */
[C---:B------:R-:W-:Y:S01]  /*aea0*/  FMUL R29, R70.reuse, R33 ;  /* 0x00000021461d7220 */ /* 0x040fe20000400000 */
[----:B------:R-:W-:Y:S01]  /*aeb0*/  FMUL R30, R70, R34 ;  /* 0x00000022461e7220 */ /* 0x000fe20000400000 */
[----:B------:R-:W-:Y:S01]  /*aec0*/  SHF.L.U32 R121, R128, 0x10, RZ ;  /* 0x0000001080797819 */ /* 0x000fe200000006ff */
[----:B------:R-:W-:Y:S01]  /*aed0*/  FFMA R28, R73, R101, R28 ;  /* 0x00000065491c7223 */ /* 0x000fe2000000001c */
[----:B------:R-:W-:Y:S01]  /*aee0*/  F2FP.BF16.F32.PACK_AB R25, R31, R26 ;  /* 0x0000001a1f19723e */ /* 0x000fe200000010ff */
[C---:B------:R-:W-:Y:S01]  /*aef0*/  FFMA R29, R73.reuse, R102, R29 ;  /* 0x00000066491d7223 */ /* 0x040fe2000000001d */
[----:B------:R-:W-:Y:S01]  /*af00*/  FFMA R30, R73, R103, R30 ;  /* 0x00000067491e7223 */ /* 0x000fe2000000001e */
[----:B------:R-:W-:Y:S01]  /*af10*/  FMUL R35, R70, R35 ;  /* 0x0000002346237220 */ /* 0x000fe20000400000 */
        /* <DEDUP_REMOVED lines=34> */
[----:B------:R-:W-:Y:S01]  /*b140*/  FFMA R41, R73, R114, R41 ;  /* 0x0000007249297223 */ /* 0x000fe20000000029 */
[C---:B------:R-:W-:Y:S01]  /*b150*/  FMUL R47, R70.reuse, R47 ;  /* 0x0000002f462f7220 */ /* 0x040fe20000400000 */
[C---:B------:R-:W-:Y:S01]  /*b160*/  FMUL R44, R70.reuse, R48 ;  /* 0x00000030462c7220 */ /* 0x040fe20000400000 */
[----:B------:R-:W-:Y:S01]  /*b170*/  FMUL R45, R70, R49 ;  /* 0x00000031462d7220 */ /* 0x000fe20000400000 */
[----:B------:R1:W-:Y:S01]  /*b180*/  STS.128 [R156+0xc400], R32 ;  /* 0x00c400209c007388 */ /* 0x0003e20000000c00 */
[----:B------:R-:W-:Y:S01]  /*b190*/  LOP3.LUT R128, R131, 0xffff0000, RZ, 0xc0, !PT ;  /* 0xffff000083807812 */ /* 0x000fe200078ec0ff */
[----:B------:R-:W-:Y:S01]  /*b1a0*/  FFMA R42, R73, R115, R42 ;  /* 0x00000073492a7223 */ /* 0x000fe2000000002a */
[----:B------:R-:W-:Y:S01]  /*b1b0*/  F2FP.BF16.F32.PACK_AB R40, R41, R40 ;  /* 0x000000282928723e */ /* 0x000fe200000010ff */
[C---:B------:R-:W-:Y:S01]  /*b1c0*/  FFMA R47, R73.reuse, R116, R47 ;  /* 0x00000074492f7223 */ /* 0x040fe2000000002f */
[C---:B------:R-:W-:Y:S01]  /*b1d0*/  FFMA R44, R73.reuse, R117, R44 ;  /* 0x00000075492c7223 */ /* 0x040fe2000000002c */
[----:B------:R-:W-:Y:S01]  /*b1e0*/  SHF.L.U32 R129, R136, 0x10, RZ ;  /* 0x0000001088817819 */ /* 0x000fe200000006ff */
[C---:B------:R-:W-:Y:S01]  /*b1f0*/  FFMA R45, R73.reuse, R118, R45 ;  /* 0x00000076492d7223 */ /* 0x040fe2000000002d */
[C---:B------:R-:W-:Y:S01]  /*b200*/  FMUL R46, R70.reuse, R50 ;  /* 0x00000032462e7220 */ /* 0x040fe20000400000 */
[C---:B------:R-:W-:Y:S01]  /*b210*/  FMUL R51, R70.reuse, R51 ;  /* 0x0000003346337220 */ /* 0x040fe20000400000 */
[C---:B------:R-:W-:Y:S01]  /*b220*/  FMUL R48, R70.reuse, R52 ;  /* 0x0000003446307220 */ /* 0x040fe20000400000 */
[C---:B------:R-:W-:Y:S01]  /*b230*/  FMUL R49, R70.reuse, R53 ;  /* 0x0000003546317220 */ /* 0x040fe20000400000 */
[C---:B------:R-:W-:Y:S01]  /*b240*/  FFMA R46, R73.reuse, R119, R46 ;  /* 0x00000077492e7223 */ /* 0x040fe2000000002e */
[C---:B------:R-:W-:Y:S01]  /*b250*/  FMUL R50, R70.reuse, R54 ;  /* 0x0000003646327220 */ /* 0x040fe20000400000 */
[C---:B------:R-:W-:Y:S01]  /*b260*/  FFMA R51, R73.reuse, R120, R51 ;  /* 0x0000007849337223 */ /* 0x040fe20000000033 */
[C---:B------:R-:W-:Y:S01]  /*b270*/  FMUL R55, R70.reuse, R55 ;  /* 0x0000003746377220 */ /* 0x040fe20000400000 */
[C---:B------:R-:W-:Y:S01]  /*b280*/  FFMA R48, R73.reuse, R121, R48 ;  /* 0x0000007949307223 */ /* 0x040fe20000000030 */
[C---:B------:R-:W-:Y:S01]  /*b290*/  FMUL R52, R70.reuse, R56 ;  /* 0x0000003846347220 */ /* 0x040fe20000400000 */
[C---:B------:R-:W-:Y:S01]  /*b2a0*/  FFMA R49, R73.reuse, R122, R49 ;  /* 0x0000007a49317223 */ /* 0x040fe20000000031 */
[C---:B------:R-:W-:Y:S01]  /*b2b0*/  FMUL R53, R70.reuse, R57 ;  /* 0x0000003946357220 */ /* 0x040fe20000400000 */
[----:B------:R-:W-:Y:S01]  /*b2c0*/  FFMA R50, R73, R123, R50 ;  /* 0x0000007b49327223 */ /* 0x000fe20000000032 */
[C---:B------:R-:W-:Y:S01]  /*b2d0*/  FMUL R54, R70.reuse, R58 ;  /* 0x0000003a46367220 */ /* 0x040fe20000400000 */
[----:B------:R-:W-:Y:S01]  /*b2e0*/  F2FP.BF16.F32.PACK_AB R41, R47, R42 ;  /* 0x0000002a2f29723e */ /* 0x000fe200000010ff */
[----:B------:R-:W-:Y:S01]  /*b2f0*/  FFMA R55, R73, R124, R55 ;  /* 0x0000007c49377223 */ /* 0x000fe20000000037 */
[C---:B------:R-:W-:Y:S01]  /*b300*/  FMUL R59, R70.reuse, R59 ;  /* 0x0000003b463b7220 */ /* 0x040fe20000400000 */
[----:B------:R-:W-:Y:S01]  /*b310*/  F2FP.BF16.F32.PACK_AB R42, R45, R44 ;  /* 0x0000002c2d2a723e */ /* 0x000fe200000010ff */
[----:B------:R-:W-:Y:S01]  /*b320*/  FFMA R52, R73, R125, R52 ;  /* 0x0000007d49347223 */ /* 0x000fe20000000034 */
[----:B------:R-:W-:Y:S01]  /*b330*/  F2FP.BF16.F32.PACK_AB R43, R51, R46 ;  /* 0x0000002e332b723e */ /* 0x000fe200000010ff */
[----:B------:R-:W-:Y:S01]  /*b340*/  FMUL R56, R70, R60 ;  /* 0x0000003c46387220 */ /* 0x000fe20000400000 */
[----:B------:R-:W-:Y:S01]  /*b350*/  LOP3.LUT R130, R136, 0xffff0000, RZ, 0xc0, !PT ;  /* 0xffff000088827812 */ /* 0x000fe200078ec0ff */
[----:B------:R-:W-:Y:S01]  /*b360*/  FFMA R53, R73, R126, R53 ;  /* 0x0000007e49357223 */ /* 0x000fe20000000035 */
[----:B------:R-:W-:Y:S01]  /*b370*/  SHF.L.U32 R131, R137, 0x10, RZ ;  /* 0x0000001089837819 */ /* 0x000fe200000006ff */
[----:B------:R1:W-:Y:S01]  /*b380*/  STS.128 [R155+0xc400], R40 ;  /* 0x00c400289b007388 */ /* 0x0003e20000000c00 */
[C---:B------:R-:W-:Y:S01]  /*b390*/  FMUL R57, R70.reuse, R61 ;  /* 0x0000003d46397220 */ /* 0x040fe20000400000 */
[----:B------:R-:W-:Y:S01]  /*b3a0*/  FFMA R54, R73, R127, R54 ;  /* 0x0000007f49367223 */ /* 0x000fe20000000036 */
[----:B------:R-:W-:Y:S01]  /*b3b0*/  LOP3.LUT R132, R137, 0xffff0000, RZ, 0xc0, !PT ;  /* 0xffff000089847812 */ /* 0x000fe200078ec0ff */
[----:B------:R-:W-:Y:S01]  /*b3c0*/  FMUL R58, R70, R62 ;  /* 0x0000003e463a7220 */ /* 0x000fe20000400000 */
[C---:B------:R-:W-:Y:S01]  /*b3d0*/  FFMA R59, R73.reuse, R128, R59 ;  /* 0x00000080493b7223 */ /* 0x040fe2000000003b */
[----:B------:R-:W-:Y:S01]  /*b3e0*/  SHF.L.U32 R133, R138, 0x10, RZ ;  /* 0x000000108a857819 */ /* 0x000fe200000006ff */
[----:B------:R-:W-:Y:S01]  /*b3f0*/  FMUL R63, R70, R63 ;  /* 0x0000003f463f7220 */ /* 0x000fe20000400000 */
        /* <DEDUP_REMOVED lines=9> */
[C---:B------:R-:W-:Y:S01]  /*b490*/  FMUL R62, R70.reuse, R66 ;  /* 0x00000042463e7220 */ /* 0x040fe20000400000 */
[----:B------:R-:W-:Y:S01]  /*b4a0*/  F2FP.BF16.F32.PACK_AB R49, R55, R50 ;  /* 0x000000323731723e */ /* 0x000fe200000010ff */
[----:B------:R-:W-:Y:S01]  /*b4b0*/  FFMA R63, R73, R132, R63 ;  /* 0x00000084493f7223 */ /* 0x000fe2000000003f */
[----:B------:R-:W-:Y:S01]  /*b4c0*/  FMUL R67, R70, R67 ;  /* 0x0000004346437220 */ /* 0x000fe20000400000 */
[----:B------:R-:W-:Y:S01]  /*b4d0*/  F2FP.BF16.F32.PACK_AB R50, R53, R52 ;  /* 0x000000343532723e */ /* 0x000fe200000010ff */
[----:B------:R-:W-:Y:S01]  /*b4e0*/  FFMA R60, R73, R133, R60 ;  /* 0x00000085493c7223 */ /* 0x000fe2000000003c */
[----:B------:R-:W-:Y:S01]  /*b4f0*/  F2FP.BF16.F32.PACK_AB R51, R59, R54 ;  /* 0x000000363b33723e */ /* 0x000fe200000010ff */
[C---:B------:R-:W-:Y:S01]  /*b500*/  FFMA R61, R73.reuse, R134, R61 ;  /* 0x00000086493d7223 */ /* 0x040fe2000000003d */
[C---:B------:R-:W-:Y:S01]  /*b510*/  FFMA R62, R73.reuse, R135, R62 ;  /* 0x00000087493e7223 */ /* 0x040fe2000000003e */
[----:B------:R-:W-:Y:S01]  /*b520*/  FFMA R67, R73, R136, R67 ;  /* 0x0000008849437223 */ /* 0x000fe20000000043 */
[----:B------:R-:W-:Y:S01]  /*b530*/  F2FP.BF16.F32.PACK_AB R56, R57, R56 ;  /* 0x000000383938723e */ /* 0x000fe200000010ff */
[----:B------:R1:W-:Y:S01]  /*b540*/  STS.128 [R154+0xc400], R48 ;  /* 0x00c400309a007388 */ /* 0x0003e20000000c00 */
[----:B------:R-:W-:Y:S02]  /*b550*/  F2FP.BF16.F32.PACK_AB R57, R63, R58 ;  /* 0x0000003a3f39723e */ /* 0x000fe400000010ff */
        /* <DEDUP_REMOVED lines=21> */
.L_x_141:
[----:B------:R-:W-:Y:S05]  /*b6b0*/  BSYNC.RECONVERGENT B0 ;  /* 0x0000000000007941 */ /* 0x000fea0003800200 */
.L_x_140:
[----:B------:R-:W-:Y:S01]  /*b6c0*/  BAR.SYNC.DEFER_BLOCKING 0x1, 0x80 ;  /* 0x0042000000007b1d */ /* 0x000fe20000010000 */
[----:B------:R-:W-:Y:S01]  /*b6d0*/  UISETP.NE.AND UP0, UPT, UR52, -0x4, UPT ;  /* 0xfffffffc3400788c */ /* 0x000fe2000bf05270 */
[----:B------:R-:W-:Y:S08]  /*b6e0*/  IADD3 R68, PT, PT, R68, 0x1, RZ ;  /* 0x0000000144447810 */ /* 0x000ff00007ffe0ff */
[----:B------:R-:W-:Y:S05]  /*b6f0*/  BRA.U !UP0, `(.L_x_142) ;  /* 0x0000000108287547 */ /* 0x000fea000b800000 */
[----:B------:R-:W-:Y:S01]  /*b700*/  ISETP.NE.AND P0, PT, R166, RZ, PT ;  /* 0x000000ffa600720c */ /* 0x000fe20003f05270 */
[----:B------:R-:W-:Y:S01]  /*b710*/  IMAD.U32 R3, RZ, RZ, UR46 ;  /* 0x0000002eff037e24 */ /* 0x000fe2000f8e00ff */
[----:B------:R-:W-:Y:S01]  /*b720*/  UIADD3 UR4, UPT, UPT, UR46, 0x1, URZ ;  /* 0x000000012e047890 */ /* 0x000fe2000fffe0ff */
[----:B------:R-:W-:Y:S03]  /*b730*/  IMAD.U32 R0, RZ, RZ, UR47 ;  /* 0x0000002fff007e24 */ /* 0x000fe6000f8e00ff */
[----:B------:R-:W-:Y:S04]  /*b740*/  UISETP.NE.AND UP0, UPT, UR4, 0x4, UPT ;  /* 0x000000040400788c */ /* 0x000fe8000bf05270 */
[----:B------:R-:W-:Y:S03]  /*b750*/  USEL UR46, UR4, URZ, UP0 ;  /* 0x000000ff042e7287 */ /* 0x000fe60008000000 */
[----:B------:R-:W-:Y:S05]  /*b760*/  @P0 LEA R3, R3, UR44, 0x3 ;  /* 0x0000002c03030c11 */ /* 0x000fea000f8e18ff */
[----:B------:R-:W-:Y:S05]  /*b770*/  @P0 VIADD R3, R3, 0x70 ;  /* 0x0000007003030836 */ /* 0x000fea0000000000 */
[----:B------:R-:W-:Y:S04]  /*b780*/  @P0 PRMT R0, R0, 0x654, R3 ;  /* 0x0000065400000816 */ /* 0x000fe80000000003 */
[----:B------:R2:W-:Y:S03]  /*b790*/  @P0 SYNCS.ARRIVE.TRANS64.RED.A1T0 RZ, [R0+URZ], RZ ;  /* 0x000000ff00ff09a7 */ /* 0x0005e600081004ff */
.L_x_142:
[----:B------:R-:W-:Y:S01]  /*b7a0*/  R2UR UR4, R148 ;  /* 0x00000000940472ca */ /* 0x000fe200000e0000 */
[----:B------:R-:W-:Y:S01]  /*b7b0*/  UISETP.NE.AND UP0, UPT, UR62, URZ, UPT ;  /* 0x000000ff3e00728c */ /* 0x000fe2000bf05270 */
[----:B------:R-:W-:Y:S01]  /*b7c0*/  ISETP.NE.AND P0, PT, R152, 0x2, PT ;  /* 0x000000029800780c */ /* 0x000fe20003f05270 */
[----:B------:R-:W-:Y:S01]  /*b7d0*/  UIADD3 UR20, UPT, UPT, UR37, UR63, URZ ;  /* 0x0000003f25147290 */ /* 0x000fe2000fffe0ff */
[----:B------:R-:W-:Y:S01]  /*b7e0*/  ISETP.NE.AND P1, PT, R68, 0x2, PT ;  /* 0x000000024400780c */ /* 0x000fe20003f25270 */
[----:B------:R-:W-:Y:S01]  /*b7f0*/  UIADD3 UR52, UPT, UPT, UR52, 0x4, URZ ;  /* 0x0000000434347890 */ /* 0x000fe2000fffe0ff */
[----:B------:R-:W-:Y:S01]  /*b800*/  SEL R3, RZ, 0x1, P0 ;  /* 0x00000001ff037807 */ /* 0x000fe20000000000 */
[----:B------:R-:W-:Y:S01]  /*b810*/  UMOV UR36, UR61 ;  /* 0x0000003d00247c82 */ /* 0x000fe20008000000 */
[----:B--2---:R-:W-:Y:S02]  /*b820*/  SEL R0, RZ, 0x1, P1 ;  /* 0x00000001ff007807 */ /* 0x004fe40000800000 */
[----:B------:R-:W-:Y:S02]  /*b830*/  LOP3.LUT R158, R158, R3, RZ, 0x3c, !PT ;  /* 0x000000039e9e7212 */ /* 0x000fe400078e3cff */
[----:B------:R-:W-:Y:S01]  /*b840*/  LOP3.LUT R159, R159, R0, RZ, 0x3c, !PT ;  /* 0x000000009f9f7212 */ /* 0x000fe200078e3cff */
[----:B------:R-:W-:Y:S01]  /*b850*/  UIADD3 UR16, UPT, UPT, UR38, UR4, URZ ;  /* 0x0000000426107290 */ /* 0x000fe2000fffe0ff */
[----:B------:R-:W-:Y:S02]  /*b860*/  SEL R152, R152, RZ, P0 ;  /* 0x000000ff98987207 */ /* 0x000fe40000000000 */
[----:B------:R-:W-:Y:S01]  /*b870*/  SEL R68, R68, RZ, P1 ;  /* 0x000000ff44447207 */ /* 0x000fe20000800000 */
[----:B------:R-:W-:Y:S08]  /*b880*/  BRA.U UP0, `(.L_x_143) ;  /* 0xffffff9d00b47547 */ /* 0x000ff0000b83ffff */
[----:B------:R-:W-:-:S13]  /*b890*/  R2UR UR4, R149 ;  /* 0x00000000950472ca */ /* 0x000fda00000e0000 */
[----:B------:R-:W-:-:S09]  /*b8a0*/  UISETP.NE.AND UP0, UPT, UR4, URZ, UPT ;  /* 0x000000ff0400728c */ /* 0x000fd2000bf05270 */
[----:B------:R-:W-:Y:S05]  /*b8b0*/  BRA.U !UP0, `(.L_x_144) ;  /* 0x0000000108487547 */ /* 0x000fea000b800000 */
[----:B------:R-:W2:Y:S02]  /*b8c0*/  LDCU.64 UR4, c[0x0][0x890] ;  /* 0x00011200ff0477ac */ /* 0x000ea40008000a00 */
[----:B--2---:R-:W-:-:S04]  /*b8d0*/  UISETP.NE.U32.AND UP0, UPT, UR4, URZ, UPT ;  /* 0x000000ff0400728c */ /* 0x004fc8000bf05070 */
[----:B------:R-:W-:-:S09]  /*b8e0*/  UISETP.NE.AND.EX UP0, UPT, UR5, URZ, UPT, UP0 ;  /* 0x000000ff0500728c */ /* 0x000fd2000bf05300 */
[----:B------:R-:W-:Y:S05]  /*b8f0*/  BRA.U UP0, `(.L_x_145) ;  /* 0x00000001000c7547 */ /* 0x000fea000b800000 */
[----:B------:R-:W-:-:S13]  /*b900*/  FSETP.NEU.AND P0, PT, R73, RZ, PT ;  /* 0x000000ff4900720b */ /* 0x000fda0003f0d000 */
[----:B------:R-:W-:Y:S05]  /*b910*/  @!P0 EXIT ;  /* 0x000000000000894d */ /* 0x000fea0003800000 */
[----:B------:R-:W-:Y:S05]  /*b920*/  BRA `(.L_x_144) ;  /* 0x00000000002c7947 */ /* 0x000fea0003800000 */
.L_x_145:
[----:B------:R-:W-:Y:S01]  /*b930*/  ISETP.NE.AND P0, PT, R151, RZ, PT ;  /* 0x000000ff9700720c */ /* 0x000fe20003f05270 */
[----:B------:R-:W-:-:S12]  /*b940*/  BSSY.RECONVERGENT B0, `(.L_x_144) ;  /* 0x0000009000007945 */ /* 0x000fd80003800200 */
[----:B------:R-:W-:Y:S05]  /*b950*/  @P0 BRA `(.L_x_146) ;  /* 0x0000000000140947 */ /* 0x000fea0003800000 */
[----:B------:R-:W2:Y:S02]  /*b960*/  LDCU.64 UR4, c[0x0][0x888] ;  /* 0x00011100ff0477ac */ /* 0x000ea40008000a00 */
[----:B--2---:R-:W-:-:S04]  /*b970*/  ISETP.NE.U32.AND P0, PT, RZ, UR4, PT ;  /* 0x00000004ff007c0c */ /* 0x004fc8000bf05070 */
[----:B------:R-:W-:-:S13]  /*b980*/  ISETP.NE.AND.EX P0, PT, RZ, UR5, PT, P0 ;  /* 0x00000005ff007c0c */ /* 0x000fda000bf05300 */
[----:B------:R-:W-:Y:S05]  /*b990*/  @!P0 EXIT ;  /* 0x000000000000894d */ /* 0x000fea0003800000 */
[----:B------:R-:W-:Y:S05]  /*b9a0*/  BRA `(.L_x_147) ;  /* 0x0000000000087947 */ /* 0x000fea0003800000 */
.L_x_146:
[----:B------:R-:W-:-:S13]  /*b9b0*/  FSETP.NEU.AND P0, PT, R73, RZ, PT ;  /* 0x000000ff4900720b */ /* 0x000fda0003f0d000 */
[----:B------:R-:W-:Y:S05]  /*b9c0*/  @!P0 EXIT ;  /* 0x000000000000894d */ /* 0x000fea0003800000 */
.L_x_147:
[----:B------:R-:W-:Y:S05]  /*b9d0*/  BSYNC.RECONVERGENT B0 ;  /* 0x0000000000007941 */ /* 0x000fea0003800200 */
.L_x_144:
[----:B------:R-:W-:Y:S01]  /*b9e0*/  ULEA UR4, UR46, UR44, 0x3 ;  /* 0x0000002c2e047291 */ /* 0x000fe2000f8e18ff */
[----:B------:R-:W-:-:S04]  /*b9f0*/  DEPBAR.LE SB0, 0x0 ;  /* 0x000080000000791a */ /* 0x000fc80000000000 */
[----:B------:R-:W-:-:S04]  /*ba00*/  UIADD3 UR4, UPT, UPT, UR4, 0x70, URZ ;  /* 0x0000007004047890 */ /* 0x000fc8000fffe0ff */
[----:B------:R-:W-:-:S09]  /*ba10*/  UPRMT UR4, UR47, 0x654, UR4 ;  /* 0x000006542f047896 */ /* 0x000fd20008000004 */
[----:B------:R-:W-:Y:S01]  /*ba20*/  SYNCS.ARRIVE.TRANS64.RED.A1T0 RZ, [UR4], RZ ;  /* 0x000000ffffff79a7 */ /* 0x000fe20008100404 */
[----:B------:R-:W-:Y:S05]  /*ba30*/  EXIT ;  /* 0x000000000000794d */ /* 0x000fea0003800000 */
.L_x_24:
[----:B--2---:R2:W3:Y:S02]  /*ba40*/  SYNCS.PHASECHK.TRANS64.TRYWAIT P0, [R3+URZ+0xf0], R2 ;  /* 0x0000f002030075a7 */ /* 0x0044e400080011ff */
[----:B---3--:R-:W-:Y:S05]  /*ba50*/  @!P0 NANOSLEEP.SYNCS 0x989680 ;  /* 0x009896800000895d */ /* 0x008fea0003900000 */
[----:B------:R-:W3:Y:S02]  /*ba60*/  @!P0 SYNCS.PHASECHK.TRANS64 P0, [R3+URZ+0xf0], R2 ;  /* 0x0000f002030085a7 */ /* 0x000ee400080010ff */
[----:B---3--:R-:W-:Y:S05]  /*ba70*/  @!P0 BRA `(.L_x_24) ;  /* 0xfffffffc00f08947 */ /* 0x008fea000383ffff */
[----:B------:R-:W-:Y:S05]  /*ba80*/  BRA `(.L_x_148) ;  /* 0xffffff5c00dc7947 */ /* 0x000fea000383ffff */
.L_x_27:
[----:B-1----:R-:W-:-:S07]  /*ba90*/  MOV R0, UR33 ;  /* 0x0000002100007c02 */ /* 0x002fce0008000f00 */
.L_x_149:
[----:B-1----:R1:W2:Y:S02]  /*baa0*/  SYNCS.PHASECHK.TRANS64.TRYWAIT P0, [R0+URZ+0x28], R3 ;  /* 0x00002803000075a7 */ /* 0x0022a400080011ff */
[----:B--2---:R-:W-:Y:S05]  /*bab0*/  @!P0 NANOSLEEP.SYNCS 0x989680 ;  /* 0x009896800000895d */ /* 0x004fea0003900000 */
[----:B------:R-:W2:Y:S02]  /*bac0*/  @!P0 SYNCS.PHASECHK.TRANS64 P0, [R0+URZ+0x28], R3 ;  /* 0x00002803000085a7 */ /* 0x000ea400080010ff */
[----:B--2---:R-:W-:Y:S05]  /*bad0*/  @!P0 BRA `(.L_x_149) ;  /* 0xfffffffc00f08947 */ /* 0x004fea000383ffff */
[----:B------:R-:W-:Y:S05]  /*bae0*/  BRA `(.L_x_26) ;  /* 0xffffff6000347947 */ /* 0x000fea000383ffff */
.L_x_34:
[----:B-1----:R-:W-:-:S07]  /*baf0*/  MOV R0, UR17 ;  /* 0x0000001100007c02 */ /* 0x002fce0008000f00 */
.L_x_150:
[----:B-1----:R1:W2:Y:S02]  /*bb00*/  SYNCS.PHASECHK.TRANS64.TRYWAIT P0, [R0+URZ+0x28], R3 ;  /* 0x00002803000075a7 */ /* 0x0022a400080011ff */
[----:B--2---:R-:W-:Y:S05]  /*bb10*/  @!P0 NANOSLEEP.SYNCS 0x989680 ;  /* 0x009896800000895d */ /* 0x004fea0003900000 */
[----:B------:R-:W2:Y:S02]  /*bb20*/  @!P0 SYNCS.PHASECHK.TRANS64 P0, [R0+URZ+0x28], R3 ;  /* 0x00002803000085a7 */ /* 0x000ea400080010ff */
[----:B--2---:R-:W-:Y:S05]  /*bb30*/  @!P0 BRA `(.L_x_150) ;  /* 0xfffffffc00f08947 */ /* 0x004fea000383ffff */
[----:B------:R-:W-:Y:S05]  /*bb40*/  BRA `(.L_x_33) ;  /* 0xffffff6000f47947 */ /* 0x000fea000383ffff */
.L_x_39:
[----:B-1----:R1:W2:Y:S02]  /*bb50*/  SYNCS.PHASECHK.TRANS64.TRYWAIT P0, [R3+URZ+0xa0], R0 ;  /* 0x0000a000030075a7 */ /* 0x0022a400080011ff */
[----:B--2---:R-:W-:Y:S05]  /*bb60*/  @!P0 NANOSLEEP.SYNCS 0x989680 ;  /* 0x009896800000895d */ /* 0x004fea0003900000 */
[----:B------:R-:W2:Y:S02]  /*bb70*/  @!P0 SYNCS.PHASECHK.TRANS64 P0, [R3+URZ+0xa0], R0 ;  /* 0x0000a000030085a7 */ /* 0x000ea400080010ff */
[----:B--2---:R-:W-:Y:S05]  /*bb80*/  @!P0 BRA `(.L_x_39) ;  /* 0xfffffffc00f08947 */ /* 0x004fea000383ffff */
[----:B------:R-:W-:Y:S05]  /*bb90*/  BRA `(.L_x_151) ;  /* 0xffffff64009c7947 */ /* 0x000fea000383ffff */
.L_x_43:
[----:B-1----:R-:W-:-:S07]  /*bba0*/  MOV R0, UR4 ;  /* 0x0000000400007c02 */ /* 0x002fce0008000f00 */
.L_x_152:
[----:B-1----:R1:W2:Y:S02]  /*bbb0*/  SYNCS.PHASECHK.TRANS64.TRYWAIT P0, [R0+URZ], R3 ;  /* 0x00000003000075a7 */ /* 0x0022a400080011ff */
[----:B--2---:R-:W-:Y:S05]  /*bbc0*/  @!P0 NANOSLEEP.SYNCS 0x989680 ;  /* 0x009896800000895d */ /* 0x004fea0003900000 */
[----:B------:R-:W2:Y:S02]  /*bbd0*/  @!P0 SYNCS.PHASECHK.TRANS64 P0, [R0+URZ], R3 ;  /* 0x00000003000085a7 */ /* 0x000ea400080010ff */
[----:B--2---:R-:W-:Y:S05]  /*bbe0*/  @!P0 BRA `(.L_x_152) ;  /* 0xfffffffc00f08947 */ /* 0x004fea000383ffff */
[----:B------:R-:W-:Y:S05]  /*bbf0*/  BRA `(.L_x_153) ;  /* 0xffffff6c00447947 */ /* 0x000fea000383ffff */
.L_x_44:
[----:B------:R-:W-:-:S07]  /*bc00*/  MOV R0, UR5 ;  /* 0x0000000500007c02 */ /* 0x000fce0008000f00 */
.L_x_154:
[----:B-1----:R1:W2:Y:S02]  /*bc10*/  SYNCS.PHASECHK.TRANS64.TRYWAIT P0, [R0+URZ], R3 ;  /* 0x00000003000075a7 */ /* 0x0022a400080011ff */
[----:B--2---:R-:W-:Y:S05]  /*bc20*/  @!P0 NANOSLEEP.SYNCS 0x989680 ;  /* 0x009896800000895d */ /* 0x004fea0003900000 */
[----:B------:R-:W2:Y:S02]  /*bc30*/  @!P0 SYNCS.PHASECHK.TRANS64 P0, [R0+URZ], R3 ;  /* 0x00000003000085a7 */ /* 0x000ea400080010ff */
[----:B--2---:R-:W-:Y:S05]  /*bc40*/  @!P0 BRA `(.L_x_154) ;  /* 0xfffffffc00f08947 */ /* 0x004fea000383ffff */
[----:B------:R-:W-:Y:S05]  /*bc50*/  BRA `(.L_x_155) ;  /* 0xffffff6c00507947 */ /* 0x000fea000383ffff */
.L_x_45:
[----:B------:R-:W-:-:S07]  /*bc60*/  MOV R0, UR5 ;  /* 0x0000000500007c02 */ /* 0x000fce0008000f00 */
.L_x_156:
[----:B-1----:R1:W2:Y:S02]  /*bc70*/  SYNCS.PHASECHK.TRANS64.TRYWAIT P0, [R0+URZ], R3 ;  /* 0x00000003000075a7 */ /* 0x0022a400080011ff */
[----:B--2---:R-:W-:Y:S05]  /*bc80*/  @!P0 NANOSLEEP.SYNCS 0x989680 ;  /* 0x009896800000895d */ /* 0x004fea0003900000 */
[----:B------:R-:W2:Y:S02]  /*bc90*/  @!P0 SYNCS.PHASECHK.TRANS64 P0, [R0+URZ], R3 ;  /* 0x00000003000085a7 */ /* 0x000ea400080010ff */
[----:B--2---:R-:W-:Y:S05]  /*bca0*/  @!P0 BRA `(.L_x_156) ;  /* 0xfffffffc00f08947 */ /* 0x004fea000383ffff */
[----:B------:R-:W-:Y:S05]  /*bcb0*/  BRA `(.L_x_157) ;  /* 0xffffff6c005c7947 */ /* 0x000fea000383ffff */
.L_x_46:
[----:B------:R-:W-:-:S07]  /*bcc0*/  MOV R0, UR5 ;  /* 0x0000000500007c02 */ /* 0x000fce0008000f00 */
.L_x_158:
[----:B-1----:R1:W2:Y:S02]  /*bcd0*/  SYNCS.PHASECHK.TRANS64.TRYWAIT P0, [R0+URZ], R3 ;  /* 0x00000003000075a7 */ /* 0x0022a400080011ff */
[----:B--2---:R-:W-:Y:S05]  /*bce0*/  @!P0 NANOSLEEP.SYNCS 0x989680 ;  /* 0x009896800000895d */ /* 0x004fea0003900000 */
[----:B------:R-:W2:Y:S02]  /*bcf0*/  @!P0 SYNCS.PHASECHK.TRANS64 P0, [R0+URZ], R3 ;  /* 0x00000003000085a7 */ /* 0x000ea400080010ff */
[----:B--2---:R-:W-:Y:S05]  /*bd00*/  @!P0 BRA `(.L_x_158) ;  /* 0xfffffffc00f08947 */ /* 0x004fea000383ffff */
[----:B------:R-:W-:Y:S05]  /*bd10*/  BRA `(.L_x_159) ;  /* 0xffffff6c00687947 */ /* 0x000fea000383ffff */
.L_x_49:
[----:B-1----:R1:W2:Y:S02]  /*bd20*/  SYNCS.PHASECHK.TRANS64.TRYWAIT P0, [R2+URZ+0xe0], R5 ;  /* 0x0000e005020075a7 */ /* 0x0022a400080011ff */
[----:B--2---:R-:W-:Y:S05]  /*bd30*/  @!P0 NANOSLEEP.SYNCS 0x989680 ;  /* 0x009896800000895d */ /* 0x004fea0003900000 */
[----:B------:R-:W2:Y:S02]  /*bd40*/  @!P0 SYNCS.PHASECHK.TRANS64 P0, [R2+URZ+0xe0], R5 ;  /* 0x0000e005020085a7 */ /* 0x000ea400080010ff */
[----:B--2---:R-:W-:Y:S05]  /*bd50*/  @!P0 BRA `(.L_x_49) ;  /* 0xfffffffc00f08947 */ /* 0x004fea000383ffff */
[----:B------:R-:W-:Y:S05]  /*bd60*/  BRA `(.L_x_160) ;  /* 0xffffff6c00c47947 */ /* 0x000fea000383ffff */
.L_x_50:
[----:B------:R-:W-:-:S07]  /*bd70*/  MOV R2, UR4 ;  /* 0x0000000400027c02 */ /* 0x000fce0008000f00 */
.L_x_161:
[----:B-1----:R1:W2:Y:S02]  /*bd80*/  SYNCS.PHASECHK.TRANS64.TRYWAIT P0, [R2+URZ+0xb0], R5 ;  /* 0x0000b005020075a7 */ /* 0x0022a400080011ff */
[----:B--2---:R-:W-:Y:S05]  /*bd90*/  @!P0 NANOSLEEP.SYNCS 0x989680 ;  /* 0x009896800000895d */ /* 0x004fea0003900000 */
[----:B------:R-:W2:Y:S02]  /*bda0*/  @!P0 SYNCS.PHASECHK.TRANS64 P0, [R2+URZ+0xb0], R5 ;  /* 0x0000b005020085a7 */ /* 0x000ea400080010ff */
[----:B--2---:R-:W-:Y:S05]  /*bdb0*/  @!P0 BRA `(.L_x_161) ;  /* 0xfffffffc00f08947 */ /* 0x004fea000383ffff */
[----:B------:R-:W-:Y:S05]  /*bdc0*/  BRA `(.L_x_162) ;  /* 0xffffff6c00d47947 */ /* 0x000fea000383ffff */
.L_x_51:
[----:B-1----:R1:W2:Y:S02]  /*bdd0*/  SYNCS.PHASECHK.TRANS64.TRYWAIT P1, [R2+URZ+0xa0], R5 ;  /* 0x0000a005020075a7 */ /* 0x0022a400080211ff */
[----:B--2---:R-:W-:Y:S05]  /*bde0*/  @!P1 NANOSLEEP.SYNCS 0x989680 ;  /* 0x009896800000995d */ /* 0x004fea0003900000 */
[----:B------:R-:W2:Y:S02]  /*bdf0*/  @!P1 SYNCS.PHASECHK.TRANS64 P1, [R2+URZ+0xa0], R5 ;  /* 0x0000a005020095a7 */ /* 0x000ea400080210ff */
[----:B--2---:R-:W-:Y:S05]  /*be00*/  @!P1 BRA `(.L_x_51) ;  /* 0xfffffffc00f09947 */ /* 0x004fea000383ffff */
[----:B------:R-:W-:Y:S05]  /*be10*/  BRA `(.L_x_163) ;  /* 0xffffff7000047947 */ /* 0x000fea000383ffff */
.L_x_54:
[----:B------:R-:W-:-:S07]  /*be20*/  MOV R0, UR4 ;  /* 0x0000000400007c02 */ /* 0x000fce0008000f00 */
.L_x_164:
[----:B-1----:R1:W2:Y:S02]  /*be30*/  SYNCS.PHASECHK.TRANS64.TRYWAIT P0, [R0+URZ+0xb0], R3 ;  /* 0x0000b003000075a7 */ /* 0x0022a400080011ff */
[----:B--2---:R-:W-:Y:S05]  /*be40*/  @!P0 NANOSLEEP.SYNCS 0x989680 ;  /* 0x009896800000895d */ /* 0x004fea0003900000 */
[----:B------:R-:W2:Y:S02]  /*be50*/  @!P0 SYNCS.PHASECHK.TRANS64 P0, [R0+URZ+0xb0], R3 ;  /* 0x0000b003000085a7 */ /* 0x000ea400080010ff */
[----:B--2---:R-:W-:Y:S05]  /*be60*/  @!P0 BRA `(.L_x_164) ;  /* 0xfffffffc00f08947 */ /* 0x004fea000383ffff */
[----:B------:R-:W-:Y:S05]  /*be70*/  BRA `(.L_x_53) ;  /* 0xffffff7000587947 */ /* 0x000fea000383ffff */
.L_x_63:
[----:B-1----:R-:W-:-:S04]  /*be80*/  MOV R0, UR5 ;  /* 0x0000000500007c02 */ /* 0x002fc80008000f00 */
[----:B------:R1:W2:Y:S03]  /*be90*/  SYNCS.PHASECHK.TRANS64.TRYWAIT P0, [R0+URZ+0x8], R7 ;  /* 0x00000807000075a7 */ /* 0x0002a600080011ff */
[----:B--2---:R-:W-:Y:S05]  /*bea0*/  @!P0 NANOSLEEP.SYNCS 0x989680 ;  /* 0x009896800000895d */ /* 0x004fea0003900000 */
[----:B------:R-:W2:Y:S02]  /*beb0*/  @!P0 SYNCS.PHASECHK.TRANS64 P0, [R0+URZ+0x8], R7 ;  /* 0x00000807000085a7 */ /* 0x000ea400080010ff */
[----:B--2---:R-:W-:Y:S05]  /*bec0*/  @!P0 BRA `(.L_x_63) ;  /* 0xfffffffc00ec8947 */ /* 0x004fea000383ffff */
[----:B------:R-:W-:Y:S05]  /*bed0*/  BRA `(.L_x_62) ;  /* 0xffffff74000c7947 */ /* 0x000fea000383ffff */
.L_x_65:
[----:B------:R-:W-:Y:S01]  /*bee0*/  BSSY B0, `(.L_x_165) ;  /* 0x0000006000007945 */ /* 0x000fe20003800000 */
[----:B------:R-:W-:-:S07]  /*bef0*/  MOV R15, 0xffffffff ;  /* 0xffffffff000f7802 */ /* 0x000fce0000000f00 */
[----:B-1---5:R-:W-:Y:S05]  /*bf00*/  WARPSYNC.COLLECTIVE R15, `(.L_x_166) ;  /* 0x000000000f0c7348 */ /* 0x022fea0003c00000 */
[----:B------:R-:W-:Y:S02]  /*bf10*/  ELECT P6, UR79, PT ;  /* 0x00000000004f782f */ /* 0x000fe400038c0000 */
[----:B------:R-:W-:Y:S01]  /*bf20*/  MOV R14, UR79 ;  /* 0x0000004f000e7c02 */ /* 0x000fe20008000f00 */
[----:B-1---5:R-:W-:Y:S10]  /*bf30*/  ENDCOLLECTIVE ;  /* 0x000000000000791b */ /* 0x022ff40003800000 */
.L_x_166:
[----:B------:R-:W-:Y:S05]  /*bf40*/  BSYNC B0 ;  /* 0x0000000000007941 */ /* 0x000fea0003800000 */
.L_x_165:
[----:B------:R-:W-:Y:S05]  /*bf50*/  BRA `(.L_x_167) ;  /* 0xffffff74003c7947 */ /* 0x000fea000383ffff */
.L_x_67:
[----:B-1----:R-:W-:-:S04]  /*bf60*/  MOV R0, UR5 ;  /* 0x0000000500007c02 */ /* 0x002fc80008000f00 */
[----:B------:R1:W2:Y:S03]  /*bf70*/  SYNCS.PHASECHK.TRANS64.TRYWAIT P0, [R0+URZ+0x8], R5 ;  /* 0x00000805000075a7 */ /* 0x0002a600080011ff */
[----:B--2---:R-:W-:Y:S05]  /*bf80*/  @!P0 NANOSLEEP.SYNCS 0x989680 ;  /* 0x009896800000895d */ /* 0x004fea0003900000 */
[----:B------:R-:W2:Y:S02]  /*bf90*/  @!P0 SYNCS.PHASECHK.TRANS64 P0, [R0+URZ+0x8], R5 ;  /* 0x00000805000085a7 */ /* 0x000ea400080010ff */
[----:B--2---:R-:W-:Y:S05]  /*bfa0*/  @!P0 BRA `(.L_x_67) ;  /* 0xfffffffc00ec8947 */ /* 0x004fea000383ffff */
[----:B------:R-:W-:Y:S05]  /*bfb0*/  BRA `(.L_x_66) ;  /* 0xffffff7400407947 */ /* 0x000fea000383ffff */
.L_x_68:
[----:B-1----:R1:W2:Y:S02]  /*bfc0*/  SYNCS.PHASECHK.TRANS64.TRYWAIT P0, [R0+URZ+0xa0], R5 ;  /* 0x0000a005000075a7 */ /* 0x0022a400080011ff */
[----:B--2---:R-:W-:Y:S05]  /*bfd0*/  @!P0 NANOSLEEP.SYNCS 0x989680 ;  /* 0x009896800000895d */ /* 0x004fea0003900000 */
[----:B------:R-:W2:Y:S02]  /*bfe0*/  @!P0 SYNCS.PHASECHK.TRANS64 P0, [R0+URZ+0xa0], R5 ;  /* 0x0000a005000085a7 */ /* 0x000ea400080010ff */
[----:B--2---:R-:W-:Y:S05]  /*bff0*/  @!P0 BRA `(.L_x_68) ;  /* 0xfffffffc00f08947 */ /* 0x004fea000383ffff */
[----:B------:R-:W-:Y:S05]  /*c000*/  BRA `(.L_x_168) ;  /* 0xffffff78002c7947 */ /* 0x000fea000383ffff */
.L_x_70:
[----:B------:R-:W-:-:S07]  /*c010*/  MOV R0, UR31 ;  /* 0x0000001f00007c02 */ /* 0x000fce0008000f00 */
.L_x_169:
[----:B-1----:R1:W2:Y:S02]  /*c020*/  SYNCS.PHASECHK.TRANS64.TRYWAIT P0, [R0+URZ+0xd0], R5 ;  /* 0x0000d005000075a7 */ /* 0x0022a400080011ff */
[----:B--2---:R-:W-:Y:S05]  /*c030*/  @!P0 NANOSLEEP.SYNCS 0x989680 ;  /* 0x009896800000895d */ /* 0x004fea0003900000 */
[----:B------:R-:W2:Y:S02]  /*c040*/  @!P0 SYNCS.PHASECHK.TRANS64 P0, [R0+URZ+0xd0], R5 ;  /* 0x0000d005000085a7 */ /* 0x000ea400080010ff */
[----:B--2---:R-:W-:Y:S05]  /*c050*/  @!P0 BRA `(.L_x_169) ;  /* 0xfffffffc00f08947 */ /* 0x004fea000383ffff */
[----:B------:R-:W-:Y:S05]  /*c060*/  BRA `(.L_x_170) ;  /* 0xffffff7800787947 */ /* 0x000fea000383ffff */
.L_x_73:
[----:B------:R-:W-:Y:S07]  /*c070*/  MOV R0, UR5 ;  /* 0x0000000500007c02 */ /* 0x000fee0008000f00 */
.L_x_171:
[----:B-1----:R1:W2:Y:S02]  /*c080*/  SYNCS.PHASECHK.TRANS64.TRYWAIT P0, [R0+URZ], R5 ;  /* 0x00000005000075a7 */ /* 0x0022a400080011ff */
[----:B--2---:R-:W-:Y:S05]  /*c090*/  @!P0 NANOSLEEP.SYNCS 0x989680 ;  /* 0x009896800000895d */ /* 0x004fea0003900000 */
[----:B------:R-:W2:Y:S02]  /*c0a0*/  @!P0 SYNCS.PHASECHK.TRANS64 P0, [R0+URZ], R5 ;  /* 0x00000005000085a7 */ /* 0x000ea400080010ff */
[----:B--2---:R-:W-:Y:S05]  /*c0b0*/  @!P0 BRA `(.L_x_171) ;  /* 0xfffffffc00f08947 */ /* 0x004fea000383ffff */
[----:B------:R-:W-:Y:S05]  /*c0c0*/  BRA `(.L_x_72) ;  /* 0xffffff78008c7947 */ /* 0x000fea000383ffff */
.L_x_77:
[----:B-1----:R-:W-:-:S07]  /*c0d0*/  MOV R0, UR4 ;  /* 0x0000000400007c02 */ /* 0x002fce0008000f00 */
.L_x_172:
[----:B-1----:R1:W2:Y:S02]  /*c0e0*/  SYNCS.PHASECHK.TRANS64.TRYWAIT P0, [R0+URZ], R3 ;  /* 0x00000003000075a7 */ /* 0x0022a400080011ff */
[----:B--2---:R-:W-:Y:S05]  /*c0f0*/  @!P0 NANOSLEEP.SYNCS 0x989680 ;  /* 0x009896800000895d */ /* 0x004fea0003900000 */
[----:B------:R-:W2:Y:S02]  /*c100*/  @!P0 SYNCS.PHASECHK.TRANS64 P0, [R0+URZ], R3 ;  /* 0x00000003000085a7 */ /* 0x000ea400080010ff */
[----:B--2---:R-:W-:Y:S05]  /*c110*/  @!P0 BRA `(.L_x_172) ;  /* 0xfffffffc00f08947 */ /* 0x004fea000383ffff */
[----:B------:R-:W-:Y:S05]  /*c120*/  BRA `(.L_x_173) ;  /* 0xffffff7c00807947 */ /* 0x000fea000383ffff */
.L_x_80:
[----:B------:R-:W-:-:S07]  /*c130*/  MOV R0, UR26 ;  /* 0x0000001a00007c02 */ /* 0x000fce0008000f00 */
.L_x_174:
[----:B-1----:R1:W2:Y:S02]  /*c140*/  SYNCS.PHASECHK.TRANS64.TRYWAIT P1, [R0+URZ+0x100], R3 ;  /* 0x00010003000075a7 */ /* 0x0022a400080211ff */
[----:B--2---:R-:W-:Y:S05]  /*c150*/  @!P1 NANOSLEEP.SYNCS 0x989680 ;  /* 0x009896800000995d */ /* 0x004fea0003900000 */
[----:B------:R-:W2:Y:S02]  /*c160*/  @!P1 SYNCS.PHASECHK.TRANS64 P1, [R0+URZ+0x100], R3 ;  /* 0x00010003000095a7 */ /* 0x000ea400080210ff */
[----:B--2---:R-:W-:Y:S05]  /*c170*/  @!P1 BRA `(.L_x_174) ;  /* 0xfffffffc00f09947 */ /* 0x004fea000383ffff */
[----:B------:R-:W-:Y:S05]  /*c180*/  BRA `(.L_x_175) ;  /* 0xffffff7c00cc7947 */ /* 0x000fea000383ffff */
.L_x_85:
[----:B--2---:R2:W3:Y:S02]  /*c190*/  SYNCS.PHASECHK.TRANS64.TRYWAIT P0, [R12+URZ+0xa0], R9 ;  /* 0x0000a0090c0075a7 */ /* 0x0044e400080011ff */
[----:B---3--:R-:W-:Y:S05]  /*c1a0*/  @!P0 NANOSLEEP.SYNCS 0x989680 ;  /* 0x009896800000895d */ /* 0x008fea0003900000 */
[----:B------:R-:W3:Y:S02]  /*c1b0*/  @!P0 SYNCS.PHASECHK.TRANS64 P0, [R12+URZ+0xa0], R9 ;  /* 0x0000a0090c0085a7 */ /* 0x000ee400080010ff */
[----:B---3--:R-:W-:Y:S05]  /*c1c0*/  @!P0 BRA `(.L_x_85) ;  /* 0xfffffffc00f08947 */ /* 0x008fea000383ffff */
[----:B------:R-:W-:Y:S05]  /*c1d0*/  BRA `(.L_x_176) ;  /* 0xffffff8000f47947 */ /* 0x000fea000383ffff */
.L_x_88:
[----:B------:R-:W-:Y:S07]  /*c1e0*/  MOV R0, UR21 ;  /* 0x0000001500007c02 */ /* 0x000fee0008000f00 */
.L_x_177:
[----:B--2---:R2:W3:Y:S02]  /*c1f0*/  SYNCS.PHASECHK.TRANS64.TRYWAIT P2, [R0+URZ+0x98], R11 ;  /* 0x0000980b000075a7 */ /* 0x0044e400080411ff */
[----:B---3--:R-:W-:Y:S05]  /*c200*/  @!P2 NANOSLEEP.SYNCS 0x989680 ;  /* 0x009896800000a95d */ /* 0x008fea0003900000 */
[----:B------:R-:W3:Y:S02]  /*c210*/  @!P2 SYNCS.PHASECHK.TRANS64 P2, [R0+URZ+0x98], R11 ;  /* 0x0000980b0000a5a7 */ /* 0x000ee400080410ff */
[----:B---3--:R-:W-:Y:S05]  /*c220*/  @!P2 BRA `(.L_x_177) ;  /* 0xfffffffc00f0a947 */ /* 0x008fea000383ffff */
[----:B------:R-:W-:Y:S05]  /*c230*/  BRA `(.L_x_87) ;  /* 0xffffff88005c7947 */ /* 0x000fea000383ffff */
.L_x_91:
[----:B--2---:R-:W-:Y:S07]  /*c240*/  MOV R0, UR21 ;  /* 0x0000001500007c02 */ /* 0x004fee0008000f00 */
.L_x_178:
[----:B--2---:R2:W3:Y:S02]  /*c250*/  SYNCS.PHASECHK.TRANS64.TRYWAIT P0, [R0+URZ+0x70], R9 ;  /* 0x00007009000075a7 */ /* 0x0044e400080011ff */
[----:B---3--:R-:W-:Y:S05]  /*c260*/  @!P0 NANOSLEEP.SYNCS 0x989680 ;  /* 0x009896800000895d */ /* 0x008fea0003900000 */
[----:B------:R-:W3:Y:S02]  /*c270*/  @!P0 SYNCS.PHASECHK.TRANS64 P0, [R0+URZ+0x70], R9 ;  /* 0x00007009000085a7 */ /* 0x000ee400080010ff */
[----:B---3--:R-:W-:Y:S05]  /*c280*/  @!P0 BRA `(.L_x_178) ;  /* 0xfffffffc00f08947 */ /* 0x008fea000383ffff */
[----:B------:R-:W-:Y:S05]  /*c290*/  BRA `(.L_x_179) ;  /* 0xffffff8800b87947 */ /* 0x000fea000383ffff */
.L_x_92:
[----:B------:R-:W-:Y:S07]  /*c2a0*/  MOV R0, UR21 ;  /* 0x0000001500007c02 */ /* 0x000fee0008000f00 */
.L_x_180:
[----:B--2---:R2:W3:Y:S02]  /*c2b0*/  SYNCS.PHASECHK.TRANS64.TRYWAIT P0, [R0+URZ+0x78], R9 ;  /* 0x00007809000075a7 */ /* 0x0044e400080011ff */
[----:B---3--:R-:W-:Y:S05]  /*c2c0*/  @!P0 NANOSLEEP.SYNCS 0x989680 ;  /* 0x009896800000895d */ /* 0x008fea0003900000 */
[----:B------:R-:W3:Y:S02]  /*c2d0*/  @!P0 SYNCS.PHASECHK.TRANS64 P0, [R0+URZ+0x78], R9 ;  /* 0x00007809000085a7 */ /* 0x000ee400080010ff */
[----:B---3--:R-:W-:Y:S05]  /*c2e0*/  @!P0 BRA `(.L_x_180) ;  /* 0xfffffffc00f08947 */ /* 0x008fea000383ffff */
[----:B------:R-:W-:Y:S05]  /*c2f0*/  BRA `(.L_x_181) ;  /* 0xffffff8800f47947 */ /* 0x000fea000383ffff */
.L_x_93:
[----:B------:R-:W-:Y:S07]  /*c300*/  MOV R0, UR21 ;  /* 0x0000001500007c02 */ /* 0x000fee0008000f00 */
.L_x_182:
[----:B--2---:R2:W3:Y:S02]  /*c310*/  SYNCS.PHASECHK.TRANS64.TRYWAIT P0, [R0+URZ+0x80], R9 ;  /* 0x00008009000075a7 */ /* 0x0044e400080011ff */
[----:B---3--:R-:W-:Y:S05]  /*c320*/  @!P0 NANOSLEEP.SYNCS 0x989680 ;  /* 0x009896800000895d */ /* 0x008fea0003900000 */
[----:B------:R-:W3:Y:S02]  /*c330*/  @!P0 SYNCS.PHASECHK.TRANS64 P0, [R0+URZ+0x80], R9 ;  /* 0x00008009000085a7 */ /* 0x000ee400080010ff */
[----:B---3--:R-:W-:Y:S05]  /*c340*/  @!P0 BRA `(.L_x_182) ;  /* 0xfffffffc00f08947 */ /* 0x008fea000383ffff */
[----:B------:R-:W-:Y:S05]  /*c350*/  BRA `(.L_x_183) ;  /* 0xffffff8c003c7947 */ /* 0x000fea000383ffff */
.L_x_94:
[----:B------:R-:W-:Y:S07]  /*c360*/  MOV R0, UR21 ;  /* 0x0000001500007c02 */ /* 0x000fee0008000f00 */
.L_x_184:
[----:B--2---:R2:W3:Y:S02]  /*c370*/  SYNCS.PHASECHK.TRANS64.TRYWAIT P0, [R0+URZ+0x88], R9 ;  /* 0x00008809000075a7 */ /* 0x0044e400080011ff */
[----:B---3--:R-:W-:Y:S05]  /*c380*/  @!P0 NANOSLEEP.SYNCS 0x989680 ;  /* 0x009896800000895d */ /* 0x008fea0003900000 */
[----:B------:R-:W3:Y:S02]  /*c390*/  @!P0 SYNCS.PHASECHK.TRANS64 P0, [R0+URZ+0x88], R9 ;  /* 0x00008809000085a7 */ /* 0x000ee400080010ff */
[----:B---3--:R-:W-:Y:S05]  /*c3a0*/  @!P0 BRA `(.L_x_184) ;  /* 0xfffffffc00f08947 */ /* 0x008fea000383ffff */
[----:B------:R-:W-:Y:S05]  /*c3b0*/  BRA `(.L_x_185) ;  /* 0xffffff8c00807947 */ /* 0x000fea000383ffff */
.L_x_96:
[----:B------:R-:W-:-:S07]  /*c3c0*/  MOV R0, UR21 ;  /* 0x0000001500007c02 */ /* 0x000fce0008000f00 */
.L_x_186:
[----:B---3--:R3:W4:Y:S02]  /*c3d0*/  SYNCS.PHASECHK.TRANS64.TRYWAIT P0, [R0+URZ+0x70], R3 ;  /* 0x00007003000075a7 */ /* 0x00872400080011ff */
[----:B----4-:R-:W-:Y:S05]  /*c3e0*/  @!P0 NANOSLEEP.SYNCS 0x989680 ;  /* 0x009896800000895d */ /* 0x010fea0003900000 */
[----:B------:R-:W4:Y:S02]  /*c3f0*/  @!P0 SYNCS.PHASECHK.TRANS64 P0, [R0+URZ+0x70], R3 ;  /* 0x00007003000085a7 */ /* 0x000f2400080010ff */
[----:B----4-:R-:W-:Y:S05]  /*c400*/  @!P0 BRA `(.L_x_186) ;  /* 0xfffffffc00f08947 */ /* 0x010fea000383ffff */
[----:B------:R-:W-:Y:S05]  /*c410*/  BRA `(.L_x_187) ;  /* 0xffffff8c00f47947 */ /* 0x000fea000383ffff */
.L_x_97:
[----:B---3--:R-:W-:-:S07]  /*c420*/  MOV R0, UR21 ;  /* 0x0000001500007c02 */ /* 0x008fce0008000f00 */
.L_x_188:
[----:B---3--:R3:W4:Y:S02]  /*c430*/  SYNCS.PHASECHK.TRANS64.TRYWAIT P0, [R0+URZ+0x78], R3 ;  /* 0x00007803000075a7 */ /* 0x00872400080011ff */
[----:B----4-:R-:W-:Y:S05]  /*c440*/  @!P0 NANOSLEEP.SYNCS 0x989680 ;  /* 0x009896800000895d */ /* 0x010fea0003900000 */
[----:B------:R-:W4:Y:S02]  /*c450*/  @!P0 SYNCS.PHASECHK.TRANS64 P0, [R0+URZ+0x78], R3 ;  /* 0x00007803000085a7 */ /* 0x000f2400080010ff */
[----:B----4-:R-:W-:Y:S05]  /*c460*/  @!P0 BRA `(.L_x_188) ;  /* 0xfffffffc00f08947 */ /* 0x010fea000383ffff */
[----:B------:R-:W-:Y:S05]  /*c470*/  BRA `(.L_x_189) ;  /* 0xffffff8c00e47947 */ /* 0x000fea000383ffff */
.L_x_98:
[----:B---3--:R-:W-:-:S07]  /*c480*/  MOV R0, UR21 ;  /* 0x0000001500007c02 */ /* 0x008fce0008000f00 */
.L_x_190:
[----:B---3--:R3:W4:Y:S02]  /*c490*/  SYNCS.PHASECHK.TRANS64.TRYWAIT P0, [R0+URZ+0x80], R3 ;  /* 0x00008003000075a7 */ /* 0x00872400080011ff */
[----:B----4-:R-:W-:Y:S05]  /*c4a0*/  @!P0 NANOSLEEP.SYNCS 0x989680 ;  /* 0x009896800000895d */ /* 0x010fea0003900000 */
[----:B------:R-:W4:Y:S02]  /*c4b0*/  @!P0 SYNCS.PHASECHK.TRANS64 P0, [R0+URZ+0x80], R3 ;  /* 0x00008003000085a7 */ /* 0x000f2400080010ff */
[----:B----4-:R-:W-:Y:S05]  /*c4c0*/  @!P0 BRA `(.L_x_190) ;  /* 0xfffffffc00f08947 */ /* 0x010fea000383ffff */
[----:B------:R-:W-:Y:S05]  /*c4d0*/  BRA `(.L_x_191) ;  /* 0xffffff8c00d47947 */ /* 0x000fea000383ffff */
.L_x_100:
[----:B-1----:R1:W2:Y:S02]  /*c4e0*/  SYNCS.PHASECHK.TRANS64.TRYWAIT P0, [R3+URZ+0xa0], R0 ;  /* 0x0000a000030075a7 */ /* 0x0022a400080011ff */
[----:B--2---:R-:W-:Y:S05]  /*c4f0*/  @!P0 NANOSLEEP.SYNCS 0x989680 ;  /* 0x009896800000895d */ /* 0x004fea0003900000 */
[----:B------:R-:W2:Y:S02]  /*c500*/  @!P0 SYNCS.PHASECHK.TRANS64 P0, [R3+URZ+0xa0], R0 ;  /* 0x0000a000030085a7 */ /* 0x000ea400080010ff */
[----:B--2---:R-:W-:Y:S05]  /*c510*/  @!P0 BRA `(.L_x_100) ;  /* 0xfffffffc00f08947 */ /* 0x004fea000383ffff */
[----:B------:R-:W-:Y:S05]  /*c520*/  BRA `(.L_x_192) ;  /* 0xffffff9000a07947 */ /* 0x000fea000383ffff */
.L_x_111:
[----:B-1----:R-:W-:Y:S04]  /*c530*/  MOV R0, UR44 ;  /* 0x0000002c00007c02 */ /* 0x002fe80008000f00 */
[----:B------:R1:W2:Y:S03]  /*c540*/  SYNCS.PHASECHK.TRANS64.TRYWAIT P1, [R0+URZ+0x50], R5 ;  /* 0x00005005000075a7 */ /* 0x0002a600080211ff */
[----:B--2---:R-:W-:Y:S05]  /*c550*/  @!P1 NANOSLEEP.SYNCS 0x989680 ;  /* 0x009896800000995d */ /* 0x004fea0003900000 */
[----:B------:R-:W2:Y:S02]  /*c560*/  @!P1 SYNCS.PHASECHK.TRANS64 P1, [R0+URZ+0x50], R5 ;  /* 0x00005005000095a7 */ /* 0x000ea400080210ff */
[----:B--2---:R-:W-:Y:S05]  /*c570*/  @!P1 BRA `(.L_x_111) ;  /* 0xfffffffc00ec9947 */ /* 0x004fea000383ffff */
[----:B------:R-:W-:Y:S05]  /*c580*/  BRA `(.L_x_110) ;  /* 0xffffffa000847947 */ /* 0x000fea000383ffff */
.L_x_113:
[----:B-1----:R1:W4:Y:S02]  /*c590*/  SYNCS.PHASECHK.TRANS64.TRYWAIT P0, [R170+URZ+0xc0], R3 ;  /* 0x0000c003aa0075a7 */ /* 0x00232400080011ff */
[----:B----4-:R-:W-:Y:S05]  /*c5a0*/  @!P0 NANOSLEEP.SYNCS 0x989680 ;  /* 0x009896800000895d */ /* 0x010fea0003900000 */
[----:B------:R-:W4:Y:S02]  /*c5b0*/  @!P0 SYNCS.PHASECHK.TRANS64 P0, [R170+URZ+0xc0], R3 ;  /* 0x0000c003aa0085a7 */ /* 0x000f2400080010ff */
[----:B----4-:R-:W-:Y:S05]  /*c5c0*/  @!P0 BRA `(.L_x_113) ;  /* 0xfffffffc00f08947 */ /* 0x010fea000383ffff */
[----:B------:R-:W-:Y:S05]  /*c5d0*/  BRA `(.L_x_112) ;  /* 0xffffffa000bc7947 */ /* 0x000fea000383ffff */
.L_x_122:
[----:B---3--:R3:W4:Y:S02]  /*c5e0*/  SYNCS.PHASECHK.TRANS64.TRYWAIT P0, [R3+URZ+0x50], R0 ;  /* 0x00005000030075a7 */ /* 0x00872400080011ff */
[----:B----4-:R-:W-:Y:S05]  /*c5f0*/  @!P0 NANOSLEEP.SYNCS 0x989680 ;  /* 0x009896800000895d */ /* 0x010fea0003900000 */
[----:B------:R-:W4:Y:S02]  /*c600*/  @!P0 SYNCS.PHASECHK.TRANS64 P0, [R3+URZ+0x50], R0 ;  /* 0x00005000030085a7 */ /* 0x000f2400080010ff */
[----:B----4-:R-:W-:Y:S05]  /*c610*/  @!P0 BRA `(.L_x_122) ;  /* 0xfffffffc00f08947 */ /* 0x010fea000383ffff */
[----:B------:R-:W-:Y:S05]  /*c620*/  BRA `(.L_x_121) ;  /* 0xffffffb400687947 */ /* 0x000fea000383ffff */
.L_x_130:
[----:B-1----:R1:W4:Y:S02]  /*c630*/  SYNCS.PHASECHK.TRANS64.TRYWAIT P0, [R0+URZ+0x50], R7 ;  /* 0x00005007000075a7 */ /* 0x00232400080011ff */
[----:B----4-:R-:W-:Y:S05]  /*c640*/  @!P0 NANOSLEEP.SYNCS 0x989680 ;  /* 0x009896800000895d */ /* 0x010fea0003900000 */
[----:B------:R-:W4:Y:S02]  /*c650*/  @!P0 SYNCS.PHASECHK.TRANS64 P0, [R0+URZ+0x50], R7 ;  /* 0x00005007000085a7 */ /* 0x000f2400080010ff */
[----:B----4-:R-:W-:Y:S05]  /*c660*/  @!P0 BRA `(.L_x_130) ;  /* 0xfffffffc00f08947 */ /* 0x010fea000383ffff */
[----:B------:R-:W-:Y:S05]  /*c670*/  BRA `(.L_x_129) ;  /* 0xffffffc800607947 */ /* 0x000fea000383ffff */
.L_x_138:
[----:B--2---:R2:W3:Y:S02]  /*c680*/  SYNCS.PHASECHK.TRANS64.TRYWAIT P0, [R3+URZ+0x50], R0 ;  /* 0x00005000030075a7 */ /* 0x0044e400080011ff */
[----:B---3--:R-:W-:Y:S05]  /*c690*/  @!P0 NANOSLEEP.SYNCS 0x989680 ;  /* 0x009896800000895d */ /* 0x008fea0003900000 */
[----:B------:R-:W3:Y:S02]  /*c6a0*/  @!P0 SYNCS.PHASECHK.TRANS64 P0, [R3+URZ+0x50], R0 ;  /* 0x00005000030085a7 */ /* 0x000ee400080010ff */
[----:B---3--:R-:W-:Y:S05]  /*c6b0*/  @!P0 BRA `(.L_x_138) ;  /* 0xfffffffc00f08947 */ /* 0x008fea000383ffff */
[----:B------:R-:W-:Y:S05]  /*c6c0*/  BRA `(.L_x_137) ;  /* 0xffffffdc00587947 */ /* 0x000fea000383ffff */
        .weak           $__internal_0_$__cuda_sm10x_tcgen05_guardrail_trap_col_being_dealloced_not_returned_by_alloc
        .type           $__internal_0_$__cuda_sm10x_tcgen05_guardrail_trap_col_being_dealloced_not_returned_by_alloc,@function
        .size           $__internal_0_$__cuda_sm10x_tcgen05_guardrail_trap_col_being_dealloced_not_returned_by_alloc,($__internal_1_$__cuda_sm10x_tcgen05_guardrail_trap_phase_invalid_during_alloc - $__internal_0_$__cuda_sm10x_tcgen05_guardrail_trap_col_being_dealloced_not_returned_by_alloc)
$__internal_0_$__cuda_sm10x_tcgen05_guardrail_trap_col_being_dealloced_not_returned_by_alloc:
[----:B------:R-:W-:Y:S05]  /*c6d0*/  BPT.TRAP 0x1 ;  /* 0x000000040000795c */ /* 0x000fea0000300000 */
[----:B------:R-:W-:-:S04]  /*c6e0*/  HFMA2 R3, -RZ, RZ, 0, 0 ;  /* 0x00000000ff037431 */ /* 0x000fc800000001ff */
[----:B------:R-:W-:Y:S05]  /*c6f0*/  RET.REL.NODEC R2 `(_ZN7cutlass13device_kernelINS_4gemm6kernel13GemmUniversalIN4cute5tupleIJiiiiEEENS1_10collective13CollectiveMmaINS1_35MainloopSm100TmaUmmaWarpSpecializedILi5ELi2ELi2ENS5_IJNS4_1CILi2EEESB_NSA_ILi1EEEEEEEENS5_IJNSA_ILi256EEESF_NSA_ILi64EEEEEENS_10bfloat16_tENS5_IJlSC_lEEESI_SJ_NS4_8TiledMMAINS4_8MMA_AtomIJNS4_26SM100_MMA_F16BF16_2x1SM_SSISI_SI_fLi256ELi256ELNS4_4UMMA5MajorE0ELSO_0ELNSN_7ScaleInE0ELSP_0EEEEEENS4_6LayoutINS5_IJSC_SC_SC_EEENS5_IJNSA_ILi0EEESU_SU_EEEEENS5_IJNS4_10UnderscoreESX_SX_EEEEENS4_28SM100_TMA_2SM_LOAD_MULTICASTENS4_14ComposedLayoutINS4_7SwizzleILi3ELi4ELi3EEENS4_18smem_ptr_flag_bitsILi16EEENSS_INS5_IJNSA_ILi8EEESG_EEENS5_IJSG_SC_EEEEEEEvNS4_8identityENS4_18SM100_TMA_2SM_LOADES1A_vS1B_EENS_8epilogue10collective18CollectiveEpilogueINS1E_23Sm100TmaWarpSpecializedILi4ELi2ELi64ELb1ELb0EEEJNS5_IJNSA_ILi128EEESF_SG_EEENS5_IJNSS_IS1J_SC_EENSS_ISG_SC_EEEEESI_SJ_SI_SJ_NS1E_6fusion15FusionCallbacksIS1I_NS1O_17LinearCombinationISI_fSI_fLNS_15FloatRoundStyleE2EEES1K_S1N_JEEENS4_5SM1004TMEM4LOAD26SM100_TMEM_LOAD_32dp32b64xENS4_13SM90_TMA_LOADES1A_NS4_39AutoVectorizingCopyWithAssumedAlignmentILi128EEENS4_14SM90_TMA_STOREES1A_S20_S20_EEEvvEEEEvNT_6ParamsE) ;  /* 0xffffff3802407950 */ /* 0x000fea0003c3ffff */
        .weak           $__internal_1_$__cuda_sm10x_tcgen05_guardrail_trap_phase_invalid_during_alloc
        .type           $__internal_1_$__cuda_sm10x_tcgen05_guardrail_trap_phase_invalid_during_alloc,@function
        .size           $__internal_1_$__cuda_sm10x_tcgen05_guardrail_trap_phase_invalid_during_alloc,($__internal_2_$__cuda_sm10x_tcgen05_guardrail_trap_unallocated_columns_being_dealloced - $__internal_1_$__cuda_sm10x_tcgen05_guardrail_trap_phase_invalid_during_alloc)
$__internal_1_$__cuda_sm10x_tcgen05_guardrail_trap_phase_invalid_during_alloc:
[----:B------:R-:W-:Y:S05]  /*c700*/  BPT.TRAP 0x1 ;  /* 0x000000040000795c */ /* 0x000fea0000300000 */
[----:B------:R-:W-:-:S04]  /*c710*/  MOV R5, 0x0 ;  /* 0x0000000000057802 */ /* 0x000fc80000000f00 */
[----:B------:R-:W-:Y:S05]  /*c720*/  RET.REL.NODEC R4 `(_ZN7cutlass13device_kernelINS_4gemm6kernel13GemmUniversalIN4cute5tupleIJiiiiEEENS1_10collective13CollectiveMmaINS1_35MainloopSm100TmaUmmaWarpSpecializedILi5ELi2ELi2ENS5_IJNS4_1CILi2EEESB_NSA_ILi1EEEEEEEENS5_IJNSA_ILi256EEESF_NSA_ILi64EEEEEENS_10bfloat16_tENS5_IJlSC_lEEESI_SJ_NS4_8TiledMMAINS4_8MMA_AtomIJNS4_26SM100_MMA_F16BF16_2x1SM_SSISI_SI_fLi256ELi256ELNS4_4UMMA5MajorE0ELSO_0ELNSN_7ScaleInE0ELSP_0EEEEEENS4_6LayoutINS5_IJSC_SC_SC_EEENS5_IJNSA_ILi0EEESU_SU_EEEEENS5_IJNS4_10UnderscoreESX_SX_EEEEENS4_28SM100_TMA_2SM_LOAD_MULTICASTENS4_14ComposedLayoutINS4_7SwizzleILi3ELi4ELi3EEENS4_18smem_ptr_flag_bitsILi16EEENSS_INS5_IJNSA_ILi8EEESG_EEENS5_IJSG_SC_EEEEEEEvNS4_8identityENS4_18SM100_TMA_2SM_LOADES1A_vS1B_EENS_8epilogue10collective18CollectiveEpilogueINS1E_23Sm100TmaWarpSpecializedILi4ELi2ELi64ELb1ELb0EEEJNS5_IJNSA_ILi128EEESF_SG_EEENS5_IJNSS_IS1J_SC_EENSS_ISG_SC_EEEEESI_SJ_SI_SJ_NS1E_6fusion15FusionCallbacksIS1I_NS1O_17LinearCombinationISI_fSI_fLNS_15FloatRoundStyleE2EEES1K_S1N_JEEENS4_5SM1004TMEM4LOAD26SM100_TMEM_LOAD_32dp32b64xENS4_13SM90_TMA_LOADES1A_NS4_39AutoVectorizingCopyWithAssumedAlignmentILi128EEENS4_14SM90_TMA_STOREES1A_S20_S20_EEEvvEEEEvNT_6ParamsE) ;  /* 0xffffff3804347950 */ /* 0x000fea0003c3ffff */
        .weak           $__internal_2_$__cuda_sm10x_tcgen05_guardrail_trap_unallocated_columns_being_dealloced
        .type           $__internal_2_$__cuda_sm10x_tcgen05_guardrail_trap_unallocated_columns_being_dealloced,@function
        .size           $__internal_2_$__cuda_sm10x_tcgen05_guardrail_trap_unallocated_columns_being_dealloced,(.L_x_194 - $__internal_2_$__cuda_sm10x_tcgen05_guardrail_trap_unallocated_columns_being_dealloced)
$__internal_2_$__cuda_sm10x_tcgen05_guardrail_trap_unallocated_columns_being_dealloced:
[----:B------:R-:W-:Y:S05]  /*c730*/  BPT.TRAP 0x1 ;  /* 0x000000040000795c */ /* 0x000fea0000300000 */
[----:B------:R-:W-:-:S04]  /*c740*/  HFMA2 R3, -RZ, RZ, 0, 0 ;  /* 0x00000000ff037431 */ /* 0x000fc800000001ff */
[----:B------:R-:W-:Y:S05]  /*c750*/  RET.REL.NODEC R2 `(_ZN7cutlass13device_kernelINS_4gemm6kernel13GemmUniversalIN4cute5tupleIJiiiiEEENS1_10collective13CollectiveMmaINS1_35MainloopSm100TmaUmmaWarpSpecializedILi5ELi2ELi2ENS5_IJNS4_1CILi2EEESB_NSA_ILi1EEEEEEEENS5_IJNSA_ILi256EEESF_NSA_ILi64EEEEEENS_10bfloat16_tENS5_IJlSC_lEEESI_SJ_NS4_8TiledMMAINS4_8MMA_AtomIJNS4_26SM100_MMA_F16BF16_2x1SM_SSISI_SI_fLi256ELi256ELNS4_4UMMA5MajorE0ELSO_0ELNSN_7ScaleInE0ELSP_0EEEEEENS4_6LayoutINS5_IJSC_SC_SC_EEENS5_IJNSA_ILi0EEESU_SU_EEEEENS5_IJNS4_10UnderscoreESX_SX_EEEEENS4_28SM100_TMA_2SM_LOAD_MULTICASTENS4_14ComposedLayoutINS4_7SwizzleILi3ELi4ELi3EEENS4_18smem_ptr_flag_bitsILi16EEENSS_INS5_IJNSA_ILi8EEESG_EEENS5_IJSG_SC_EEEEEEEvNS4_8identityENS4_18SM100_TMA_2SM_LOADES1A_vS1B_EENS_8epilogue10collective18CollectiveEpilogueINS1E_23Sm100TmaWarpSpecializedILi4ELi2ELi64ELb1ELb0EEEJNS5_IJNSA_ILi128EEESF_SG_EEENS5_IJNSS_IS1J_SC_EENSS_ISG_SC_EEEEESI_SJ_SI_SJ_NS1E_6fusion15FusionCallbacksIS1I_NS1O_17LinearCombinationISI_fSI_fLNS_15FloatRoundStyleE2EEES1K_S1N_JEEENS4_5SM1004TMEM4LOAD26SM100_TMEM_LOAD_32dp32b64xENS4_13SM90_TMA_LOADES1A_NS4_39AutoVectorizingCopyWithAssumedAlignmentILi128EEENS4_14SM90_TMA_STOREES1A_S20_S20_EEEvvEEEEvNT_6ParamsE) ;  /* 0xffffff3802287950 */ /* 0x000fea0003c3ffff */
.L_x_193:
[----:B------:R-:W-:-:S00]  /*c760*/  BRA `(.L_x_193) ;  /* 0xfffffffc00fc7947 */ /* 0x000fc0000383ffff */
[----:B------:R-:W-:-:S00]  /*c770*/  NOP ;  /* 0x0000000000007918 */ /* 0x000fc00000000000 */
        /* <DEDUP_REMOVED lines=8> */
.L_x_194:


//--------------------- .nv.global.init           --------------------------
	.section	.nv.global.init,"aw",@progbits
.nv.global.init:
	.type		$str$27,@object
	.size		$str$27,($str$28 - $str$27)
$str$27:
        /*0000*/ 	.byte	0x28, 0x61, 0x64, 0x64, 0x72, 0x65, 0x73, 0x73, 0x20, 0x26, 0x20, 0x6d, 0x61, 0x73, 0x6b, 0x29
        /*0010*/ 	.byte	0x20, 0x3d, 0x3d, 0x20, 0x30, 0x00
	.type		$str$28,@object
	.size		$str$28,($str$26 - $str$28)
$str$28:
        /*0016*/ 	.byte	0x2f, 0x74, 0x6d, 0x70, 0x2f, 0x63, 0x75, 0x74, 0x6c, 0x61, 0x73, 0x73, 0x5f, 0x73, 0x77, 0x65
        /*0026*/ 	.byte	0x65, 0x70, 0x5f, 0x73, 0x72, 0x63, 0x2f, 0x69, 0x6e, 0x63, 0x6c, 0x75, 0x64, 0x65, 0x2f, 0x63
        /*0036*/ 	.byte	0x75, 0x74, 0x65, 0x2f, 0x70, 0x6f, 0x69, 0x6e, 0x74, 0x65, 0x72, 0x5f, 0x66, 0x6c, 0x61, 0x67
        /*0046*/ 	.byte	0x67, 0x65, 0x64, 0x2e, 0x68, 0x70, 0x70, 0x00
	.type		$str$26,@object
	.size		$str$26,($str$25 - $str$26)
$str$26:
        /*004e*/ 	.byte	0x2f, 0x74, 0x6d, 0x70, 0x2f, 0x63, 0x75, 0x74, 0x6c, 0x61, 0x73, 0x73, 0x5f, 0x73, 0x77, 0x65
        /*005e*/ 	.byte	0x65, 0x70, 0x5f, 0x73, 0x72, 0x63, 0x2f, 0x69, 0x6e, 0x63, 0x6c, 0x75, 0x64, 0x65, 0x2f, 0x63
        /*006e*/ 	.byte	0x75, 0x74, 0x65, 0x2f, 0x61, 0x74, 0x6f, 0x6d, 0x2f, 0x63, 0x6f, 0x70, 0x79, 0x5f, 0x74, 0x72
        /*007e*/ 	.byte	0x61, 0x69, 0x74, 0x73, 0x5f, 0x73, 0x6d, 0x31, 0x30, 0x30, 0x2e, 0x68, 0x70, 0x70, 0x00
	.type		$str$25,@object
	.size		$str$25,(__unnamed_1 - $str$25)
$str$25:
        /*008d*/ 	.byte	0x28, 0x28, 0x75, 0x69, 0x6e, 0x74, 0x33, 0x32, 0x5f, 0x74, 0x28, 0x74, 0x68, 0x72, 0x65, 0x61
        /*009d*/ 	.byte	0x64, 0x49, 0x64, 0x78, 0x2e, 0x78, 0x29, 0x20, 0x2f, 0x20, 0x33, 0x32, 0x29, 0x20, 0x25, 0x20
        /*00ad*/ 	.byte	0x34, 0x29, 0x20, 0x3d, 0x3d, 0x20, 0x28, 0x28, 0x28, 0x74, 0x6d, 0x65, 0x6d, 0x5f, 0x61, 0x64
        /*00bd*/ 	.byte	0x64, 0x72, 0x20, 0x3e, 0x3e, 0x20, 0x31, 0x36, 0x29, 0x20, 0x2f, 0x20, 0x33, 0x32, 0x29, 0x20
        /*00cd*/ 	.byte	0x25, 0x20, 0x34, 0x29, 0x00
	.type		__unnamed_1,@object
	.size		__unnamed_1,(__unnamed_2 - __unnamed_1)
__unnamed_1:
        /*00d2*/ 	.byte	0x61, 0x75, 0x74, 0x6f, 0x20, 0x63, 0x75, 0x74, 0x65, 0x3a, 0x3a, 0x61, 0x73, 0x5f, 0x70, 0x6f
        /* <DEDUP_REMOVED lines=24> */
        /*0262*/ 	.byte	0x38, 0x31, 0x39, 0x32, 0x3e, 0x3e, 0x3e, 0x3e, 0x5d, 0x00
	.type		__unnamed_2,@object
	.size		__unnamed_2,(.L_2 - __unnamed_2)
__unnamed_2:
        /* <DEDUP_REMOVED lines=43> */
        /*051c*/ 	.byte	0x74, 0x65, 0x3a, 0x3a, 0x43, 0x3c, 0x30, 0x3e, 0x3e, 0x3e, 0x3e, 0x5d, 0x00
.L_2:


//--------------------- .nv.shared._ZN7cutlass13device_kernelINS_4gemm6kernel13GemmUniversalIN4cute5tupleIJiiiiEEENS1_10collective13CollectiveMmaINS1_35MainloopSm100TmaUmmaWarpSpecializedILi5ELi2ELi2ENS5_IJNS4_1CILi2EEESB_NSA_ILi1EEEEEEEENS5_IJNSA_ILi256EEESF_NSA_ILi64EEEEEENS_10bfloat16_tENS5_IJlSC_lEEESI_SJ_NS4_8TiledMMAINS4_8MMA_AtomIJNS4_26SM100_MMA_F16BF16_2x1SM_SSISI_SI_fLi256ELi256ELNS4_4UMMA5MajorE0ELSO_0ELNSN_7ScaleInE0ELSP_0EEEEEENS4_6LayoutINS5_IJSC_SC_SC_EEENS5_IJNSA_ILi0EEESU_SU_EEEEENS5_IJNS4_10UnderscoreESX_SX_EEEEENS4_28SM100_TMA_2SM_LOAD_MULTICASTENS4_14ComposedLayoutINS4_7SwizzleILi3ELi4ELi3EEENS4_18smem_ptr_flag_bitsILi16EEENSS_INS5_IJNSA_ILi8EEESG_EEENS5_IJSG_SC_EEEEEEEvNS4_8identityENS4_18SM100_TMA_2SM_LOADES1A_vS1B_EENS_8epilogue10collective18CollectiveEpilogueINS1E_23Sm100TmaWarpSpecializedILi4ELi2ELi64ELb1ELb0EEEJNS5_IJNSA_ILi128EEESF_SG_EEENS5_IJNSS_IS1J_SC_EENSS_ISG_SC_EEEEESI_SJ_SI_SJ_NS1E_6fusion15FusionCallbacksIS1I_NS1O_17LinearCombinationISI_fSI_fLNS_15FloatRoundStyleE2EEES1K_S1N_JEEENS4_5SM1004TMEM4LOAD26SM100_TMEM_LOAD_32dp32b64xENS4_13SM90_TMA_LOADES1A_NS4_39AutoVectorizingCopyWithAssumedAlignmentILi128EEENS4_14SM90_TMA_STOREES1A_S20_S20_EEEvvEEEEvNT_6ParamsE --------------------------
	.section	.nv.shared._ZN7cutlass13device_kernelINS_4gemm6kernel13GemmUniversalIN4cute5tupleIJiiiiEEENS1_10collective13CollectiveMmaINS1_35MainloopSm100TmaUmmaWarpSpecializedILi5ELi2ELi2ENS5_IJNS4_1CILi2EEESB_NSA_ILi1EEEEEEEENS5_IJNSA_ILi256EEESF_NSA_ILi64EEEEEENS_10bfloat16_tENS5_IJlSC_lEEESI_SJ_NS4_8TiledMMAINS4_8MMA_AtomIJNS4_26SM100_MMA_F16BF16_2x1SM_SSISI_SI_fLi256ELi256ELNS4_4UMMA5MajorE0ELSO_0ELNSN_7ScaleInE0ELSP_0EEEEEENS4_6LayoutINS5_IJSC_SC_SC_EEENS5_IJNSA_ILi0EEESU_SU_EEEEENS5_IJNS4_10UnderscoreESX_SX_EEEEENS4_28SM100_TMA_2SM_LOAD_MULTICASTENS4_14ComposedLayoutINS4_7SwizzleILi3ELi4ELi3EEENS4_18smem_ptr_flag_bitsILi16EEENSS_INS5_IJNSA_ILi8EEESG_EEENS5_IJSG_SC_EEEEEEEvNS4_8identityENS4_18SM100_TMA_2SM_LOADES1A_vS1B_EENS_8epilogue10collective18CollectiveEpilogueINS1E_23Sm100TmaWarpSpecializedILi4ELi2ELi64ELb1ELb0EEEJNS5_IJNSA_ILi128EEESF_SG_EEENS5_IJNSS_IS1J_SC_EENSS_ISG_SC_EEEEESI_SJ_SI_SJ_NS1E_6fusion15FusionCallbacksIS1I_NS1O_17LinearCombinationISI_fSI_fLNS_15FloatRoundStyleE2EEES1K_S1N_JEEENS4_5SM1004TMEM4LOAD26SM100_TMEM_LOAD_32dp32b64xENS4_13SM90_TMA_LOADES1A_NS4_39AutoVectorizingCopyWithAssumedAlignmentILi128EEENS4_14SM90_TMA_STOREES1A_S20_S20_EEEvvEEEEvNT_6ParamsE,"aw",@nobits
	.sectionflags	@""
	.align	16
	.zero		1024


//--------------------- .nv.shared.reserved.0     --------------------------
	.section	.nv.shared.reserved.0,"aw",@nobits
	.weak		__nv_reservedSMEM_offset_0_alias
	.size		__nv_reservedSMEM_offset_0_alias, 0, 64
	.other		__nv_reservedSMEM_offset_0_alias,@"STO_CUDA_RESERVED_SHARED STV_DEFAULT"
__nv_reservedSMEM_offset_0_alias:
	.zero		0
.nv.shared.reserved.0:
	.zero		64
	.weak		__nv_reservedSMEM_tcgen05_partition
	.type		__nv_reservedSMEM_tcgen05_partition,@object
	.size		__nv_reservedSMEM_tcgen05_partition,(.L_0 - __nv_reservedSMEM_tcgen05_partition)
__nv_reservedSMEM_tcgen05_partition:
	.zero		32
.L_0:


//--------------------- .nv.global                --------------------------
	.section	.nv.global,"aw",@nobits
.nv.global:
	.type		_ZN39_INTERNAL_04e629d6_4_k_cu_0e88bfe2_76554cute1_E,@object
	.size		_ZN39_INTERNAL_04e629d6_4_k_cu_0e88bfe2_76554cute1_E,(_ZN39_INTERNAL_04e629d6_4_k_cu_0e88bfe2_76554cuda3std3__45__cpo6cbeginE - _ZN39_INTERNAL_04e629d6_4_k_cu_0e88bfe2_76554cute1_E)
_ZN39_INTERNAL_04e629d6_4_k_cu_0e88bfe2_76554cute1_E:
	.zero		1
	.type		_ZN39_INTERNAL_04e629d6_4_k_cu_0e88bfe2_76554cuda3std3__45__cpo6cbeginE,@object
	.size		_ZN39_INTERNAL_04e629d6_4_k_cu_0e88bfe2_76554cuda3std3__45__cpo6cbeginE,(_ZN39_INTERNAL_04e629d6_4_k_cu_0e88bfe2_76554cuda3std3__48in_placeE - _ZN39_INTERNAL_04e629d6_4_k_cu_0e88bfe2_76554cuda3std3__45__cpo6cbeginE)
_ZN39_INTERNAL_04e629d6_4_k_cu_0e88bfe2_76554cuda3std3__45__cpo6cbeginE:
	.zero		1
	.type		_ZN39_INTERNAL_04e629d6_4_k_cu_0e88bfe2_76554cuda3std3__48in_placeE,@object
	.size		_ZN39_INTERNAL_04e629d6_4_k_cu_0e88bfe2_76554cuda3std3__48in_placeE,(_ZN39_INTERNAL_04e629d6_4_k_cu_0e88bfe2_76554cuda3std6ranges3__45__cpo9iter_moveE - _ZN39_INTERNAL_04e629d6_4_k_cu_0e88bfe2_76554cuda3std3__48in_placeE)
_ZN39_INTERNAL_04e629d6_4_k_cu_0e88bfe2_76554cuda3std3__48in_placeE:
	.zero		1
	.type		_ZN39_INTERNAL_04e629d6_4_k_cu_0e88bfe2_76554cuda3std6ranges3__45__cpo9iter_moveE,@object
	.size		_ZN39_INTERNAL_04e629d6_4_k_cu_0e88bfe2_76554cuda3std6ranges3__45__cpo9iter_moveE,(_ZN39_INTERNAL_04e629d6_4_k_cu_0e88bfe2_76554cuda3std3__45__cpo5beginE - _ZN39_INTERNAL_04e629d6_4_k_cu_0e88bfe2_76554cuda3std6ranges3__45__cpo9iter_moveE)
_ZN39_INTERNAL_04e629d6_4_k_cu_0e88bfe2_76554cuda3std6ranges3__45__cpo9iter_moveE:
	.zero		1
	.type		_ZN39_INTERNAL_04e629d6_4_k_cu_0e88bfe2_76554cuda3std3__45__cpo5beginE,@object
	.size		_ZN39_INTERNAL_04e629d6_4_k_cu_0e88bfe2_76554cuda3std3__45__cpo5beginE,(_ZN39_INTERNAL_04e629d6_4_k_cu_0e88bfe2_76554cuda3std3__441_GLOBAL__N__04e629d6_4_k_cu_0e88bfe2_76556ignoreE - _ZN39_INTERNAL_04e629d6_4_k_cu_0e88bfe2_76554cuda3std3__45__cpo5beginE)
_ZN39_INTERNAL_04e629d6_4_k_cu_0e88bfe2_76554cuda3std3__45__cpo5beginE:
	.zero		1
	.type		_ZN39_INTERNAL_04e629d6_4_k_cu_0e88bfe2_76554cuda3std3__441_GLOBAL__N__04e629d6_4_k_cu_0e88bfe2_76556ignoreE,@object
	.size		_ZN39_INTERNAL_04e629d6_4_k_cu_0e88bfe2_76554cuda3std3__441_GLOBAL__N__04e629d6_4_k_cu_0e88bfe2_76556ignoreE,(_ZN39_INTERNAL_04e629d6_4_k_cu_0e88bfe2_76554cute7productE - _ZN39_INTERNAL_04e629d6_4_k_cu_0e88bfe2_76554cuda3std3__441_GLOBAL__N__04e629d6_4_k_cu_0e88bfe2_76556ignoreE)
_ZN39_INTERNAL_04e629d6_4_k_cu_0e88bfe2_76554cuda3std3__441_GLOBAL__N__04e629d6_4_k_cu_0e88bfe2_76556ignoreE:
	.zero		1
	.type		_ZN39_INTERNAL_04e629d6_4_k_cu_0e88bfe2_76554cute7productE,@object
	.size		_ZN39_INTERNAL_04e629d6_4_k_cu_0e88bfe2_76554cute7productE,(_ZN39_INTERNAL_04e629d6_4_k_cu_0e88bfe2_76554cuda3std3__45__cpo3endE - _ZN39_INTERNAL_04e629d6_4_k_cu_0e88bfe2_76554cute7productE)
_ZN39_INTERNAL_04e629d6_4_k_cu_0e88bfe2_76554cute7productE:
	.zero		1
	.type		_ZN39_INTERNAL_04e629d6_4_k_cu_0e88bfe2_76554cuda3std3__45__cpo3endE,@object
	.size		_ZN39_INTERNAL_04e629d6_4_k_cu_0e88bfe2_76554cuda3std3__45__cpo3endE,(_ZN39_INTERNAL_04e629d6_4_k_cu_0e88bfe2_76554cuda3std3__419piecewise_constructE - _ZN39_INTERNAL_04e629d6_4_k_cu_0e88bfe2_76554cuda3std3__45__cpo3endE)
_ZN39_INTERNAL_04e629d6_4_k_cu_0e88bfe2_76554cuda3std3__45__cpo3endE:
	.zero		1
	.type		_ZN39_INTERNAL_04e629d6_4_k_cu_0e88bfe2_76554cuda3std3__419piecewise_constructE,@object
	.size		_ZN39_INTERNAL_04e629d6_4_k_cu_0e88bfe2_76554cuda3std3__419piecewise_constructE,(_ZN39_INTERNAL_04e629d6_4_k_cu_0e88bfe2_76554cuda3std3__45__cpo4cendE - _ZN39_INTERNAL_04e629d6_4_k_cu_0e88bfe2_76554cuda3std3__419piecewise_constructE)
_ZN39_INTERNAL_04e629d6_4_k_cu_0e88bfe2_76554cuda3std3__419piecewise_constructE:
	.zero		1
	.type		_ZN39_INTERNAL_04e629d6_4_k_cu_0e88bfe2_76554cuda3std3__45__cpo4cendE,@object
	.size		_ZN39_INTERNAL_04e629d6_4_k_cu_0e88bfe2_76554cuda3std3__45__cpo4cendE,(_ZN39_INTERNAL_04e629d6_4_k_cu_0e88bfe2_76554cuda3std6ranges3__45__cpo4swapE - _ZN39_INTERNAL_04e629d6_4_k_cu_0e88bfe2_76554cuda3std3__45__cpo4cendE)
_ZN39_INTERNAL_04e629d6_4_k_cu_0e88bfe2_76554cuda3std3__45__cpo4cendE:
	.zero		1
	.type		_ZN39_INTERNAL_04e629d6_4_k_cu_0e88bfe2_76554cuda3std6ranges3__45__cpo4swapE,@object
	.size		_ZN39_INTERNAL_04e629d6_4_k_cu_0e88bfe2_76554cuda3std6ranges3__45__cpo4swapE,(.L_10 - _ZN39_INTERNAL_04e629d6_4_k_cu_0e88bfe2_76554cuda3std6ranges3__45__cpo4swapE)
_ZN39_INTERNAL_04e629d6_4_k_cu_0e88bfe2_76554cuda3std6ranges3__45__cpo4swapE:
	.zero		1
.L_10:


//--------------------- .nv.constant0._ZN7cutlass13device_kernelINS_4gemm6kernel13GemmUniversalIN4cute5tupleIJiiiiEEENS1_10collective13CollectiveMmaINS1_35MainloopSm100TmaUmmaWarpSpecializedILi5ELi2ELi2ENS5_IJNS4_1CILi2EEESB_NSA_ILi1EEEEEEEENS5_IJNSA_ILi256EEESF_NSA_ILi64EEEEEENS_10bfloat16_tENS5_IJlSC_lEEESI_SJ_NS4_8TiledMMAINS4_8MMA_AtomIJNS4_26SM100_MMA_F16BF16_2x1SM_SSISI_SI_fLi256ELi256ELNS4_4UMMA5MajorE0ELSO_0ELNSN_7ScaleInE0ELSP_0EEEEEENS4_6LayoutINS5_IJSC_SC_SC_EEENS5_IJNSA_ILi0EEESU_SU_EEEEENS5_IJNS4_10UnderscoreESX_SX_EEEEENS4_28SM100_TMA_2SM_LOAD_MULTICASTENS4_14ComposedLayoutINS4_7SwizzleILi3ELi4ELi3EEENS4_18smem_ptr_flag_bitsILi16EEENSS_INS5_IJNSA_ILi8EEESG_EEENS5_IJSG_SC_EEEEEEEvNS4_8identityENS4_18SM100_TMA_2SM_LOADES1A_vS1B_EENS_8epilogue10collective18CollectiveEpilogueINS1E_23Sm100TmaWarpSpecializedILi4ELi2ELi64ELb1ELb0EEEJNS5_IJNSA_ILi128EEESF_SG_EEENS5_IJNSS_IS1J_SC_EENSS_ISG_SC_EEEEESI_SJ_SI_SJ_NS1E_6fusion15FusionCallbacksIS1I_NS1O_17LinearCombinationISI_fSI_fLNS_15FloatRoundStyleE2EEES1K_S1N_JEEENS4_5SM1004TMEM4LOAD26SM100_TMEM_LOAD_32dp32b64xENS4_13SM90_TMA_LOADES1A_NS4_39AutoVectorizingCopyWithAssumedAlignmentILi128EEENS4_14SM90_TMA_STOREES1A_S20_S20_EEEvvEEEEvNT_6ParamsE --------------------------
	.section	.nv.constant0._ZN7cutlass13device_kernelINS_4gemm6kernel13GemmUniversalIN4cute5tupleIJiiiiEEENS1_10collective13CollectiveMmaINS1_35MainloopSm100TmaUmmaWarpSpecializedILi5ELi2ELi2ENS5_IJNS4_1CILi2EEESB_NSA_ILi1EEEEEEEENS5_IJNSA_ILi256EEESF_NSA_ILi64EEEEEENS_10bfloat16_tENS5_IJlSC_lEEESI_SJ_NS4_8TiledMMAINS4_8MMA_AtomIJNS4_26SM100_MMA_F16BF16_2x1SM_SSISI_SI_fLi256ELi256ELNS4_4UMMA5MajorE0ELSO_0ELNSN_7ScaleInE0ELSP_0EEEEEENS4_6LayoutINS5_IJSC_SC_SC_EEENS5_IJNSA_ILi0EEESU_SU_EEEEENS5_IJNS4_10UnderscoreESX_SX_EEEEENS4_28SM100_TMA_2SM_LOAD_MULTICASTENS4_14ComposedLayoutINS4_7SwizzleILi3ELi4ELi3EEENS4_18smem_ptr_flag_bitsILi16EEENSS_INS5_IJNSA_ILi8EEESG_EEENS5_IJSG_SC_EEEEEEEvNS4_8identityENS4_18SM100_TMA_2SM_LOADES1A_vS1B_EENS_8epilogue10collective18CollectiveEpilogueINS1E_23Sm100TmaWarpSpecializedILi4ELi2ELi64ELb1ELb0EEEJNS5_IJNSA_ILi128EEESF_SG_EEENS5_IJNSS_IS1J_SC_EENSS_ISG_SC_EEEEESI_SJ_SI_SJ_NS1E_6fusion15FusionCallbacksIS1I_NS1O_17LinearCombinationISI_fSI_fLNS_15FloatRoundStyleE2EEES1K_S1N_JEEENS4_5SM1004TMEM4LOAD26SM100_TMEM_LOAD_32dp32b64xENS4_13SM90_TMA_LOADES1A_NS4_39AutoVectorizingCopyWithAssumedAlignmentILi128EEENS4_14SM90_TMA_STOREES1A_S20_S20_EEEvvEEEEvNT_6ParamsE,"a",@progbits
	.sectionflags	@""
	.align	4
.nv.constant0._ZN7cutlass13device_kernelINS_4gemm6kernel13GemmUniversalIN4cute5tupleIJiiiiEEENS1_10collective13CollectiveMmaINS1_35MainloopSm100TmaUmmaWarpSpecializedILi5ELi2ELi2ENS5_IJNS4_1CILi2EEESB_NSA_ILi1EEEEEEEENS5_IJNSA_ILi256EEESF_NSA_ILi64EEEEEENS_10bfloat16_tENS5_IJlSC_lEEESI_SJ_NS4_8TiledMMAINS4_8MMA_AtomIJNS4_26SM100_MMA_F16BF16_2x1SM_SSISI_SI_fLi256ELi256ELNS4_4UMMA5MajorE0ELSO_0ELNSN_7ScaleInE0ELSP_0EEEEEENS4_6LayoutINS5_IJSC_SC_SC_EEENS5_IJNSA_ILi0EEESU_SU_EEEEENS5_IJNS4_10UnderscoreESX_SX_EEEEENS4_28SM100_TMA_2SM_LOAD_MULTICASTENS4_14ComposedLayoutINS4_7SwizzleILi3ELi4ELi3EEENS4_18smem_ptr_flag_bitsILi16EEENSS_INS5_IJNSA_ILi8EEESG_EEENS5_IJSG_SC_EEEEEEEvNS4_8identityENS4_18SM100_TMA_2SM_LOADES1A_vS1B_EENS_8epilogue10collective18CollectiveEpilogueINS1E_23Sm100TmaWarpSpecializedILi4ELi2ELi64ELb1ELb0EEEJNS5_IJNSA_ILi128EEESF_SG_EEENS5_IJNSS_IS1J_SC_EENSS_ISG_SC_EEEEESI_SJ_SI_SJ_NS1E_6fusion15FusionCallbacksIS1I_NS1O_17LinearCombinationISI_fSI_fLNS_15FloatRoundStyleE2EEES1K_S1N_JEEENS4_5SM1004TMEM4LOAD26SM100_TMEM_LOAD_32dp32b64xENS4_13SM90_TMA_LOADES1A_NS4_39AutoVectorizingCopyWithAssumedAlignmentILi128EEENS4_14SM90_TMA_STOREES1A_S20_S20_EEEvvEEEEvNT_6ParamsE:
	.zero		2944


//--------------------- SYMBOLS --------------------------

	.type		.nv.reservedSmem.offset0,@object
	.size		.nv.reservedSmem.offset0,0x4
	.type		.nv.reservedSmem.cap,@object
	.size		.nv.reservedSmem.cap,0x4
	.type		__assertfail,@function
